	.target	sm_103a

	.elftype	@"ET_EXEC"


//--------------------- .note.nv.tkinfo           --------------------------
	.section	.note.nv.tkinfo,"",@"SHT_NOTE"
	.sectionflags	@"SHF_NOTE_NV_TKINFO"
	.tkinfo
        /*0018*/ 	.word	0x00000002
        /*0030*/ 	.string	""
        /*0030*/ 	.string	"ptxas"
        /*0030*/ 	.string	"Cuda compilation tools, release 13.0, V13.0.88"
        /*0030*/ 	.string	"Build cuda_13.0.r13.0/compiler.36424714_0"
        /*0030*/ 	.string	"-arch sm_103a -m 64 "



//--------------------- .note.nv.cuinfo           --------------------------
	.section	.note.nv.cuinfo,"",@"SHT_NOTE"
	.sectionflags	@"SHF_NOTE_NV_CUINFO"
        /*0018*/ 	.short	0x0002
        /*001a*/ 	.short	0x0067
        /*001c*/ 	.short	0x0082
	.zero		2


//--------------------- .nv.info                  --------------------------
	.section	.nv.info,"",@"SHT_CUDA_INFO"
	.align	4


	//----- nvinfo : EIATTR_REGCOUNT
	.align		4
        /*0000*/ 	.byte	0x04, 0x2f
        /*0002*/ 	.short	(.L_12 - .L_11)
	.align		4
.L_11:
        /*0004*/ 	.word	index@(_ZN7cutlass13device_kernelIN5flash11enable_sm90INS1_16FlashAttnFwdSm90INS1_25CollectiveMainloopFwdSm90ILi2EN4cute5tupleIJNS5_1CILi1EEES8_S8_EEENS6_IJNS7_ILi128EEENS7_ILi96EEENS7_ILi64EEEEEELi256ENS_10bfloat16_tEfNS_4arch4Sm90ELb1ELb0ELb1ELb1ELb0ELb1ELb1ELb1ELb0ELb1ELb0ELb0EEENS1_21CollectiveEpilogueFwdINS6_IJSA_NS7_ILi256EEESB_EEES9_SE_SG_Li256ELb1ELb1ELb0ELb0EEENS1_36VarlenDynamicPersistentTileSchedulerILi128ELi96ELi256ELi128ELb0ELb1ELb1ELb1ELb1ELb1EEEEEEEEEvNT_6ParamsE)
        /*0008*/ 	.word	0x00000004


	//----- nvinfo : EIATTR_FRAME_SIZE
	.align		4
.L_12:
        /*000c*/ 	.byte	0x04, 0x11
        /*000e*/ 	.short	(.L_14 - .L_13)
	.align		4
.L_13:
        /*0010*/ 	.word	index@(_ZN7cutlass13device_kernelIN5flash11enable_sm90INS1_16FlashAttnFwdSm90INS1_25CollectiveMainloopFwdSm90ILi2EN4cute5tupleIJNS5_1CILi1EEES8_S8_EEENS6_IJNS7_ILi128EEENS7_ILi96EEENS7_ILi64EEEEEELi256ENS_10bfloat16_tEfNS_4arch4Sm90ELb1ELb0ELb1ELb1ELb0ELb1ELb1ELb1ELb0ELb1ELb0ELb0EEENS1_21CollectiveEpilogueFwdINS6_IJSA_NS7_ILi256EEESB_EEES9_SE_SG_Li256ELb1ELb1ELb0ELb0EEENS1_36VarlenDynamicPersistentTileSchedulerILi128ELi96ELi256ELi128ELb0ELb1ELb1ELb1ELb1ELb1EEEEEEEEEvNT_6ParamsE)
        /*0014*/ 	.word	0x00000000


	//----- nvinfo : EIATTR_REGCOUNT
	.align		4
.L_14:
        /*0018*/ 	.byte	0x04, 0x2f
        /*001a*/ 	.short	(.L_16 - .L_15)
	.align		4
.L_15:
        /*001c*/ 	.word	index@(_ZN7cutlass13device_kernelIN5flash11enable_sm90INS1_16FlashAttnFwdSm90INS1_25CollectiveMainloopFwdSm90ILi2EN4cute5tupleIJNS5_1CILi1EEES8_S8_EEENS6_IJNS7_ILi128EEENS7_ILi96EEENS7_ILi64EEEEEELi256ENS_10bfloat16_tEfNS_4arch4Sm90ELb1ELb0ELb1ELb1ELb0ELb0ELb1ELb1ELb0ELb1ELb0ELb0EEENS1_21CollectiveEpilogueFwdINS6_IJSA_NS7_ILi256EEESB_EEES9_SE_SG_Li256ELb1ELb1ELb0ELb0EEENS1_36VarlenDynamicPersistentTileSchedulerILi128ELi96ELi256ELi128ELb0ELb1ELb1ELb1ELb1ELb1EEEEEEEEEvNT_6ParamsE)
        /*0020*/ 	.word	0x00000004


	//----- nvinfo : EIATTR_FRAME_SIZE
	.align		4
.L_16:
        /*0024*/ 	.byte	0x04, 0x11
        /*0026*/ 	.short	(.L_18 - .L_17)
	.align		4
.L_17:
        /*0028*/ 	.word	index@(_ZN7cutlass13device_kernelIN5flash11enable_sm90INS1_16FlashAttnFwdSm90INS1_25CollectiveMainloopFwdSm90ILi2EN4cute5tupleIJNS5_1CILi1EEES8_S8_EEENS6_IJNS7_ILi128EEENS7_ILi96EEENS7_ILi64EEEEEELi256ENS_10bfloat16_tEfNS_4arch4Sm90ELb1ELb0ELb1ELb1ELb0ELb0ELb1ELb1ELb0ELb1ELb0ELb0EEENS1_21CollectiveEpilogueFwdINS6_IJSA_NS7_ILi256EEESB_EEES9_SE_SG_Li256ELb1ELb1ELb0ELb0EEENS1_36VarlenDynamicPersistentTileSchedulerILi128ELi96ELi256ELi128ELb0ELb1ELb1ELb1ELb1ELb1EEEEEEEEEvNT_6ParamsE)
        /*002c*/ 	.word	0x00000000


	//----- nvinfo : EIATTR_REGCOUNT
	.align		4
.L_18:
        /*0030*/ 	.byte	0x04, 0x2f
        /*0032*/ 	.short	(.L_20 - .L_19)
	.align		4
.L_19:
        /*0034*/ 	.word	index@(_ZN7cutlass13device_kernelIN5flash11enable_sm90INS1_16FlashAttnFwdSm90INS1_25CollectiveMainloopFwdSm90ILi2EN4cute5tupleIJNS5_1CILi1EEES8_S8_EEENS6_IJNS7_ILi128EEENS7_ILi96EEENS7_ILi64EEEEEELi256ENS_10bfloat16_tEfNS_4arch4Sm90ELb1ELb0ELb1ELb1ELb0ELb1ELb0ELb1ELb0ELb1ELb0ELb0EEENS1_21CollectiveEpilogueFwdINS6_IJSA_NS7_ILi256EEESB_EEES9_SE_SG_Li256ELb1ELb1ELb0ELb0EEENS1_36VarlenDynamicPersistentTileSchedulerILi128ELi96ELi256ELi128ELb0ELb1ELb1ELb1ELb1ELb1EEEEEEEEEvNT_6ParamsE)
        /*0038*/ 	.word	0x00000004


	//----- nvinfo : EIATTR_FRAME_SIZE
	.align		4
.L_20:
        /*003c*/ 	.byte	0x04, 0x11
        /*003e*/ 	.short	(.L_22 - .L_21)
	.align		4
.L_21:
        /*0040*/ 	.word	index@(_ZN7cutlass13device_kernelIN5flash11enable_sm90INS1_16FlashAttnFwdSm90INS1_25CollectiveMainloopFwdSm90ILi2EN4cute5tupleIJNS5_1CILi1EEES8_S8_EEENS6_IJNS7_ILi128EEENS7_ILi96EEENS7_ILi64EEEEEELi256ENS_10bfloat16_tEfNS_4arch4Sm90ELb1ELb0ELb1ELb1ELb0ELb1ELb0ELb1ELb0ELb1ELb0ELb0EEENS1_21CollectiveEpilogueFwdINS6_IJSA_NS7_ILi256EEESB_EEES9_SE_SG_Li256ELb1ELb1ELb0ELb0EEENS1_36VarlenDynamicPersistentTileSchedulerILi128ELi96ELi256ELi128ELb0ELb1ELb1ELb1ELb1ELb1EEEEEEEEEvNT_6ParamsE)
        /*0044*/ 	.word	0x00000000


	//----- nvinfo : EIATTR_REGCOUNT
	.align		4
.L_22:
        /*0048*/ 	.byte	0x04, 0x2f
        /*004a*/ 	.short	(.L_24 - .L_23)
	.align		4
.L_23:
        /*004c*/ 	.word	index@(_ZN7cutlass13device_kernelIN5flash11enable_sm90INS1_16FlashAttnFwdSm90INS1_25CollectiveMainloopFwdSm90ILi2EN4cute5tupleIJNS5_1CILi1EEES8_S8_EEENS6_IJNS7_ILi128EEENS7_ILi96EEENS7_ILi64EEEEEELi256ENS_10bfloat16_tEfNS_4arch4Sm90ELb1ELb0ELb1ELb1ELb0ELb0ELb0ELb1ELb0ELb1ELb0ELb0EEENS1_21CollectiveEpilogueFwdINS6_IJSA_NS7_ILi256EEESB_EEES9_SE_SG_Li256ELb1ELb1ELb0ELb0EEENS1_36VarlenDynamicPersistentTileSchedulerILi128ELi96ELi256ELi128ELb0ELb1ELb1ELb1ELb1ELb1EEEEEEEEEvNT_6ParamsE)
        /*0050*/ 	.word	0x00000004


	//----- nvinfo : EIATTR_FRAME_SIZE
	.align		4
.L_24:
        /*0054*/ 	.byte	0x04, 0x11
        /*0056*/ 	.short	(.L_26 - .L_25)
	.align		4
.L_25:
        /*0058*/ 	.word	index@(_ZN7cutlass13device_kernelIN5flash11enable_sm90INS1_16FlashAttnFwdSm90INS1_25CollectiveMainloopFwdSm90ILi2EN4cute5tupleIJNS5_1CILi1EEES8_S8_EEENS6_IJNS7_ILi128EEENS7_ILi96EEENS7_ILi64EEEEEELi256ENS_10bfloat16_tEfNS_4arch4Sm90ELb1ELb0ELb1ELb1ELb0ELb0ELb0ELb1ELb0ELb1ELb0ELb0EEENS1_21CollectiveEpilogueFwdINS6_IJSA_NS7_ILi256EEESB_EEES9_SE_SG_Li256ELb1ELb1ELb0ELb0EEENS1_36VarlenDynamicPersistentTileSchedulerILi128ELi96ELi256ELi128ELb0ELb1ELb1ELb1ELb1ELb1EEEEEEEEEvNT_6ParamsE)
        /*005c*/ 	.word	0x00000000


	//----- nvinfo : EIATTR_REGCOUNT
	.align		4
.L_26:
        /*0060*/ 	.byte	0x04, 0x2f
        /*0062*/ 	.short	(.L_28 - .L_27)
	.align		4
.L_27:
        /*0064*/ 	.word	index@(_ZN7cutlass13device_kernelIN5flash11enable_sm90INS1_16FlashAttnFwdSm90INS1_25CollectiveMainloopFwdSm90ILi2EN4cute5tupleIJNS5_1CILi1EEES8_S8_EEENS6_IJNS7_ILi128EEENS7_ILi96EEENS7_ILi64EEEEEELi256ENS_10bfloat16_tEfNS_4arch4Sm90ELb1ELb0ELb1ELb0ELb0ELb0ELb1ELb1ELb0ELb1ELb0ELb0EEENS1_21CollectiveEpilogueFwdINS6_IJSA_NS7_ILi256EEESB_EEES9_SE_SG_Li256ELb0ELb1ELb0ELb0EEENS1_30DynamicPersistentTileSchedulerILi256ELi128ELb0ELb1ELb1EEEEEEEEEvNT_6ParamsE)
        /*0068*/ 	.word	0x00000004


	//----- nvinfo : EIATTR_FRAME_SIZE
	.align		4
.L_28:
        /*006c*/ 	.byte	0x04, 0x11
        /*006e*/ 	.short	(.L_30 - .L_29)
	.align		4
.L_29:
        /*0070*/ 	.word	index@(_ZN7cutlass13device_kernelIN5flash11enable_sm90INS1_16FlashAttnFwdSm90INS1_25CollectiveMainloopFwdSm90ILi2EN4cute5tupleIJNS5_1CILi1EEES8_S8_EEENS6_IJNS7_ILi128EEENS7_ILi96EEENS7_ILi64EEEEEELi256ENS_10bfloat16_tEfNS_4arch4Sm90ELb1ELb0ELb1ELb0ELb0ELb0ELb1ELb1ELb0ELb1ELb0ELb0EEENS1_21CollectiveEpilogueFwdINS6_IJSA_NS7_ILi256EEESB_EEES9_SE_SG_Li256ELb0ELb1ELb0ELb0EEENS1_30DynamicPersistentTileSchedulerILi256ELi128ELb0ELb1ELb1EEEEEEEEEvNT_6ParamsE)
        /*0074*/ 	.word	0x00000000


	//----- nvinfo : EIATTR_REGCOUNT
	.align		4
.L_30:
        /*0078*/ 	.byte	0x04, 0x2f
        /*007a*/ 	.short	(.L_32 - .L_31)
	.align		4
.L_31:
        /*007c*/ 	.word	index@(_ZN7cutlass13device_kernelIN5flash11enable_sm90INS1_16FlashAttnFwdSm90INS1_25CollectiveMainloopFwdSm90ILi2EN4cute5tupleIJNS5_1CILi1EEES8_S8_EEENS6_IJNS7_ILi128EEENS7_ILi96EEENS7_ILi64EEEEEELi256ENS_10bfloat16_tEfNS_4arch4Sm90ELb1ELb0ELb1ELb0ELb0ELb0ELb0ELb1ELb0ELb1ELb0ELb0EEENS1_21CollectiveEpilogueFwdINS6_IJSA_NS7_ILi256EEESB_EEES9_SE_SG_Li256ELb0ELb1ELb0ELb0EEENS1_30DynamicPersistentTileSchedulerILi256ELi128ELb0ELb1ELb1EEEEEEEEEvNT_6ParamsE)
        /*0080*/ 	.word	0x00000004


	//----- nvinfo : EIATTR_FRAME_SIZE
	.align		4
.L_32:
        /*0084*/ 	.byte	0x04, 0x11
        /*0086*/ 	.short	(.L_34 - .L_33)
	.align		4
.L_33:
        /*0088*/ 	.word	index@(_ZN7cutlass13device_kernelIN5flash11enable_sm90INS1_16FlashAttnFwdSm90INS1_25CollectiveMainloopFwdSm90ILi2EN4cute5tupleIJNS5_1CILi1EEES8_S8_EEENS6_IJNS7_ILi128EEENS7_ILi96EEENS7_ILi64EEEEEELi256ENS_10bfloat16_tEfNS_4arch4Sm90ELb1ELb0ELb1ELb0ELb0ELb0ELb0ELb1ELb0ELb1ELb0ELb0EEENS1_21CollectiveEpilogueFwdINS6_IJSA_NS7_ILi256EEESB_EEES9_SE_SG_Li256ELb0ELb1ELb0ELb0EEENS1_30DynamicPersistentTileSchedulerILi256ELi128ELb0ELb1ELb1EEEEEEEEEvNT_6ParamsE)
        /*008c*/ 	.word	0x00000000


	//----- nvinfo : EIATTR_REGCOUNT
	.align		4
.L_34:
        /*0090*/ 	.byte	0x04, 0x2f
        /*0092*/ 	.short	(.L_36 - .L_35)
	.align		4
.L_35:
        /*0094*/ 	.word	index@(_ZN7cutlass13device_kernelIN5flash11enable_sm90INS1_16FlashAttnFwdSm90INS1_25CollectiveMainloopFwdSm90ILi2EN4cute5tupleIJNS5_1CILi1EEES8_S8_EEENS6_IJNS7_ILi128EEENS7_ILi96EEENS7_ILi64EEEEEELi256ENS_10bfloat16_tEfNS_4arch4Sm90ELb0ELb1ELb1ELb1ELb0ELb1ELb1ELb1ELb0ELb1ELb0ELb0EEENS1_21CollectiveEpilogueFwdINS6_IJSA_NS7_ILi256EEESB_EEES9_SE_SG_Li256ELb1ELb1ELb0ELb0EEENS1_36VarlenDynamicPersistentTileSchedulerILi128ELi96ELi256ELi128ELb0ELb1ELb1ELb1ELb0ELb1EEEEEEEEEvNT_6ParamsE)
        /*0098*/ 	.word	0x00000004


	//----- nvinfo : EIATTR_FRAME_SIZE
	.align		4
.L_36:
        /*009c*/ 	.byte	0x04, 0x11
        /*009e*/ 	.short	(.L_38 - .L_37)
	.align		4
.L_37:
        /*00a0*/ 	.word	index@(_ZN7cutlass13device_kernelIN5flash11enable_sm90INS1_16FlashAttnFwdSm90INS1_25CollectiveMainloopFwdSm90ILi2EN4cute5tupleIJNS5_1CILi1EEES8_S8_EEENS6_IJNS7_ILi128EEENS7_ILi96EEENS7_ILi64EEEEEELi256ENS_10bfloat16_tEfNS_4arch4Sm90ELb0ELb1ELb1ELb1ELb0ELb1ELb1ELb1ELb0ELb1ELb0ELb0EEENS1_21CollectiveEpilogueFwdINS6_IJSA_NS7_ILi256EEESB_EEES9_SE_SG_Li256ELb1ELb1ELb0ELb0EEENS1_36VarlenDynamicPersistentTileSchedulerILi128ELi96ELi256ELi128ELb0ELb1ELb1ELb1ELb0ELb1EEEEEEEEEvNT_6ParamsE)
        /*00a4*/ 	.word	0x00000000


	//----- nvinfo : EIATTR_REGCOUNT
	.align		4
.L_38:
        /*00a8*/ 	.byte	0x04, 0x2f
        /*00aa*/ 	.short	(.L_40 - .L_39)
	.align		4
.L_39:
        /*00ac*/ 	.word	index@(_ZN7cutlass13device_kernelIN5flash11enable_sm90INS1_16FlashAttnFwdSm90INS1_25CollectiveMainloopFwdSm90ILi2EN4cute5tupleIJNS5_1CILi1EEES8_S8_EEENS6_IJNS7_ILi128EEENS7_ILi96EEENS7_ILi64EEEEEELi256ENS_10bfloat16_tEfNS_4arch4Sm90ELb0ELb1ELb1ELb1ELb0ELb0ELb1ELb1ELb0ELb1ELb0ELb0EEENS1_21CollectiveEpilogueFwdINS6_IJSA_NS7_ILi256EEESB_EEES9_SE_SG_Li256ELb1ELb1ELb0ELb0EEENS1_36VarlenDynamicPersistentTileSchedulerILi128ELi96ELi256ELi128ELb0ELb1ELb1ELb1ELb0ELb1EEEEEEEEEvNT_6ParamsE)
        /*00b0*/ 	.word	0x00000004


	//----- nvinfo : EIATTR_FRAME_SIZE
	.align		4
.L_40:
        /*00b4*/ 	.byte	0x04, 0x11
        /*00b6*/ 	.short	(.L_42 - .L_41)
	.align		4
.L_41:
        /*00b8*/ 	.word	index@(_ZN7cutlass13device_kernelIN5flash11enable_sm90INS1_16FlashAttnFwdSm90INS1_25CollectiveMainloopFwdSm90ILi2EN4cute5tupleIJNS5_1CILi1EEES8_S8_EEENS6_IJNS7_ILi128EEENS7_ILi96EEENS7_ILi64EEEEEELi256ENS_10bfloat16_tEfNS_4arch4Sm90ELb0ELb1ELb1ELb1ELb0ELb0ELb1ELb1ELb0ELb1ELb0ELb0EEENS1_21CollectiveEpilogueFwdINS6_IJSA_NS7_ILi256EEESB_EEES9_SE_SG_Li256ELb1ELb1ELb0ELb0EEENS1_36VarlenDynamicPersistentTileSchedulerILi128ELi96ELi256ELi128ELb0ELb1ELb1ELb1ELb0ELb1EEEEEEEEEvNT_6ParamsE)
        /*00bc*/ 	.word	0x00000000


	//----- nvinfo : EIATTR_REGCOUNT
	.align		4
.L_42:
        /*00c0*/ 	.byte	0x04, 0x2f
        /*00c2*/ 	.short	(.L_44 - .L_43)
	.align		4
.L_43:
        /*00c4*/ 	.word	index@(_ZN7cutlass13device_kernelIN5flash11enable_sm90INS1_16FlashAttnFwdSm90INS1_25CollectiveMainloopFwdSm90ILi2EN4cute5tupleIJNS5_1CILi1EEES8_S8_EEENS6_IJNS7_ILi128EEENS7_ILi96EEENS7_ILi64EEEEEELi256ENS_10bfloat16_tEfNS_4arch4Sm90ELb0ELb1ELb1ELb1ELb0ELb1ELb0ELb1ELb0ELb1ELb0ELb0EEENS1_21CollectiveEpilogueFwdINS6_IJSA_NS7_ILi256EEESB_EEES9_SE_SG_Li256ELb1ELb1ELb0ELb0EEENS1_36VarlenDynamicPersistentTileSchedulerILi128ELi96ELi256ELi128ELb0ELb1ELb1ELb1ELb0ELb1EEEEEEEEEvNT_6ParamsE)
        /*00c8*/ 	.word	0x00000004


	//----- nvinfo : EIATTR_FRAME_SIZE
	.align		4
.L_44:
        /*00cc*/ 	.byte	0x04, 0x11
        /*00ce*/ 	.short	(.L_46 - .L_45)
	.align		4
.L_45:
        /*00d0*/ 	.word	index@(_ZN7cutlass13device_kernelIN5flash11enable_sm90INS1_16FlashAttnFwdSm90INS1_25CollectiveMainloopFwdSm90ILi2EN4cute5tupleIJNS5_1CILi1EEES8_S8_EEENS6_IJNS7_ILi128EEENS7_ILi96EEENS7_ILi64EEEEEELi256ENS_10bfloat16_tEfNS_4arch4Sm90ELb0ELb1ELb1ELb1ELb0ELb1ELb0ELb1ELb0ELb1ELb0ELb0EEENS1_21CollectiveEpilogueFwdINS6_IJSA_NS7_ILi256EEESB_EEES9_SE_SG_Li256ELb1ELb1ELb0ELb0EEENS1_36VarlenDynamicPersistentTileSchedulerILi128ELi96ELi256ELi128ELb0ELb1ELb1ELb1ELb0ELb1EEEEEEEEEvNT_6ParamsE)
        /*00d4*/ 	.word	0x00000000


	//----- nvinfo : EIATTR_REGCOUNT
	.align		4
.L_46:
        /*00d8*/ 	.byte	0x04, 0x2f
        /*00da*/ 	.short	(.L_48 - .L_47)
	.align		4
.L_47:
        /*00dc*/ 	.word	index@(_ZN7cutlass13device_kernelIN5flash11enable_sm90INS1_16FlashAttnFwdSm90INS1_25CollectiveMainloopFwdSm90ILi2EN4cute5tupleIJNS5_1CILi1EEES8_S8_EEENS6_IJNS7_ILi128EEENS7_ILi96EEENS7_ILi64EEEEEELi256ENS_10bfloat16_tEfNS_4arch4Sm90ELb0ELb1ELb1ELb1ELb0ELb0ELb0ELb1ELb0ELb1ELb0ELb0EEENS1_21CollectiveEpilogueFwdINS6_IJSA_NS7_ILi256EEESB_EEES9_SE_SG_Li256ELb1ELb1ELb0ELb0EEENS1_36VarlenDynamicPersistentTileSchedulerILi128ELi96ELi256ELi128ELb0ELb1ELb1ELb1ELb0ELb1EEEEEEEEEvNT_6ParamsE)
        /*00e0*/ 	.word	0x00000004


	//----- nvinfo : EIATTR_FRAME_SIZE
	.align		4
.L_48:
        /*00e4*/ 	.byte	0x04, 0x11
        /*00e6*/ 	.short	(.L_50 - .L_49)
	.align		4
.L_49:
        /*00e8*/ 	.word	index@(_ZN7cutlass13device_kernelIN5flash11enable_sm90INS1_16FlashAttnFwdSm90INS1_25CollectiveMainloopFwdSm90ILi2EN4cute5tupleIJNS5_1CILi1EEES8_S8_EEENS6_IJNS7_ILi128EEENS7_ILi96EEENS7_ILi64EEEEEELi256ENS_10bfloat16_tEfNS_4arch4Sm90ELb0ELb1ELb1ELb1ELb0ELb0ELb0ELb1ELb0ELb1ELb0ELb0EEENS1_21CollectiveEpilogueFwdINS6_IJSA_NS7_ILi256EEESB_EEES9_SE_SG_Li256ELb1ELb1ELb0ELb0EEENS1_36VarlenDynamicPersistentTileSchedulerILi128ELi96ELi256ELi128ELb0ELb1ELb1ELb1ELb0ELb1EEEEEEEEEvNT_6ParamsE)
        /*00ec*/ 	.word	0x00000000


	//----- nvinfo : EIATTR_REGCOUNT
	.align		4
.L_50:
        /*00f0*/ 	.byte	0x04, 0x2f
        /*00f2*/ 	.short	(.L_52 - .L_51)
	.align		4
.L_51:
        /*00f4*/ 	.word	index@(_ZN7cutlass13device_kernelIN5flash11enable_sm90INS1_16FlashAttnFwdSm90INS1_25CollectiveMainloopFwdSm90ILi2EN4cute5tupleIJNS5_1CILi1EEES8_S8_EEENS6_IJNS7_ILi128EEENS7_ILi96EEENS7_ILi64EEEEEELi256ENS_10bfloat16_tEfNS_4arch4Sm90ELb0ELb1ELb1ELb0ELb0ELb0ELb1ELb1ELb0ELb1ELb0ELb0EEENS1_21CollectiveEpilogueFwdINS6_IJSA_NS7_ILi256EEESB_EEES9_SE_SG_Li256ELb0ELb1ELb0ELb0EEENS1_30DynamicPersistentTileSchedulerILi256ELi128ELb0ELb1ELb1EEEEEEEEEvNT_6ParamsE)
        /*00f8*/ 	.word	0x00000004


	//----- nvinfo : EIATTR_FRAME_SIZE
	.align		4
.L_52:
        /*00fc*/ 	.byte	0x04, 0x11
        /*00fe*/ 	.short	(.L_54 - .L_53)
	.align		4
.L_53:
        /*0100*/ 	.word	index@(_ZN7cutlass13device_kernelIN5flash11enable_sm90INS1_16FlashAttnFwdSm90INS1_25CollectiveMainloopFwdSm90ILi2EN4cute5tupleIJNS5_1CILi1EEES8_S8_EEENS6_IJNS7_ILi128EEENS7_ILi96EEENS7_ILi64EEEEEELi256ENS_10bfloat16_tEfNS_4arch4Sm90ELb0ELb1ELb1ELb0ELb0ELb0ELb1ELb1ELb0ELb1ELb0ELb0EEENS1_21CollectiveEpilogueFwdINS6_IJSA_NS7_ILi256EEESB_EEES9_SE_SG_Li256ELb0ELb1ELb0ELb0EEENS1_30DynamicPersistentTileSchedulerILi256ELi128ELb0ELb1ELb1EEEEEEEEEvNT_6ParamsE)
        /*0104*/ 	.word	0x00000000


	//----- nvinfo : EIATTR_REGCOUNT
	.align		4
.L_54:
        /*0108*/ 	.byte	0x04, 0x2f
        /*010a*/ 	.short	(.L_56 - .L_55)
	.align		4
.L_55:
        /*010c*/ 	.word	index@(_ZN7cutlass13device_kernelIN5flash11enable_sm90INS1_16FlashAttnFwdSm90INS1_25CollectiveMainloopFwdSm90ILi2EN4cute5tupleIJNS5_1CILi1EEES8_S8_EEENS6_IJNS7_ILi128EEENS7_ILi96EEENS7_ILi64EEEEEELi256ENS_10bfloat16_tEfNS_4arch4Sm90ELb0ELb1ELb1ELb0ELb0ELb0ELb0ELb1ELb0ELb1ELb0ELb0EEENS1_21CollectiveEpilogueFwdINS6_IJSA_NS7_ILi256EEESB_EEES9_SE_SG_Li256ELb0ELb1ELb0ELb0EEENS1_30DynamicPersistentTileSchedulerILi256ELi128ELb0ELb1ELb1EEEEEEEEEvNT_6ParamsE)
        /*0110*/ 	.word	0x00000004


	//----- nvinfo : EIATTR_FRAME_SIZE
	.align		4
.L_56:
        /*0114*/ 	.byte	0x04, 0x11
        /*0116*/ 	.short	(.L_58 - .L_57)
	.align		4
.L_57:
        /*0118*/ 	.word	index@(_ZN7cutlass13device_kernelIN5flash11enable_sm90INS1_16FlashAttnFwdSm90INS1_25CollectiveMainloopFwdSm90ILi2EN4cute5tupleIJNS5_1CILi1EEES8_S8_EEENS6_IJNS7_ILi128EEENS7_ILi96EEENS7_ILi64EEEEEELi256ENS_10bfloat16_tEfNS_4arch4Sm90ELb0ELb1ELb1ELb0ELb0ELb0ELb0ELb1ELb0ELb1ELb0ELb0EEENS1_21CollectiveEpilogueFwdINS6_IJSA_NS7_ILi256EEESB_EEES9_SE_SG_Li256ELb0ELb1ELb0ELb0EEENS1_30DynamicPersistentTileSchedulerILi256ELi128ELb0ELb1ELb1EEEEEEEEEvNT_6ParamsE)
        /*011c*/ 	.word	0x00000000


	//----- nvinfo : EIATTR_REGCOUNT
	.align		4
.L_58:
        /*0120*/ 	.byte	0x04, 0x2f
        /*0122*/ 	.short	(.L_60 - .L_59)
	.align		4
.L_59:
        /*0124*/ 	.word	index@(_ZN7cutlass13device_kernelIN5flash11enable_sm90INS1_16FlashAttnFwdSm90INS1_25CollectiveMainloopFwdSm90ILi2EN4cute5tupleIJNS5_1CILi1EEES8_S8_EEENS6_IJNS7_ILi128EEENS7_ILi96EEENS7_ILi64EEEEEELi256ENS_10bfloat16_tEfNS_4arch4Sm90ELb0ELb0ELb1ELb1ELb0ELb1ELb1ELb1ELb0ELb1ELb0ELb0EEENS1_21CollectiveEpilogueFwdINS6_IJSA_NS7_ILi256EEESB_EEES9_SE_SG_Li256ELb1ELb1ELb0ELb0EEENS1_36VarlenDynamicPersistentTileSchedulerILi128ELi96ELi256ELi128ELb0ELb1ELb1ELb0ELb1ELb1EEEEEEEEEvNT_6ParamsE)
        /*0128*/ 	.word	0x00000004


	//----- nvinfo : EIATTR_FRAME_SIZE
	.align		4
.L_60:
        /*012c*/ 	.byte	0x04, 0x11
        /*012e*/ 	.short	(.L_62 - .L_61)
	.align		4
.L_61:
        /*0130*/ 	.word	index@(_ZN7cutlass13device_kernelIN5flash11enable_sm90INS1_16FlashAttnFwdSm90INS1_25CollectiveMainloopFwdSm90ILi2EN4cute5tupleIJNS5_1CILi1EEES8_S8_EEENS6_IJNS7_ILi128EEENS7_ILi96EEENS7_ILi64EEEEEELi256ENS_10bfloat16_tEfNS_4arch4Sm90ELb0ELb0ELb1ELb1ELb0ELb1ELb1ELb1ELb0ELb1ELb0ELb0EEENS1_21CollectiveEpilogueFwdINS6_IJSA_NS7_ILi256EEESB_EEES9_SE_SG_Li256ELb1ELb1ELb0ELb0EEENS1_36VarlenDynamicPersistentTileSchedulerILi128ELi96ELi256ELi128ELb0ELb1ELb1ELb0ELb1ELb1EEEEEEEEEvNT_6ParamsE)
        /*0134*/ 	.word	0x00000000


	//----- nvinfo : EIATTR_REGCOUNT
	.align		4
.L_62:
        /*0138*/ 	.byte	0x04, 0x2f
        /*013a*/ 	.short	(.L_64 - .L_63)
	.align		4
.L_63:
        /*013c*/ 	.word	index@(_ZN7cutlass13device_kernelIN5flash11enable_sm90INS1_16FlashAttnFwdSm90INS1_25CollectiveMainloopFwdSm90ILi2EN4cute5tupleIJNS5_1CILi1EEES8_S8_EEENS6_IJNS7_ILi128EEENS7_ILi96EEENS7_ILi64EEEEEELi256ENS_10bfloat16_tEfNS_4arch4Sm90ELb0ELb0ELb1ELb1ELb0ELb0ELb1ELb1ELb0ELb1ELb0ELb0EEENS1_21CollectiveEpilogueFwdINS6_IJSA_NS7_ILi256EEESB_EEES9_SE_SG_Li256ELb1ELb1ELb0ELb0EEENS1_36VarlenDynamicPersistentTileSchedulerILi128ELi96ELi256ELi128ELb0ELb1ELb1ELb0ELb1ELb1EEEEEEEEEvNT_6ParamsE)
        /*0140*/ 	.word	0x00000004


	//----- nvinfo : EIATTR_FRAME_SIZE
	.align		4
.L_64:
        /*0144*/ 	.byte	0x04, 0x11
        /*0146*/ 	.short	(.L_66 - .L_65)
	.align		4
.L_65:
        /*0148*/ 	.word	index@(_ZN7cutlass13device_kernelIN5flash11enable_sm90INS1_16FlashAttnFwdSm90INS1_25CollectiveMainloopFwdSm90ILi2EN4cute5tupleIJNS5_1CILi1EEES8_S8_EEENS6_IJNS7_ILi128EEENS7_ILi96EEENS7_ILi64EEEEEELi256ENS_10bfloat16_tEfNS_4arch4Sm90ELb0ELb0ELb1ELb1ELb0ELb0ELb1ELb1ELb0ELb1ELb0ELb0EEENS1_21CollectiveEpilogueFwdINS6_IJSA_NS7_ILi256EEESB_EEES9_SE_SG_Li256ELb1ELb1ELb0ELb0EEENS1_36VarlenDynamicPersistentTileSchedulerILi128ELi96ELi256ELi128ELb0ELb1ELb1ELb0ELb1ELb1EEEEEEEEEvNT_6ParamsE)
        /*014c*/ 	.word	0x00000000


	//----- nvinfo : EIATTR_REGCOUNT
	.align		4
.L_66:
        /*0150*/ 	.byte	0x04, 0x2f
        /*0152*/ 	.short	(.L_68 - .L_67)
	.align		4
.L_67:
        /*0154*/ 	.word	index@(_ZN7cutlass13device_kernelIN5flash11enable_sm90INS1_16FlashAttnFwdSm90INS1_25CollectiveMainloopFwdSm90ILi2EN4cute5tupleIJNS5_1CILi1EEES8_S8_EEENS6_IJNS7_ILi128EEENS7_ILi96EEENS7_ILi64EEEEEELi256ENS_10bfloat16_tEfNS_4arch4Sm90ELb0ELb0ELb1ELb1ELb0ELb1ELb0ELb1ELb0ELb1ELb0ELb0EEENS1_21CollectiveEpilogueFwdINS6_IJSA_NS7_ILi256EEESB_EEES9_SE_SG_Li256ELb1ELb1ELb0ELb0EEENS1_36VarlenDynamicPersistentTileSchedulerILi128ELi96ELi256ELi128ELb0ELb1ELb1ELb0ELb1ELb1EEEEEEEEEvNT_6ParamsE)
        /*0158*/ 	.word	0x00000004


	//----- nvinfo : EIATTR_FRAME_SIZE
	.align		4
.L_68:
        /*015c*/ 	.byte	0x04, 0x11
        /*015e*/ 	.short	(.L_70 - .L_69)
	.align		4
.L_69:
        /*0160*/ 	.word	index@(_ZN7cutlass13device_kernelIN5flash11enable_sm90INS1_16FlashAttnFwdSm90INS1_25CollectiveMainloopFwdSm90ILi2EN4cute5tupleIJNS5_1CILi1EEES8_S8_EEENS6_IJNS7_ILi128EEENS7_ILi96EEENS7_ILi64EEEEEELi256ENS_10bfloat16_tEfNS_4arch4Sm90ELb0ELb0ELb1ELb1ELb0ELb1ELb0ELb1ELb0ELb1ELb0ELb0EEENS1_21CollectiveEpilogueFwdINS6_IJSA_NS7_ILi256EEESB_EEES9_SE_SG_Li256ELb1ELb1ELb0ELb0EEENS1_36VarlenDynamicPersistentTileSchedulerILi128ELi96ELi256ELi128ELb0ELb1ELb1ELb0ELb1ELb1EEEEEEEEEvNT_6ParamsE)
        /*0164*/ 	.word	0x00000000


	//----- nvinfo : EIATTR_REGCOUNT
	.align		4
.L_70:
        /*0168*/ 	.byte	0x04, 0x2f
        /*016a*/ 	.short	(.L_72 - .L_71)
	.align		4
.L_71:
        /*016c*/ 	.word	index@(_ZN7cutlass13device_kernelIN5flash11enable_sm90INS1_16FlashAttnFwdSm90INS1_25CollectiveMainloopFwdSm90ILi2EN4cute5tupleIJNS5_1CILi1EEES8_S8_EEENS6_IJNS7_ILi128EEENS7_ILi96EEENS7_ILi64EEEEEELi256ENS_10bfloat16_tEfNS_4arch4Sm90ELb0ELb0ELb1ELb1ELb0ELb0ELb0ELb1ELb0ELb1ELb0ELb0EEENS1_21CollectiveEpilogueFwdINS6_IJSA_NS7_ILi256EEESB_EEES9_SE_SG_Li256ELb1ELb1ELb0ELb0EEENS1_36VarlenDynamicPersistentTileSchedulerILi128ELi96ELi256ELi128ELb0ELb1ELb1ELb0ELb1ELb1EEEEEEEEEvNT_6ParamsE)
        /*0170*/ 	.word	0x00000004


	//----- nvinfo : EIATTR_FRAME_SIZE
	.align		4
.L_72:
        /*0174*/ 	.byte	0x04, 0x11
        /*0176*/ 	.short	(.L_74 - .L_73)
	.align		4
.L_73:
        /*0178*/ 	.word	index@(_ZN7cutlass13device_kernelIN5flash11enable_sm90INS1_16FlashAttnFwdSm90INS1_25CollectiveMainloopFwdSm90ILi2EN4cute5tupleIJNS5_1CILi1EEES8_S8_EEENS6_IJNS7_ILi128EEENS7_ILi96EEENS7_ILi64EEEEEELi256ENS_10bfloat16_tEfNS_4arch4Sm90ELb0ELb0ELb1ELb1ELb0ELb0ELb0ELb1ELb0ELb1ELb0ELb0EEENS1_21CollectiveEpilogueFwdINS6_IJSA_NS7_ILi256EEESB_EEES9_SE_SG_Li256ELb1ELb1ELb0ELb0EEENS1_36VarlenDynamicPersistentTileSchedulerILi128ELi96ELi256ELi128ELb0ELb1ELb1ELb0ELb1ELb1EEEEEEEEEvNT_6ParamsE)
        /*017c*/ 	.word	0x00000000


	//----- nvinfo : EIATTR_REGCOUNT
	.align		4
.L_74:
        /*0180*/ 	.byte	0x04, 0x2f
        /*0182*/ 	.short	(.L_76 - .L_75)
	.align		4
.L_75:
        /*0184*/ 	.word	index@(_ZN7cutlass13device_kernelIN5flash11enable_sm90INS1_16FlashAttnFwdSm90INS1_25CollectiveMainloopFwdSm90ILi2EN4cute5tupleIJNS5_1CILi1EEES8_S8_EEENS6_IJNS7_ILi128EEENS7_ILi96EEENS7_ILi64EEEEEELi256ENS_10bfloat16_tEfNS_4arch4Sm90ELb0ELb0ELb1ELb0ELb0ELb0ELb1ELb1ELb0ELb1ELb0ELb0EEENS1_21CollectiveEpilogueFwdINS6_IJSA_NS7_ILi256EEESB_EEES9_SE_SG_Li256ELb0ELb1ELb0ELb0EEENS1_29StaticPersistentTileSchedulerILb0EEEEEEEEEvNT_6ParamsE)
        /*0188*/ 	.word	0x00000004


	//----- nvinfo : EIATTR_FRAME_SIZE
	.align		4
.L_76:
        /*018c*/ 	.byte	0x04, 0x11
        /*018e*/ 	.short	(.L_78 - .L_77)
	.align		4
.L_77:
        /*0190*/ 	.word	index@(_ZN7cutlass13device_kernelIN5flash11enable_sm90INS1_16FlashAttnFwdSm90INS1_25CollectiveMainloopFwdSm90ILi2EN4cute5tupleIJNS5_1CILi1EEES8_S8_EEENS6_IJNS7_ILi128EEENS7_ILi96EEENS7_ILi64EEEEEELi256ENS_10bfloat16_tEfNS_4arch4Sm90ELb0ELb0ELb1ELb0ELb0ELb0ELb1ELb1ELb0ELb1ELb0ELb0EEENS1_21CollectiveEpilogueFwdINS6_IJSA_NS7_ILi256EEESB_EEES9_SE_SG_Li256ELb0ELb1ELb0ELb0EEENS1_29StaticPersistentTileSchedulerILb0EEEEEEEEEvNT_6ParamsE)
        /*0194*/ 	.word	0x00000000


	//----- nvinfo : EIATTR_REGCOUNT
	.align		4
.L_78:
        /*0198*/ 	.byte	0x04, 0x2f
        /*019a*/ 	.short	(.L_80 - .L_79)
	.align		4
.L_79:
        /*019c*/ 	.word	index@(_ZN7cutlass13device_kernelIN5flash11enable_sm90INS1_16FlashAttnFwdSm90INS1_25CollectiveMainloopFwdSm90ILi2EN4cute5tupleIJNS5_1CILi1EEES8_S8_EEENS6_IJNS7_ILi128EEENS7_ILi96EEENS7_ILi64EEEEEELi256ENS_10bfloat16_tEfNS_4arch4Sm90ELb0ELb0ELb1ELb0ELb0ELb0ELb0ELb1ELb0ELb1ELb0ELb0EEENS1_21CollectiveEpilogueFwdINS6_IJSA_NS7_ILi256EEESB_EEES9_SE_SG_Li256ELb0ELb1ELb0ELb0EEENS1_29StaticPersistentTileSchedulerILb0EEEEEEEEEvNT_6ParamsE)
        /*01a0*/ 	.word	0x00000004


	//----- nvinfo : EIATTR_FRAME_SIZE
	.align		4
.L_80:
        /*01a4*/ 	.byte	0x04, 0x11
        /*01a6*/ 	.short	(.L_82 - .L_81)
	.align		4
.L_81:
        /*01a8*/ 	.word	index@(_ZN7cutlass13device_kernelIN5flash11enable_sm90INS1_16FlashAttnFwdSm90INS1_25CollectiveMainloopFwdSm90ILi2EN4cute5tupleIJNS5_1CILi1EEES8_S8_EEENS6_IJNS7_ILi128EEENS7_ILi96EEENS7_ILi64EEEEEELi256ENS_10bfloat16_tEfNS_4arch4Sm90ELb0ELb0ELb1ELb0ELb0ELb0ELb0ELb1ELb0ELb1ELb0ELb0EEENS1_21CollectiveEpilogueFwdINS6_IJSA_NS7_ILi256EEESB_EEES9_SE_SG_Li256ELb0ELb1ELb0ELb0EEENS1_29StaticPersistentTileSchedulerILb0EEEEEEEEEvNT_6ParamsE)
        /*01ac*/ 	.word	0x00000000


	//----- nvinfo : EIATTR_REGCOUNT
	.align		4
.L_82:
        /*01b0*/ 	.byte	0x04, 0x2f
        /*01b2*/ 	.short	(.L_84 - .L_83)
	.align		4
.L_83:
        /*01b4*/ 	.word	index@(_ZN7cutlass13device_kernelIN5flash11enable_sm90INS1_16FlashAttnFwdSm90INS1_25CollectiveMainloopFwdSm90ILi2EN4cute5tupleIJNS5_1CILi1EEES8_S8_EEENS6_IJNS7_ILi64EEESA_SA_EEELi512ENS_10bfloat16_tEfNS_4arch4Sm90ELb1ELb0ELb1ELb1ELb0ELb1ELb1ELb0ELb0ELb1ELb0ELb0EEENS1_21CollectiveEpilogueFwdINS6_IJSA_NS7_ILi512EEESA_EEES9_SC_SE_Li256ELb1ELb1ELb0ELb0EEENS1_36VarlenDynamicPersistentTileSchedulerILi64ELi64ELi256ELi128ELb0ELb1ELb1ELb1ELb1ELb1EEEEEEEEEvNT_6ParamsE)
        /*01b8*/ 	.word	0x00000004


	//----- nvinfo : EIATTR_FRAME_SIZE
	.align		4
.L_84:
        /*01bc*/ 	.byte	0x04, 0x11
        /*01be*/ 	.short	(.L_86 - .L_85)
	.align		4
.L_85:
        /*01c0*/ 	.word	index@(_ZN7cutlass13device_kernelIN5flash11enable_sm90INS1_16FlashAttnFwdSm90INS1_25CollectiveMainloopFwdSm90ILi2EN4cute5tupleIJNS5_1CILi1EEES8_S8_EEENS6_IJNS7_ILi64EEESA_SA_EEELi512ENS_10bfloat16_tEfNS_4arch4Sm90ELb1ELb0ELb1ELb1ELb0ELb1ELb1ELb0ELb0ELb1ELb0ELb0EEENS1_21CollectiveEpilogueFwdINS6_IJSA_NS7_ILi512EEESA_EEES9_SC_SE_Li256ELb1ELb1ELb0ELb0EEENS1_36VarlenDynamicPersistentTileSchedulerILi64ELi64ELi256ELi128ELb0ELb1ELb1ELb1ELb1ELb1EEEEEEEEEvNT_6ParamsE)
        /*01c4*/ 	.word	0x00000000


	//----- nvinfo : EIATTR_REGCOUNT
	.align		4
.L_86:
        /*01c8*/ 	.byte	0x04, 0x2f
        /*01ca*/ 	.short	(.L_88 - .L_87)
	.align		4
.L_87:
        /*01cc*/ 	.word	index@(_ZN7cutlass13device_kernelIN5flash11enable_sm90INS1_16FlashAttnFwdSm90INS1_25CollectiveMainloopFwdSm90ILi2EN4cute5tupleIJNS5_1CILi1EEES8_S8_EEENS6_IJNS7_ILi64EEESA_SA_EEELi512ENS_10bfloat16_tEfNS_4arch4Sm90ELb1ELb0ELb1ELb1ELb0ELb0ELb1ELb0ELb0ELb1ELb0ELb0EEENS1_21CollectiveEpilogueFwdINS6_IJSA_NS7_ILi512EEESA_EEES9_SC_SE_Li256ELb1ELb1ELb0ELb0EEENS1_36VarlenDynamicPersistentTileSchedulerILi64ELi64ELi256ELi128ELb0ELb1ELb1ELb1ELb1ELb1EEEEEEEEEvNT_6ParamsE)
        /*01d0*/ 	.word	0x00000004


	//----- nvinfo : EIATTR_FRAME_SIZE
	.align		4
.L_88:
        /*01d4*/ 	.byte	0x04, 0x11
        /*01d6*/ 	.short	(.L_90 - .L_89)
	.align		4
.L_89:
        /*01d8*/ 	.word	index@(_ZN7cutlass13device_kernelIN5flash11enable_sm90INS1_16FlashAttnFwdSm90INS1_25CollectiveMainloopFwdSm90ILi2EN4cute5tupleIJNS5_1CILi1EEES8_S8_EEENS6_IJNS7_ILi64EEESA_SA_EEELi512ENS_10bfloat16_tEfNS_4arch4Sm90ELb1ELb0ELb1ELb1ELb0ELb0ELb1ELb0ELb0ELb1ELb0ELb0EEENS1_21CollectiveEpilogueFwdINS6_IJSA_NS7_ILi512EEESA_EEES9_SC_SE_Li256ELb1ELb1ELb0ELb0EEENS1_36VarlenDynamicPersistentTileSchedulerILi64ELi64ELi256ELi128ELb0ELb1ELb1ELb1ELb1ELb1EEEEEEEEEvNT_6ParamsE)
        /*01dc*/ 	.word	0x00000000


	//----- nvinfo : EIATTR_REGCOUNT
	.align		4
.L_90:
        /*01e0*/ 	.byte	0x04, 0x2f
        /*01e2*/ 	.short	(.L_92 - .L_91)
	.align		4
.L_91:
        /*01e4*/ 	.word	index@(_ZN7cutlass13device_kernelIN5flash11enable_sm90INS1_16FlashAttnFwdSm90INS1_25CollectiveMainloopFwdSm90ILi2EN4cute5tupleIJNS5_1CILi1EEES8_S8_EEENS6_IJNS7_ILi64EEESA_SA_EEELi512ENS_10bfloat16_tEfNS_4arch4Sm90ELb1ELb0ELb1ELb1ELb0ELb1ELb0ELb0ELb0ELb1ELb0ELb0EEENS1_21CollectiveEpilogueFwdINS6_IJSA_NS7_ILi512EEESA_EEES9_SC_SE_Li256ELb1ELb1ELb0ELb0EEENS1_36VarlenDynamicPersistentTileSchedulerILi64ELi64ELi256ELi128ELb0ELb1ELb1ELb1ELb1ELb1EEEEEEEEEvNT_6ParamsE)
        /*01e8*/ 	.word	0x00000004


	//----- nvinfo : EIATTR_FRAME_SIZE
	.align		4
.L_92:
        /*01ec*/ 	.byte	0x04, 0x11
        /*01ee*/ 	.short	(.L_94 - .L_93)
	.align		4
.L_93:
        /*01f0*/ 	.word	index@(_ZN7cutlass13device_kernelIN5flash11enable_sm90INS1_16FlashAttnFwdSm90INS1_25CollectiveMainloopFwdSm90ILi2EN4cute5tupleIJNS5_1CILi1EEES8_S8_EEENS6_IJNS7_ILi64EEESA_SA_EEELi512ENS_10bfloat16_tEfNS_4arch4Sm90ELb1ELb0ELb1ELb1ELb0ELb1ELb0ELb0ELb0ELb1ELb0ELb0EEENS1_21CollectiveEpilogueFwdINS6_IJSA_NS7_ILi512EEESA_EEES9_SC_SE_Li256ELb1ELb1ELb0ELb0EEENS1_36VarlenDynamicPersistentTileSchedulerILi64ELi64ELi256ELi128ELb0ELb1ELb1ELb1ELb1ELb1EEEEEEEEEvNT_6ParamsE)
        /*01f4*/ 	.word	0x00000000


	//----- nvinfo : EIATTR_REGCOUNT
	.align		4
.L_94:
        /*01f8*/ 	.byte	0x04, 0x2f
        /*01fa*/ 	.short	(.L_96 - .L_95)
	.align		4
.L_95:
        /*01fc*/ 	.word	index@(_ZN7cutlass13device_kernelIN5flash11enable_sm90INS1_16FlashAttnFwdSm90INS1_25CollectiveMainloopFwdSm90ILi2EN4cute5tupleIJNS5_1CILi1EEES8_S8_EEENS6_IJNS7_ILi64EEESA_SA_EEELi512ENS_10bfloat16_tEfNS_4arch4Sm90ELb1ELb0ELb1ELb1ELb0ELb0ELb0ELb0ELb0ELb1ELb0ELb0EEENS1_21CollectiveEpilogueFwdINS6_IJSA_NS7_ILi512EEESA_EEES9_SC_SE_Li256ELb1ELb1ELb0ELb0EEENS1_36VarlenDynamicPersistentTileSchedulerILi64ELi64ELi256ELi128ELb0ELb1ELb1ELb1ELb1ELb1EEEEEEEEEvNT_6ParamsE)
        /*0200*/ 	.word	0x00000004


	//----- nvinfo : EIATTR_FRAME_SIZE
	.align		4
.L_96:
        /*0204*/ 	.byte	0x04, 0x11
        /*0206*/ 	.short	(.L_98 - .L_97)
	.align		4
.L_97:
        /*0208*/ 	.word	index@(_ZN7cutlass13device_kernelIN5flash11enable_sm90INS1_16FlashAttnFwdSm90INS1_25CollectiveMainloopFwdSm90ILi2EN4cute5tupleIJNS5_1CILi1EEES8_S8_EEENS6_IJNS7_ILi64EEESA_SA_EEELi512ENS_10bfloat16_tEfNS_4arch4Sm90ELb1ELb0ELb1ELb1ELb0ELb0ELb0ELb0ELb0ELb1ELb0ELb0EEENS1_21CollectiveEpilogueFwdINS6_IJSA_NS7_ILi512EEESA_EEES9_SC_SE_Li256ELb1ELb1ELb0ELb0EEENS1_36VarlenDynamicPersistentTileSchedulerILi64ELi64ELi256ELi128ELb0ELb1ELb1ELb1ELb1ELb1EEEEEEEEEvNT_6ParamsE)
        /*020c*/ 	.word	0x00000000


	//----- nvinfo : EIATTR_REGCOUNT
	.align		4
.L_98:
        /*0210*/ 	.byte	0x04, 0x2f
        /*0212*/ 	.short	(.L_100 - .L_99)
	.align		4
.L_99:
        /*0214*/ 	.word	index@(_ZN7cutlass13device_kernelIN5flash11enable_sm90INS1_16FlashAttnFwdSm90INS1_25CollectiveMainloopFwdSm90ILi2EN4cute5tupleIJNS5_1CILi1EEES8_S8_EEENS6_IJNS7_ILi64EEESA_SA_EEELi512ENS_10bfloat16_tEfNS_4arch4Sm90ELb1ELb0ELb1ELb0ELb0ELb0ELb1ELb0ELb0ELb1ELb0ELb0EEENS1_21CollectiveEpilogueFwdINS6_IJSA_NS7_ILi512EEESA_EEES9_SC_SE_Li256ELb0ELb1ELb0ELb0EEENS1_30DynamicPersistentTileSchedulerILi256ELi128ELb0ELb1ELb1EEEEEEEEEvNT_6ParamsE)
        /*0218*/ 	.word	0x00000004


	//----- nvinfo : EIATTR_FRAME_SIZE
	.align		4
.L_100:
        /*021c*/ 	.byte	0x04, 0x11
        /*021e*/ 	.short	(.L_102 - .L_101)
	.align		4
.L_101:
        /*0220*/ 	.word	index@(_ZN7cutlass13device_kernelIN5flash11enable_sm90INS1_16FlashAttnFwdSm90INS1_25CollectiveMainloopFwdSm90ILi2EN4cute5tupleIJNS5_1CILi1EEES8_S8_EEENS6_IJNS7_ILi64EEESA_SA_EEELi512ENS_10bfloat16_tEfNS_4arch4Sm90ELb1ELb0ELb1ELb0ELb0ELb0ELb1ELb0ELb0ELb1ELb0ELb0EEENS1_21CollectiveEpilogueFwdINS6_IJSA_NS7_ILi512EEESA_EEES9_SC_SE_Li256ELb0ELb1ELb0ELb0EEENS1_30DynamicPersistentTileSchedulerILi256ELi128ELb0ELb1ELb1EEEEEEEEEvNT_6ParamsE)
        /*0224*/ 	.word	0x00000000


	//----- nvinfo : EIATTR_REGCOUNT
	.align		4
.L_102:
        /*0228*/ 	.byte	0x04, 0x2f
        /*022a*/ 	.short	(.L_104 - .L_103)
	.align		4
.L_103:
        /*022c*/ 	.word	index@(_ZN7cutlass13device_kernelIN5flash11enable_sm90INS1_16FlashAttnFwdSm90INS1_25CollectiveMainloopFwdSm90ILi2EN4cute5tupleIJNS5_1CILi1EEES8_S8_EEENS6_IJNS7_ILi64EEESA_SA_EEELi512ENS_10bfloat16_tEfNS_4arch4Sm90ELb1ELb0ELb1ELb0ELb0ELb0ELb0ELb0ELb0ELb1ELb0ELb0EEENS1_21CollectiveEpilogueFwdINS6_IJSA_NS7_ILi512EEESA_EEES9_SC_SE_Li256ELb0ELb1ELb0ELb0EEENS1_30DynamicPersistentTileSchedulerILi256ELi128ELb0ELb1ELb1EEEEEEEEEvNT_6ParamsE)
        /*0230*/ 	.word	0x00000004


	//----- nvinfo : EIATTR_FRAME_SIZE
	.align		4
.L_104:
        /*0234*/ 	.byte	0x04, 0x11
        /*0236*/ 	.short	(.L_106 - .L_105)
	.align		4
.L_105:
        /*0238*/ 	.word	index@(_ZN7cutlass13device_kernelIN5flash11enable_sm90INS1_16FlashAttnFwdSm90INS1_25CollectiveMainloopFwdSm90ILi2EN4cute5tupleIJNS5_1CILi1EEES8_S8_EEENS6_IJNS7_ILi64EEESA_SA_EEELi512ENS_10bfloat16_tEfNS_4arch4Sm90ELb1ELb0ELb1ELb0ELb0ELb0ELb0ELb0ELb0ELb1ELb0ELb0EEENS1_21CollectiveEpilogueFwdINS6_IJSA_NS7_ILi512EEESA_EEES9_SC_SE_Li256ELb0ELb1ELb0ELb0EEENS1_30DynamicPersistentTileSchedulerILi256ELi128ELb0ELb1ELb1EEEEEEEEEvNT_6ParamsE)
        /*023c*/ 	.word	0x00000000


	//----- nvinfo : EIATTR_REGCOUNT
	.align		4
.L_106:
        /*0240*/ 	.byte	0x04, 0x2f
        /*0242*/ 	.short	(.L_108 - .L_107)
	.align		4
.L_107:
        /*0244*/ 	.word	index@(_ZN7cutlass13device_kernelIN5flash11enable_sm90INS1_16FlashAttnFwdSm90INS1_25CollectiveMainloopFwdSm90ILi2EN4cute5tupleIJNS5_1CILi1EEES8_S8_EEENS6_IJNS7_ILi64EEESA_SA_EEELi512ENS_10bfloat16_tEfNS_4arch4Sm90ELb0ELb1ELb1ELb1ELb0ELb1ELb1ELb0ELb0ELb1ELb0ELb0EEENS1_21CollectiveEpilogueFwdINS6_IJSA_NS7_ILi512EEESA_EEES9_SC_SE_Li256ELb1ELb1ELb0ELb0EEENS1_36VarlenDynamicPersistentTileSchedulerILi64ELi64ELi256ELi128ELb0ELb1ELb1ELb1ELb0ELb1EEEEEEEEEvNT_6ParamsE)
        /*0248*/ 	.word	0x00000004


	//----- nvinfo : EIATTR_FRAME_SIZE
	.align		4
.L_108:
        /*024c*/ 	.byte	0x04, 0x11
        /*024e*/ 	.short	(.L_110 - .L_109)
	.align		4
.L_109:
        /*0250*/ 	.word	index@(_ZN7cutlass13device_kernelIN5flash11enable_sm90INS1_16FlashAttnFwdSm90INS1_25CollectiveMainloopFwdSm90ILi2EN4cute5tupleIJNS5_1CILi1EEES8_S8_EEENS6_IJNS7_ILi64EEESA_SA_EEELi512ENS_10bfloat16_tEfNS_4arch4Sm90ELb0ELb1ELb1ELb1ELb0ELb1ELb1ELb0ELb0ELb1ELb0ELb0EEENS1_21CollectiveEpilogueFwdINS6_IJSA_NS7_ILi512EEESA_EEES9_SC_SE_Li256ELb1ELb1ELb0ELb0EEENS1_36VarlenDynamicPersistentTileSchedulerILi64ELi64ELi256ELi128ELb0ELb1ELb1ELb1ELb0ELb1EEEEEEEEEvNT_6ParamsE)
        /*0254*/ 	.word	0x00000000


	//----- nvinfo : EIATTR_REGCOUNT
	.align		4
.L_110:
        /*0258*/ 	.byte	0x04, 0x2f
        /*025a*/ 	.short	(.L_112 - .L_111)
	.align		4
.L_111:
        /*025c*/ 	.word	index@(_ZN7cutlass13device_kernelIN5flash11enable_sm90INS1_16FlashAttnFwdSm90INS1_25CollectiveMainloopFwdSm90ILi2EN4cute5tupleIJNS5_1CILi1EEES8_S8_EEENS6_IJNS7_ILi64EEESA_SA_EEELi512ENS_10bfloat16_tEfNS_4arch4Sm90ELb0ELb1ELb1ELb1ELb0ELb0ELb1ELb0ELb0ELb1ELb0ELb0EEENS1_21CollectiveEpilogueFwdINS6_IJSA_NS7_ILi512EEESA_EEES9_SC_SE_Li256ELb1ELb1ELb0ELb0EEENS1_36VarlenDynamicPersistentTileSchedulerILi64ELi64ELi256ELi128ELb0ELb1ELb1ELb1ELb0ELb1EEEEEEEEEvNT_6ParamsE)
        /*0260*/ 	.word	0x00000004


	//----- nvinfo : EIATTR_FRAME_SIZE
	.align		4
.L_112:
        /*0264*/ 	.byte	0x04, 0x11
        /*0266*/ 	.short	(.L_114 - .L_113)
	.align		4
.L_113:
        /*0268*/ 	.word	index@(_ZN7cutlass13device_kernelIN5flash11enable_sm90INS1_16FlashAttnFwdSm90INS1_25CollectiveMainloopFwdSm90ILi2EN4cute5tupleIJNS5_1CILi1EEES8_S8_EEENS6_IJNS7_ILi64EEESA_SA_EEELi512ENS_10bfloat16_tEfNS_4arch4Sm90ELb0ELb1ELb1ELb1ELb0ELb0ELb1ELb0ELb0ELb1ELb0ELb0EEENS1_21CollectiveEpilogueFwdINS6_IJSA_NS7_ILi512EEESA_EEES9_SC_SE_Li256ELb1ELb1ELb0ELb0EEENS1_36VarlenDynamicPersistentTileSchedulerILi64ELi64ELi256ELi128ELb0ELb1ELb1ELb1ELb0ELb1EEEEEEEEEvNT_6ParamsE)
        /*026c*/ 	.word	0x00000000


	//----- nvinfo : EIATTR_REGCOUNT
	.align		4
.L_114:
        /*0270*/ 	.byte	0x04, 0x2f
        /*0272*/ 	.short	(.L_116 - .L_115)
	.align		4
.L_115:
        /*0274*/ 	.word	index@(_ZN7cutlass13device_kernelIN5flash11enable_sm90INS1_16FlashAttnFwdSm90INS1_25CollectiveMainloopFwdSm90ILi2EN4cute5tupleIJNS5_1CILi1EEES8_S8_EEENS6_IJNS7_ILi64EEESA_SA_EEELi512ENS_10bfloat16_tEfNS_4arch4Sm90ELb0ELb1ELb1ELb1ELb0ELb1ELb0ELb0ELb0ELb1ELb0ELb0EEENS1_21CollectiveEpilogueFwdINS6_IJSA_NS7_ILi512EEESA_EEES9_SC_SE_Li256ELb1ELb1ELb0ELb0EEENS1_36VarlenDynamicPersistentTileSchedulerILi64ELi64ELi256ELi128ELb0ELb1ELb1ELb1ELb0ELb1EEEEEEEEEvNT_6ParamsE)
        /*0278*/ 	.word	0x00000004


	//----- nvinfo : EIATTR_FRAME_SIZE
	.align		4
.L_116:
        /*027c*/ 	.byte	0x04, 0x11
        /*027e*/ 	.short	(.L_118 - .L_117)
	.align		4
.L_117:
        /*0280*/ 	.word	index@(_ZN7cutlass13device_kernelIN5flash11enable_sm90INS1_16FlashAttnFwdSm90INS1_25CollectiveMainloopFwdSm90ILi2EN4cute5tupleIJNS5_1CILi1EEES8_S8_EEENS6_IJNS7_ILi64EEESA_SA_EEELi512ENS_10bfloat16_tEfNS_4arch4Sm90ELb0ELb1ELb1ELb1ELb0ELb1ELb0ELb0ELb0ELb1ELb0ELb0EEENS1_21CollectiveEpilogueFwdINS6_IJSA_NS7_ILi512EEESA_EEES9_SC_SE_Li256ELb1ELb1ELb0ELb0EEENS1_36VarlenDynamicPersistentTileSchedulerILi64ELi64ELi256ELi128ELb0ELb1ELb1ELb1ELb0ELb1EEEEEEEEEvNT_6ParamsE)
        /*0284*/ 	.word	0x00000000


	//----- nvinfo : EIATTR_REGCOUNT
	.align		4
.L_118:
        /*0288*/ 	.byte	0x04, 0x2f
        /*028a*/ 	.short	(.L_120 - .L_119)
	.align		4
.L_119:
        /*028c*/ 	.word	index@(_ZN7cutlass13device_kernelIN5flash11enable_sm90INS1_16FlashAttnFwdSm90INS1_25CollectiveMainloopFwdSm90ILi2EN4cute5tupleIJNS5_1CILi1EEES8_S8_EEENS6_IJNS7_ILi64EEESA_SA_EEELi512ENS_10bfloat16_tEfNS_4arch4Sm90ELb0ELb1ELb1ELb1ELb0ELb0ELb0ELb0ELb0ELb1ELb0ELb0EEENS1_21CollectiveEpilogueFwdINS6_IJSA_NS7_ILi512EEESA_EEES9_SC_SE_Li256ELb1ELb1ELb0ELb0EEENS1_36VarlenDynamicPersistentTileSchedulerILi64ELi64ELi256ELi128ELb0ELb1ELb1ELb1ELb0ELb1EEEEEEEEEvNT_6ParamsE)
        /*0290*/ 	.word	0x00000004


	//----- nvinfo : EIATTR_FRAME_SIZE
	.align		4
.L_120:
        /*0294*/ 	.byte	0x04, 0x11
        /*0296*/ 	.short	(.L_122 - .L_121)
	.align		4
.L_121:
        /*0298*/ 	.word	index@(_ZN7cutlass13device_kernelIN5flash11enable_sm90INS1_16FlashAttnFwdSm90INS1_25CollectiveMainloopFwdSm90ILi2EN4cute5tupleIJNS5_1CILi1EEES8_S8_EEENS6_IJNS7_ILi64EEESA_SA_EEELi512ENS_10bfloat16_tEfNS_4arch4Sm90ELb0ELb1ELb1ELb1ELb0ELb0ELb0ELb0ELb0ELb1ELb0ELb0EEENS1_21CollectiveEpilogueFwdINS6_IJSA_NS7_ILi512EEESA_EEES9_SC_SE_Li256ELb1ELb1ELb0ELb0EEENS1_36VarlenDynamicPersistentTileSchedulerILi64ELi64ELi256ELi128ELb0ELb1ELb1ELb1ELb0ELb1EEEEEEEEEvNT_6ParamsE)
        /*029c*/ 	.word	0x00000000


	//----- nvinfo : EIATTR_REGCOUNT
	.align		4
.L_122:
        /*02a0*/ 	.byte	0x04, 0x2f
        /*02a2*/ 	.short	(.L_124 - .L_123)
	.align		4
.L_123:
        /*02a4*/ 	.word	index@(_ZN7cutlass13device_kernelIN5flash11enable_sm90INS1_16FlashAttnFwdSm90INS1_25CollectiveMainloopFwdSm90ILi2EN4cute5tupleIJNS5_1CILi1EEES8_S8_EEENS6_IJNS7_ILi64EEESA_SA_EEELi512ENS_10bfloat16_tEfNS_4arch4Sm90ELb0ELb1ELb1ELb0ELb0ELb0ELb1ELb0ELb0ELb1ELb0ELb0EEENS1_21CollectiveEpilogueFwdINS6_IJSA_NS7_ILi512EEESA_EEES9_SC_SE_Li256ELb0ELb1ELb0ELb0EEENS1_30DynamicPersistentTileSchedulerILi256ELi128ELb0ELb1ELb1EEEEEEEEEvNT_6ParamsE)
        /*02a8*/ 	.word	0x00000004


	//----- nvinfo : EIATTR_FRAME_SIZE
	.align		4
.L_124:
        /*02ac*/ 	.byte	0x04, 0x11
        /*02ae*/ 	.short	(.L_126 - .L_125)
	.align		4
.L_125:
        /*02b0*/ 	.word	index@(_ZN7cutlass13device_kernelIN5flash11enable_sm90INS1_16FlashAttnFwdSm90INS1_25CollectiveMainloopFwdSm90ILi2EN4cute5tupleIJNS5_1CILi1EEES8_S8_EEENS6_IJNS7_ILi64EEESA_SA_EEELi512ENS_10bfloat16_tEfNS_4arch4Sm90ELb0ELb1ELb1ELb0ELb0ELb0ELb1ELb0ELb0ELb1ELb0ELb0EEENS1_21CollectiveEpilogueFwdINS6_IJSA_NS7_ILi512EEESA_EEES9_SC_SE_Li256ELb0ELb1ELb0ELb0EEENS1_30DynamicPersistentTileSchedulerILi256ELi128ELb0ELb1ELb1EEEEEEEEEvNT_6ParamsE)
        /*02b4*/ 	.word	0x00000000


	//----- nvinfo : EIATTR_REGCOUNT
	.align		4
.L_126:
        /*02b8*/ 	.byte	0x04, 0x2f
        /*02ba*/ 	.short	(.L_128 - .L_127)
	.align		4
.L_127:
        /*02bc*/ 	.word	index@(_ZN7cutlass13device_kernelIN5flash11enable_sm90INS1_16FlashAttnFwdSm90INS1_25CollectiveMainloopFwdSm90ILi2EN4cute5tupleIJNS5_1CILi1EEES8_S8_EEENS6_IJNS7_ILi64EEESA_SA_EEELi512ENS_10bfloat16_tEfNS_4arch4Sm90ELb0ELb1ELb1ELb0ELb0ELb0ELb0ELb0ELb0ELb1ELb0ELb0EEENS1_21CollectiveEpilogueFwdINS6_IJSA_NS7_ILi512EEESA_EEES9_SC_SE_Li256ELb0ELb1ELb0ELb0EEENS1_30DynamicPersistentTileSchedulerILi256ELi128ELb0ELb1ELb1EEEEEEEEEvNT_6ParamsE)
        /*02c0*/ 	.word	0x00000004


	//----- nvinfo : EIATTR_FRAME_SIZE
	.align		4
.L_128:
        /*02c4*/ 	.byte	0x04, 0x11
        /*02c6*/ 	.short	(.L_130 - .L_129)
	.align		4
.L_129:
        /*02c8*/ 	.word	index@(_ZN7cutlass13device_kernelIN5flash11enable_sm90INS1_16FlashAttnFwdSm90INS1_25CollectiveMainloopFwdSm90ILi2EN4cute5tupleIJNS5_1CILi1EEES8_S8_EEENS6_IJNS7_ILi64EEESA_SA_EEELi512ENS_10bfloat16_tEfNS_4arch4Sm90ELb0ELb1ELb1ELb0ELb0ELb0ELb0ELb0ELb0ELb1ELb0ELb0EEENS1_21CollectiveEpilogueFwdINS6_IJSA_NS7_ILi512EEESA_EEES9_SC_SE_Li256ELb0ELb1ELb0ELb0EEENS1_30DynamicPersistentTileSchedulerILi256ELi128ELb0ELb1ELb1EEEEEEEEEvNT_6ParamsE)
        /*02cc*/ 	.word	0x00000000


	//----- nvinfo : EIATTR_REGCOUNT
	.align		4
.L_130:
        /*02d0*/ 	.byte	0x04, 0x2f
        /*02d2*/ 	.short	(.L_132 - .L_131)
	.align		4
.L_131:
        /*02d4*/ 	.word	index@(_ZN7cutlass13device_kernelIN5flash11enable_sm90INS1_16FlashAttnFwdSm90INS1_25CollectiveMainloopFwdSm90ILi2EN4cute5tupleIJNS5_1CILi1EEES8_S8_EEENS6_IJNS7_ILi64EEESA_SA_EEELi512ENS_10bfloat16_tEfNS_4arch4Sm90ELb0ELb0ELb1ELb1ELb0ELb1ELb1ELb0ELb0ELb1ELb0ELb0EEENS1_21CollectiveEpilogueFwdINS6_IJSA_NS7_ILi512EEESA_EEES9_SC_SE_Li256ELb1ELb1ELb0ELb0EEENS1_36VarlenDynamicPersistentTileSchedulerILi64ELi64ELi256ELi128ELb0ELb1ELb1ELb0ELb1ELb1EEEEEEEEEvNT_6ParamsE)
        /*02d8*/ 	.word	0x00000004


	//----- nvinfo : EIATTR_FRAME_SIZE
	.align		4
.L_132:
        /*02dc*/ 	.byte	0x04, 0x11
        /*02de*/ 	.short	(.L_134 - .L_133)
	.align		4
.L_133:
        /*02e0*/ 	.word	index@(_ZN7cutlass13device_kernelIN5flash11enable_sm90INS1_16FlashAttnFwdSm90INS1_25CollectiveMainloopFwdSm90ILi2EN4cute5tupleIJNS5_1CILi1EEES8_S8_EEENS6_IJNS7_ILi64EEESA_SA_EEELi512ENS_10bfloat16_tEfNS_4arch4Sm90ELb0ELb0ELb1ELb1ELb0ELb1ELb1ELb0ELb0ELb1ELb0ELb0EEENS1_21CollectiveEpilogueFwdINS6_IJSA_NS7_ILi512EEESA_EEES9_SC_SE_Li256ELb1ELb1ELb0ELb0EEENS1_36VarlenDynamicPersistentTileSchedulerILi64ELi64ELi256ELi128ELb0ELb1ELb1ELb0ELb1ELb1EEEEEEEEEvNT_6ParamsE)
        /*02e4*/ 	.word	0x00000000


	//----- nvinfo : EIATTR_REGCOUNT
	.align		4
.L_134:
        /*02e8*/ 	.byte	0x04, 0x2f
        /*02ea*/ 	.short	(.L_136 - .L_135)
	.align		4
.L_135:
        /*02ec*/ 	.word	index@(_ZN7cutlass13device_kernelIN5flash11enable_sm90INS1_16FlashAttnFwdSm90INS1_25CollectiveMainloopFwdSm90ILi2EN4cute5tupleIJNS5_1CILi1EEES8_S8_EEENS6_IJNS7_ILi64EEESA_SA_EEELi512ENS_10bfloat16_tEfNS_4arch4Sm90ELb0ELb0ELb1ELb1ELb0ELb0ELb1ELb0ELb0ELb1ELb0ELb0EEENS1_21CollectiveEpilogueFwdINS6_IJSA_NS7_ILi512EEESA_EEES9_SC_SE_Li256ELb1ELb1ELb0ELb0EEENS1_36VarlenDynamicPersistentTileSchedulerILi64ELi64ELi256ELi128ELb0ELb1ELb1ELb0ELb1ELb1EEEEEEEEEvNT_6ParamsE)
        /*02f0*/ 	.word	0x00000004


	//----- nvinfo : EIATTR_FRAME_SIZE
	.align		4
.L_136:
        /*02f4*/ 	.byte	0x04, 0x11
        /*02f6*/ 	.short	(.L_138 - .L_137)
	.align		4
.L_137:
        /*02f8*/ 	.word	index@(_ZN7cutlass13device_kernelIN5flash11enable_sm90INS1_16FlashAttnFwdSm90INS1_25CollectiveMainloopFwdSm90ILi2EN4cute5tupleIJNS5_1CILi1EEES8_S8_EEENS6_IJNS7_ILi64EEESA_SA_EEELi512ENS_10bfloat16_tEfNS_4arch4Sm90ELb0ELb0ELb1ELb1ELb0ELb0ELb1ELb0ELb0ELb1ELb0ELb0EEENS1_21CollectiveEpilogueFwdINS6_IJSA_NS7_ILi512EEESA_EEES9_SC_SE_Li256ELb1ELb1ELb0ELb0EEENS1_36VarlenDynamicPersistentTileSchedulerILi64ELi64ELi256ELi128ELb0ELb1ELb1ELb0ELb1ELb1EEEEEEEEEvNT_6ParamsE)
        /*02fc*/ 	.word	0x00000000


	//----- nvinfo : EIATTR_REGCOUNT
	.align		4
.L_138:
        /*0300*/ 	.byte	0x04, 0x2f
        /*0302*/ 	.short	(.L_140 - .L_139)
	.align		4
.L_139:
        /*0304*/ 	.word	index@(_ZN7cutlass13device_kernelIN5flash11enable_sm90INS1_16FlashAttnFwdSm90INS1_25CollectiveMainloopFwdSm90ILi2EN4cute5tupleIJNS5_1CILi1EEES8_S8_EEENS6_IJNS7_ILi64EEESA_SA_EEELi512ENS_10bfloat16_tEfNS_4arch4Sm90ELb0ELb0ELb1ELb1ELb0ELb1ELb0ELb0ELb0ELb1ELb0ELb0EEENS1_21CollectiveEpilogueFwdINS6_IJSA_NS7_ILi512EEESA_EEES9_SC_SE_Li256ELb1ELb1ELb0ELb0EEENS1_36VarlenDynamicPersistentTileSchedulerILi64ELi64ELi256ELi128ELb0ELb1ELb1ELb0ELb1ELb1EEEEEEEEEvNT_6ParamsE)
        /*0308*/ 	.word	0x00000004


	//----- nvinfo : EIATTR_FRAME_SIZE
	.align		4
.L_140:
        /*030c*/ 	.byte	0x04, 0x11
        /*030e*/ 	.short	(.L_142 - .L_141)
	.align		4
.L_141:
        /*0310*/ 	.word	index@(_ZN7cutlass13device_kernelIN5flash11enable_sm90INS1_16FlashAttnFwdSm90INS1_25CollectiveMainloopFwdSm90ILi2EN4cute5tupleIJNS5_1CILi1EEES8_S8_EEENS6_IJNS7_ILi64EEESA_SA_EEELi512ENS_10bfloat16_tEfNS_4arch4Sm90ELb0ELb0ELb1ELb1ELb0ELb1ELb0ELb0ELb0ELb1ELb0ELb0EEENS1_21CollectiveEpilogueFwdINS6_IJSA_NS7_ILi512EEESA_EEES9_SC_SE_Li256ELb1ELb1ELb0ELb0EEENS1_36VarlenDynamicPersistentTileSchedulerILi64ELi64ELi256ELi128ELb0ELb1ELb1ELb0ELb1ELb1EEEEEEEEEvNT_6ParamsE)
        /*0314*/ 	.word	0x00000000


	//----- nvinfo : EIATTR_REGCOUNT
	.align		4
.L_142:
        /*0318*/ 	.byte	0x04, 0x2f
        /*031a*/ 	.short	(.L_144 - .L_143)
	.align		4
.L_143:
        /*031c*/ 	.word	index@(_ZN7cutlass13device_kernelIN5flash11enable_sm90INS1_16FlashAttnFwdSm90INS1_25CollectiveMainloopFwdSm90ILi2EN4cute5tupleIJNS5_1CILi1EEES8_S8_EEENS6_IJNS7_ILi64EEESA_SA_EEELi512ENS_10bfloat16_tEfNS_4arch4Sm90ELb0ELb0ELb1ELb1ELb0ELb0ELb0ELb0ELb0ELb1ELb0ELb0EEENS1_21CollectiveEpilogueFwdINS6_IJSA_NS7_ILi512EEESA_EEES9_SC_SE_Li256ELb1ELb1ELb0ELb0EEENS1_36VarlenDynamicPersistentTileSchedulerILi64ELi64ELi256ELi128ELb0ELb1ELb1ELb0ELb1ELb1EEEEEEEEEvNT_6ParamsE)
        /*0320*/ 	.word	0x00000004


	//----- nvinfo : EIATTR_FRAME_SIZE
	.align		4
.L_144:
        /*0324*/ 	.byte	0x04, 0x11
        /*0326*/ 	.short	(.L_146 - .L_145)
	.align		4
.L_145:
        /*0328*/ 	.word	index@(_ZN7cutlass13device_kernelIN5flash11enable_sm90INS1_16FlashAttnFwdSm90INS1_25CollectiveMainloopFwdSm90ILi2EN4cute5tupleIJNS5_1CILi1EEES8_S8_EEENS6_IJNS7_ILi64EEESA_SA_EEELi512ENS_10bfloat16_tEfNS_4arch4Sm90ELb0ELb0ELb1ELb1ELb0ELb0ELb0ELb0ELb0ELb1ELb0ELb0EEENS1_21CollectiveEpilogueFwdINS6_IJSA_NS7_ILi512EEESA_EEES9_SC_SE_Li256ELb1ELb1ELb0ELb0EEENS1_36VarlenDynamicPersistentTileSchedulerILi64ELi64ELi256ELi128ELb0ELb1ELb1ELb0ELb1ELb1EEEEEEEEEvNT_6ParamsE)
        /*032c*/ 	.word	0x00000000


	//----- nvinfo : EIATTR_REGCOUNT
	.align		4
.L_146:
        /*0330*/ 	.byte	0x04, 0x2f
        /*0332*/ 	.short	(.L_148 - .L_147)
	.align		4
.L_147:
        /*0334*/ 	.word	index@(_ZN7cutlass13device_kernelIN5flash11enable_sm90INS1_16FlashAttnFwdSm90INS1_25CollectiveMainloopFwdSm90ILi2EN4cute5tupleIJNS5_1CILi1EEES8_S8_EEENS6_IJNS7_ILi64EEESA_SA_EEELi512ENS_10bfloat16_tEfNS_4arch4Sm90ELb0ELb0ELb1ELb0ELb0ELb0ELb1ELb0ELb0ELb1ELb0ELb0EEENS1_21CollectiveEpilogueFwdINS6_IJSA_NS7_ILi512EEESA_EEES9_SC_SE_Li256ELb0ELb1ELb0ELb0EEENS1_29StaticPersistentTileSchedulerILb0EEEEEEEEEvNT_6ParamsE)
        /*0338*/ 	.word	0x00000004


	//----- nvinfo : EIATTR_FRAME_SIZE
	.align		4
.L_148:
        /*033c*/ 	.byte	0x04, 0x11
        /*033e*/ 	.short	(.L_150 - .L_149)
	.align		4
.L_149:
        /*0340*/ 	.word	index@(_ZN7cutlass13device_kernelIN5flash11enable_sm90INS1_16FlashAttnFwdSm90INS1_25CollectiveMainloopFwdSm90ILi2EN4cute5tupleIJNS5_1CILi1EEES8_S8_EEENS6_IJNS7_ILi64EEESA_SA_EEELi512ENS_10bfloat16_tEfNS_4arch4Sm90ELb0ELb0ELb1ELb0ELb0ELb0ELb1ELb0ELb0ELb1ELb0ELb0EEENS1_21CollectiveEpilogueFwdINS6_IJSA_NS7_ILi512EEESA_EEES9_SC_SE_Li256ELb0ELb1ELb0ELb0EEENS1_29StaticPersistentTileSchedulerILb0EEEEEEEEEvNT_6ParamsE)
        /*0344*/ 	.word	0x00000000


	//----- nvinfo : EIATTR_REGCOUNT
	.align		4
.L_150:
        /*0348*/ 	.byte	0x04, 0x2f
        /*034a*/ 	.short	(.L_152 - .L_151)
	.align		4
.L_151:
        /*034c*/ 	.word	index@(_ZN7cutlass13device_kernelIN5flash11enable_sm90INS1_16FlashAttnFwdSm90INS1_25CollectiveMainloopFwdSm90ILi2EN4cute5tupleIJNS5_1CILi1EEES8_S8_EEENS6_IJNS7_ILi64EEESA_SA_EEELi512ENS_10bfloat16_tEfNS_4arch4Sm90ELb0ELb0ELb1ELb0ELb0ELb0ELb0ELb0ELb0ELb1ELb0ELb0EEENS1_21CollectiveEpilogueFwdINS6_IJSA_NS7_ILi512EEESA_EEES9_SC_SE_Li256ELb0ELb1ELb0ELb0EEENS1_29StaticPersistentTileSchedulerILb0EEEEEEEEEvNT_6ParamsE)
        /*0350*/ 	.word	0x00000004


	//----- nvinfo : EIATTR_FRAME_SIZE
	.align		4
.L_152:
        /*0354*/ 	.byte	0x04, 0x11
        /*0356*/ 	.short	(.L_154 - .L_153)
	.align		4
.L_153:
        /*0358*/ 	.word	index@(_ZN7cutlass13device_kernelIN5flash11enable_sm90INS1_16FlashAttnFwdSm90INS1_25CollectiveMainloopFwdSm90ILi2EN4cute5tupleIJNS5_1CILi1EEES8_S8_EEENS6_IJNS7_ILi64EEESA_SA_EEELi512ENS_10bfloat16_tEfNS_4arch4Sm90ELb0ELb0ELb1ELb0ELb0ELb0ELb0ELb0ELb0ELb1ELb0ELb0EEENS1_21CollectiveEpilogueFwdINS6_IJSA_NS7_ILi512EEESA_EEES9_SC_SE_Li256ELb0ELb1ELb0ELb0EEENS1_29StaticPersistentTileSchedulerILb0EEEEEEEEEvNT_6ParamsE)
        /*035c*/ 	.word	0x00000000


	//----- nvinfo : EIATTR_REGCOUNT
	.align		4
.L_154:
        /*0360*/ 	.byte	0x04, 0x2f
        /*0362*/ 	.short	(.L_156 - .L_155)
	.align		4
.L_155:
        /*0364*/ 	.word	index@(_ZN7cutlass13device_kernelIN5flash11enable_sm90INS1_16FlashAttnFwdSm90INS1_25CollectiveMainloopFwdSm90ILi2EN4cute5tupleIJNS5_1CILi1EEES8_S8_EEENS6_IJNS7_ILi128EEESA_NS7_ILi192EEEEEELi128ENS_10bfloat16_tEfNS_4arch4Sm90ELb1ELb0ELb1ELb1ELb0ELb1ELb0ELb1ELb1ELb1ELb0ELb0EEENS1_21CollectiveEpilogueFwdINS6_IJSA_SA_SA_EEES9_SD_SF_Li256ELb1ELb1ELb0ELb0EEENS1_36VarlenDynamicPersistentTileSchedulerILi128ELi128ELi256ELi128ELb0ELb1ELb1ELb1ELb1ELb1EEEEEEEEEvNT_6ParamsE)
        /*0368*/ 	.word	0x00000004


	//----- nvinfo : EIATTR_FRAME_SIZE
	.align		4
.L_156:
        /*036c*/ 	.byte	0x04, 0x11
        /*036e*/ 	.short	(.L_158 - .L_157)
	.align		4
.L_157:
        /*0370*/ 	.word	index@(_ZN7cutlass13device_kernelIN5flash11enable_sm90INS1_16FlashAttnFwdSm90INS1_25CollectiveMainloopFwdSm90ILi2EN4cute5tupleIJNS5_1CILi1EEES8_S8_EEENS6_IJNS7_ILi128EEESA_NS7_ILi192EEEEEELi128ENS_10bfloat16_tEfNS_4arch4Sm90ELb1ELb0ELb1ELb1ELb0ELb1ELb0ELb1ELb1ELb1ELb0ELb0EEENS1_21CollectiveEpilogueFwdINS6_IJSA_SA_SA_EEES9_SD_SF_Li256ELb1ELb1ELb0ELb0EEENS1_36VarlenDynamicPersistentTileSchedulerILi128ELi128ELi256ELi128ELb0ELb1ELb1ELb1ELb1ELb1EEEEEEEEEvNT_6ParamsE)
        /*0374*/ 	.word	0x00000000


	//----- nvinfo : EIATTR_REGCOUNT
	.align		4
.L_158:
        /*0378*/ 	.byte	0x04, 0x2f
        /*037a*/ 	.short	(.L_160 - .L_159)
	.align		4
.L_159:
        /*037c*/ 	.word	index@(_ZN7cutlass13device_kernelIN5flash11enable_sm90INS1_16FlashAttnFwdSm90INS1_25CollectiveMainloopFwdSm90ILi2EN4cute5tupleIJNS5_1CILi1EEES8_S8_EEENS6_IJNS7_ILi128EEESA_NS7_ILi192EEEEEELi128ENS_10bfloat16_tEfNS_4arch4Sm90ELb1ELb0ELb1ELb1ELb0ELb0ELb0ELb1ELb1ELb1ELb0ELb0EEENS1_21CollectiveEpilogueFwdINS6_IJSA_SA_SA_EEES9_SD_SF_Li256ELb1ELb1ELb0ELb0EEENS1_36VarlenDynamicPersistentTileSchedulerILi128ELi128ELi256ELi128ELb0ELb1ELb1ELb1ELb1ELb1EEEEEEEEEvNT_6ParamsE)
        /*0380*/ 	.word	0x00000004


	//----- nvinfo : EIATTR_FRAME_SIZE
	.align		4
.L_160:
        /*0384*/ 	.byte	0x04, 0x11
        /*0386*/ 	.short	(.L_162 - .L_161)
	.align		4
.L_161:
        /*0388*/ 	.word	index@(_ZN7cutlass13device_kernelIN5flash11enable_sm90INS1_16FlashAttnFwdSm90INS1_25CollectiveMainloopFwdSm90ILi2EN4cute5tupleIJNS5_1CILi1EEES8_S8_EEENS6_IJNS7_ILi128EEESA_NS7_ILi192EEEEEELi128ENS_10bfloat16_tEfNS_4arch4Sm90ELb1ELb0ELb1ELb1ELb0ELb0ELb0ELb1ELb1ELb1ELb0ELb0EEENS1_21CollectiveEpilogueFwdINS6_IJSA_SA_SA_EEES9_SD_SF_Li256ELb1ELb1ELb0ELb0EEENS1_36VarlenDynamicPersistentTileSchedulerILi128ELi128ELi256ELi128ELb0ELb1ELb1ELb1ELb1ELb1EEEEEEEEEvNT_6ParamsE)
        /*038c*/ 	.word	0x00000000


	//----- nvinfo : EIATTR_REGCOUNT
	.align		4
.L_162:
        /*0390*/ 	.byte	0x04, 0x2f
        /*0392*/ 	.short	(.L_164 - .L_163)
	.align		4
.L_163:
        /*0394*/ 	.word	index@(_ZN7cutlass13device_kernelIN5flash11enable_sm90INS1_16FlashAttnFwdSm90INS1_25CollectiveMainloopFwdSm90ILi2EN4cute5tupleIJNS5_1CILi1EEES8_S8_EEENS6_IJNS7_ILi128EEESA_NS7_ILi192EEEEEELi128ENS_10bfloat16_tEfNS_4arch4Sm90ELb1ELb0ELb1ELb0ELb0ELb0ELb0ELb1ELb1ELb1ELb0ELb0EEENS1_21CollectiveEpilogueFwdINS6_IJSA_SA_SA_EEES9_SD_SF_Li256ELb0ELb1ELb0ELb0EEENS1_30DynamicPersistentTileSchedulerILi256ELi128ELb0ELb1ELb1EEEEEEEEEvNT_6ParamsE)
        /*0398*/ 	.word	0x00000004


	//----- nvinfo : EIATTR_FRAME_SIZE
	.align		4
.L_164:
        /*039c*/ 	.byte	0x04, 0x11
        /*039e*/ 	.short	(.L_166 - .L_165)
	.align		4
.L_165:
        /*03a0*/ 	.word	index@(_ZN7cutlass13device_kernelIN5flash11enable_sm90INS1_16FlashAttnFwdSm90INS1_25CollectiveMainloopFwdSm90ILi2EN4cute5tupleIJNS5_1CILi1EEES8_S8_EEENS6_IJNS7_ILi128EEESA_NS7_ILi192EEEEEELi128ENS_10bfloat16_tEfNS_4arch4Sm90ELb1ELb0ELb1ELb0ELb0ELb0ELb0ELb1ELb1ELb1ELb0ELb0EEENS1_21CollectiveEpilogueFwdINS6_IJSA_SA_SA_EEES9_SD_SF_Li256ELb0ELb1ELb0ELb0EEENS1_30DynamicPersistentTileSchedulerILi256ELi128ELb0ELb1ELb1EEEEEEEEEvNT_6ParamsE)
        /*03a4*/ 	.word	0x00000000


	//----- nvinfo : EIATTR_REGCOUNT
	.align		4
.L_166:
        /*03a8*/ 	.byte	0x04, 0x2f
        /*03aa*/ 	.short	(.L_168 - .L_167)
	.align		4
.L_167:
        /*03ac*/ 	.word	index@(_ZN7cutlass13device_kernelIN5flash11enable_sm90INS1_16FlashAttnFwdSm90INS1_25CollectiveMainloopFwdSm90ILi2EN4cute5tupleIJNS5_1CILi1EEES8_S8_EEENS6_IJNS7_ILi128EEENS7_ILi96EEENS7_ILi192EEEEEELi128ENS_10bfloat16_tEfNS_4arch4Sm90ELb0ELb1ELb1ELb1ELb0ELb1ELb0ELb1ELb1ELb1ELb0ELb0EEENS1_21CollectiveEpilogueFwdINS6_IJSA_SA_SB_EEES9_SE_SG_Li256ELb1ELb1ELb0ELb0EEENS1_36VarlenDynamicPersistentTileSchedulerILi128ELi96ELi256ELi128ELb0ELb1ELb1ELb1ELb0ELb1EEEEEEEEEvNT_6ParamsE)
        /*03b0*/ 	.word	0x00000004


	//----- nvinfo : EIATTR_FRAME_SIZE
	.align		4
.L_168:
        /*03b4*/ 	.byte	0x04, 0x11
        /*03b6*/ 	.short	(.L_170 - .L_169)
	.align		4
.L_169:
        /*03b8*/ 	.word	index@(_ZN7cutlass13device_kernelIN5flash11enable_sm90INS1_16FlashAttnFwdSm90INS1_25CollectiveMainloopFwdSm90ILi2EN4cute5tupleIJNS5_1CILi1EEES8_S8_EEENS6_IJNS7_ILi128EEENS7_ILi96EEENS7_ILi192EEEEEELi128ENS_10bfloat16_tEfNS_4arch4Sm90ELb0ELb1ELb1ELb1ELb0ELb1ELb0ELb1ELb1ELb1ELb0ELb0EEENS1_21CollectiveEpilogueFwdINS6_IJSA_SA_SB_EEES9_SE_SG_Li256ELb1ELb1ELb0ELb0EEENS1_36VarlenDynamicPersistentTileSchedulerILi128ELi96ELi256ELi128ELb0ELb1ELb1ELb1ELb0ELb1EEEEEEEEEvNT_6ParamsE)
        /*03bc*/ 	.word	0x00000000


	//----- nvinfo : EIATTR_REGCOUNT
	.align		4
.L_170:
        /*03c0*/ 	.byte	0x04, 0x2f
        /*03c2*/ 	.short	(.L_172 - .L_171)
	.align		4
.L_171:
        /*03c4*/ 	.word	index@(_ZN7cutlass13device_kernelIN5flash11enable_sm90INS1_16FlashAttnFwdSm90INS1_25CollectiveMainloopFwdSm90ILi2EN4cute5tupleIJNS5_1CILi1EEES8_S8_EEENS6_IJNS7_ILi128EEENS7_ILi96EEENS7_ILi192EEEEEELi128ENS_10bfloat16_tEfNS_4arch4Sm90ELb0ELb1ELb1ELb1ELb0ELb0ELb0ELb1ELb1ELb1ELb0ELb0EEENS1_21CollectiveEpilogueFwdINS6_IJSA_SA_SB_EEES9_SE_SG_Li256ELb1ELb1ELb0ELb0EEENS1_36VarlenDynamicPersistentTileSchedulerILi128ELi96ELi256ELi128ELb0ELb1ELb1ELb1ELb0ELb1EEEEEEEEEvNT_6ParamsE)
        /*03c8*/ 	.word	0x00000004


	//----- nvinfo : EIATTR_FRAME_SIZE
	.align		4
.L_172:
        /*03cc*/ 	.byte	0x04, 0x11
        /*03ce*/ 	.short	(.L_174 - .L_173)
	.align		4
.L_173:
        /*03d0*/ 	.word	index@(_ZN7cutlass13device_kernelIN5flash11enable_sm90INS1_16FlashAttnFwdSm90INS1_25CollectiveMainloopFwdSm90ILi2EN4cute5tupleIJNS5_1CILi1EEES8_S8_EEENS6_IJNS7_ILi128EEENS7_ILi96EEENS7_ILi192EEEEEELi128ENS_10bfloat16_tEfNS_4arch4Sm90ELb0ELb1ELb1ELb1ELb0ELb0ELb0ELb1ELb1ELb1ELb0ELb0EEENS1_21CollectiveEpilogueFwdINS6_IJSA_SA_SB_EEES9_SE_SG_Li256ELb1ELb1ELb0ELb0EEENS1_36VarlenDynamicPersistentTileSchedulerILi128ELi96ELi256ELi128ELb0ELb1ELb1ELb1ELb0ELb1EEEEEEEEEvNT_6ParamsE)
        /*03d4*/ 	.word	0x00000000


	//----- nvinfo : EIATTR_REGCOUNT
	.align		4
.L_174:
        /*03d8*/ 	.byte	0x04, 0x2f
        /*03da*/ 	.short	(.L_176 - .L_175)
	.align		4
.L_175:
        /*03dc*/ 	.word	index@(_ZN7cutlass13device_kernelIN5flash11enable_sm90INS1_16FlashAttnFwdSm90INS1_25CollectiveMainloopFwdSm90ILi2EN4cute5tupleIJNS5_1CILi1EEES8_S8_EEENS6_IJNS7_ILi128EEENS7_ILi96EEENS7_ILi192EEEEEELi128ENS_10bfloat16_tEfNS_4arch4Sm90ELb0ELb1ELb1ELb0ELb0ELb0ELb0ELb1ELb1ELb1ELb0ELb0EEENS1_21CollectiveEpilogueFwdINS6_IJSA_SA_SB_EEES9_SE_SG_Li256ELb0ELb1ELb0ELb0EEENS1_30DynamicPersistentTileSchedulerILi256ELi128ELb0ELb1ELb1EEEEEEEEEvNT_6ParamsE)
        /*03e0*/ 	.word	0x00000004


	//----- nvinfo : EIATTR_FRAME_SIZE
	.align		4
.L_176:
        /*03e4*/ 	.byte	0x04, 0x11
        /*03e6*/ 	.short	(.L_178 - .L_177)
	.align		4
.L_177:
        /*03e8*/ 	.word	index@(_ZN7cutlass13device_kernelIN5flash11enable_sm90INS1_16FlashAttnFwdSm90INS1_25CollectiveMainloopFwdSm90ILi2EN4cute5tupleIJNS5_1CILi1EEES8_S8_EEENS6_IJNS7_ILi128EEENS7_ILi96EEENS7_ILi192EEEEEELi128ENS_10bfloat16_tEfNS_4arch4Sm90ELb0ELb1ELb1ELb0ELb0ELb0ELb0ELb1ELb1ELb1ELb0ELb0EEENS1_21CollectiveEpilogueFwdINS6_IJSA_SA_SB_EEES9_SE_SG_Li256ELb0ELb1ELb0ELb0EEENS1_30DynamicPersistentTileSchedulerILi256ELi128ELb0ELb1ELb1EEEEEEEEEvNT_6ParamsE)
        /*03ec*/ 	.word	0x00000000


	//----- nvinfo : EIATTR_REGCOUNT
	.align		4
.L_178:
        /*03f0*/ 	.byte	0x04, 0x2f
        /*03f2*/ 	.short	(.L_180 - .L_179)
	.align		4
.L_179:
        /*03f4*/ 	.word	index@(_ZN7cutlass13device_kernelIN5flash11enable_sm90INS1_16FlashAttnFwdSm90INS1_25CollectiveMainloopFwdSm90ILi2EN4cute5tupleIJNS5_1CILi1EEES8_S8_EEENS6_IJNS7_ILi128EEESA_NS7_ILi192EEEEEELi128ENS_10bfloat16_tEfNS_4arch4Sm90ELb0ELb0ELb1ELb1ELb0ELb1ELb0ELb1ELb1ELb1ELb0ELb0EEENS1_21CollectiveEpilogueFwdINS6_IJSA_SA_SA_EEES9_SD_SF_Li256ELb1ELb1ELb0ELb0EEENS1_36VarlenDynamicPersistentTileSchedulerILi128ELi128ELi256ELi128ELb0ELb1ELb1ELb0ELb1ELb1EEEEEEEEEvNT_6ParamsE)
        /*03f8*/ 	.word	0x00000004


	//----- nvinfo : EIATTR_FRAME_SIZE
	.align		4
.L_180:
        /*03fc*/ 	.byte	0x04, 0x11
        /*03fe*/ 	.short	(.L_182 - .L_181)
	.align		4
.L_181:
        /*0400*/ 	.word	index@(_ZN7cutlass13device_kernelIN5flash11enable_sm90INS1_16FlashAttnFwdSm90INS1_25CollectiveMainloopFwdSm90ILi2EN4cute5tupleIJNS5_1CILi1EEES8_S8_EEENS6_IJNS7_ILi128EEESA_NS7_ILi192EEEEEELi128ENS_10bfloat16_tEfNS_4arch4Sm90ELb0ELb0ELb1ELb1ELb0ELb1ELb0ELb1ELb1ELb1ELb0ELb0EEENS1_21CollectiveEpilogueFwdINS6_IJSA_SA_SA_EEES9_SD_SF_Li256ELb1ELb1ELb0ELb0EEENS1_36VarlenDynamicPersistentTileSchedulerILi128ELi128ELi256ELi128ELb0ELb1ELb1ELb0ELb1ELb1EEEEEEEEEvNT_6ParamsE)
        /*0404*/ 	.word	0x00000000


	//----- nvinfo : EIATTR_REGCOUNT
	.align		4
.L_182:
        /*0408*/ 	.byte	0x04, 0x2f
        /*040a*/ 	.short	(.L_184 - .L_183)
	.align		4
.L_183:
        /*040c*/ 	.word	index@(_ZN7cutlass13device_kernelIN5flash11enable_sm90INS1_16FlashAttnFwdSm90INS1_25CollectiveMainloopFwdSm90ILi2EN4cute5tupleIJNS5_1CILi1EEES8_S8_EEENS6_IJNS7_ILi128EEESA_NS7_ILi192EEEEEELi128ENS_10bfloat16_tEfNS_4arch4Sm90ELb0ELb0ELb1ELb1ELb0ELb0ELb0ELb1ELb1ELb1ELb0ELb0EEENS1_21CollectiveEpilogueFwdINS6_IJSA_SA_SA_EEES9_SD_SF_Li256ELb1ELb1ELb0ELb0EEENS1_36VarlenDynamicPersistentTileSchedulerILi128ELi128ELi256ELi128ELb0ELb1ELb1ELb0ELb1ELb1EEEEEEEEEvNT_6ParamsE)
        /*0410*/ 	.word	0x00000004


	//----- nvinfo : EIATTR_FRAME_SIZE
	.align		4
.L_184:
        /*0414*/ 	.byte	0x04, 0x11
        /*0416*/ 	.short	(.L_186 - .L_185)
	.align		4
.L_185:
        /*0418*/ 	.word	index@(_ZN7cutlass13device_kernelIN5flash11enable_sm90INS1_16FlashAttnFwdSm90INS1_25CollectiveMainloopFwdSm90ILi2EN4cute5tupleIJNS5_1CILi1EEES8_S8_EEENS6_IJNS7_ILi128EEESA_NS7_ILi192EEEEEELi128ENS_10bfloat16_tEfNS_4arch4Sm90ELb0ELb0ELb1ELb1ELb0ELb0ELb0ELb1ELb1ELb1ELb0ELb0EEENS1_21CollectiveEpilogueFwdINS6_IJSA_SA_SA_EEES9_SD_SF_Li256ELb1ELb1ELb0ELb0EEENS1_36VarlenDynamicPersistentTileSchedulerILi128ELi128ELi256ELi128ELb0ELb1ELb1ELb0ELb1ELb1EEEEEEEEEvNT_6ParamsE)
        /*041c*/ 	.word	0x00000000


	//----- nvinfo : EIATTR_REGCOUNT
	.align		4
.L_186:
        /*0420*/ 	.byte	0x04, 0x2f
        /*0422*/ 	.short	(.L_188 - .L_187)
	.align		4
.L_187:
        /*0424*/ 	.word	index@(_ZN7cutlass13device_kernelIN5flash11enable_sm90INS1_16FlashAttnFwdSm90INS1_25CollectiveMainloopFwdSm90ILi2EN4cute5tupleIJNS5_1CILi2EEENS7_ILi1EEES9_EEENS6_IJNS7_ILi128EEESB_NS7_ILi192EEEEEELi128ENS_10bfloat16_tEfNS_4arch4Sm90ELb0ELb0ELb1ELb0ELb0ELb0ELb0ELb1ELb1ELb1ELb0ELb0EEENS1_21CollectiveEpilogueFwdINS6_IJSB_SB_SB_EEESA_SE_SG_Li256ELb0ELb1ELb0ELb0EEENS1_29StaticPersistentTileSchedulerILb0EEEEEEEEEvNT_6ParamsE)
        /*0428*/ 	.word	0x00000004


	//----- nvinfo : EIATTR_FRAME_SIZE
	.align		4
.L_188:
        /*042c*/ 	.byte	0x04, 0x11
        /*042e*/ 	.short	(.L_190 - .L_189)
	.align		4
.L_189:
        /*0430*/ 	.word	index@(_ZN7cutlass13device_kernelIN5flash11enable_sm90INS1_16FlashAttnFwdSm90INS1_25CollectiveMainloopFwdSm90ILi2EN4cute5tupleIJNS5_1CILi2EEENS7_ILi1EEES9_EEENS6_IJNS7_ILi128EEESB_NS7_ILi192EEEEEELi128ENS_10bfloat16_tEfNS_4arch4Sm90ELb0ELb0ELb1ELb0ELb0ELb0ELb0ELb1ELb1ELb1ELb0ELb0EEENS1_21CollectiveEpilogueFwdINS6_IJSB_SB_SB_EEESA_SE_SG_Li256ELb0ELb1ELb0ELb0EEENS1_29StaticPersistentTileSchedulerILb0EEEEEEEEEvNT_6ParamsE)
        /*0434*/ 	.word	0x00000000


	//----- nvinfo : EIATTR_REGCOUNT
	.align		4
.L_190:
        /*0438*/ 	.byte	0x04, 0x2f
        /*043a*/ 	.short	(.L_192 - .L_191)
	.align		4
.L_191:
        /*043c*/ 	.word	index@(_ZN7cutlass13device_kernelIN5flash11enable_sm90INS1_16FlashAttnFwdSm90INS1_25CollectiveMainloopFwdSm90ILi2EN4cute5tupleIJNS5_1CILi1EEES8_S8_EEENS6_IJNS7_ILi128EEESA_NS7_ILi192EEEEEELi128ENS_10bfloat16_tEfNS_4arch4Sm90ELb0ELb0ELb1ELb0ELb0ELb0ELb0ELb1ELb1ELb1ELb0ELb0EEENS1_21CollectiveEpilogueFwdINS6_IJSA_SA_SA_EEES9_SD_SF_Li256ELb0ELb1ELb0ELb0EEENS1_29StaticPersistentTileSchedulerILb0EEEEEEEEEvNT_6ParamsE)
        /*0440*/ 	.word	0x00000004


	//----- nvinfo : EIATTR_FRAME_SIZE
	.align		4
.L_192:
        /*0444*/ 	.byte	0x04, 0x11
        /*0446*/ 	.short	(.L_194 - .L_193)
	.align		4
.L_193:
        /*0448*/ 	.word	index@(_ZN7cutlass13device_kernelIN5flash11enable_sm90INS1_16FlashAttnFwdSm90INS1_25CollectiveMainloopFwdSm90ILi2EN4cute5tupleIJNS5_1CILi1EEES8_S8_EEENS6_IJNS7_ILi128EEESA_NS7_ILi192EEEEEELi128ENS_10bfloat16_tEfNS_4arch4Sm90ELb0ELb0ELb1ELb0ELb0ELb0ELb0ELb1ELb1ELb1ELb0ELb0EEENS1_21CollectiveEpilogueFwdINS6_IJSA_SA_SA_EEES9_SD_SF_Li256ELb0ELb1ELb0ELb0EEENS1_29StaticPersistentTileSchedulerILb0EEEEEEEEEvNT_6ParamsE)
        /*044c*/ 	.word	0x00000000


	//----- nvinfo : EIATTR_MIN_STACK_SIZE
	.align		4
.L_194:
        /*0450*/ 	.byte	0x04, 0x12
        /*0452*/ 	.short	(.L_196 - .L_195)
	.align		4
.L_195:
        /*0454*/ 	.word	index@(_ZN7cutlass13device_kernelIN5flash11enable_sm90INS1_16FlashAttnFwdSm90INS1_25CollectiveMainloopFwdSm90ILi2EN4cute5tupleIJNS5_1CILi1EEES8_S8_EEENS6_IJNS7_ILi128EEESA_NS7_ILi192EEEEEELi128ENS_10bfloat16_tEfNS_4arch4Sm90ELb0ELb0ELb1ELb0ELb0ELb0ELb0ELb1ELb1ELb1ELb0ELb0EEENS1_21CollectiveEpilogueFwdINS6_IJSA_SA_SA_EEES9_SD_SF_Li256ELb0ELb1ELb0ELb0EEENS1_29StaticPersistentTileSchedulerILb0EEEEEEEEEvNT_6ParamsE)
        /*0458*/ 	.word	0x00000000


	//----- nvinfo : EIATTR_MIN_STACK_SIZE
	.align		4
.L_196:
        /*045c*/ 	.byte	0x04, 0x12
        /*045e*/ 	.short	(.L_198 - .L_197)
	.align		4
.L_197:
        /*0460*/ 	.word	index@(_ZN7cutlass13device_kernelIN5flash11enable_sm90INS1_16FlashAttnFwdSm90INS1_25CollectiveMainloopFwdSm90ILi2EN4cute5tupleIJNS5_1CILi2EEENS7_ILi1EEES9_EEENS6_IJNS7_ILi128EEESB_NS7_ILi192EEEEEELi128ENS_10bfloat16_tEfNS_4arch4Sm90ELb0ELb0ELb1ELb0ELb0ELb0ELb0ELb1ELb1ELb1ELb0ELb0EEENS1_21CollectiveEpilogueFwdINS6_IJSB_SB_SB_EEESA_SE_SG_Li256ELb0ELb1ELb0ELb0EEENS1_29StaticPersistentTileSchedulerILb0EEEEEEEEEvNT_6ParamsE)
        /*0464*/ 	.word	0x00000000


	//----- nvinfo : EIATTR_MIN_STACK_SIZE
	.align		4
.L_198:
        /*0468*/ 	.byte	0x04, 0x12
        /*046a*/ 	.short	(.L_200 - .L_199)
	.align		4
.L_199:
        /*046c*/ 	.word	index@(_ZN7cutlass13device_kernelIN5flash11enable_sm90INS1_16FlashAttnFwdSm90INS1_25CollectiveMainloopFwdSm90ILi2EN4cute5tupleIJNS5_1CILi1EEES8_S8_EEENS6_IJNS7_ILi128EEESA_NS7_ILi192EEEEEELi128ENS_10bfloat16_tEfNS_4arch4Sm90ELb0ELb0ELb1ELb1ELb0ELb0ELb0ELb1ELb1ELb1ELb0ELb0EEENS1_21CollectiveEpilogueFwdINS6_IJSA_SA_SA_EEES9_SD_SF_Li256ELb1ELb1ELb0ELb0EEENS1_36VarlenDynamicPersistentTileSchedulerILi128ELi128ELi256ELi128ELb0ELb1ELb1ELb0ELb1ELb1EEEEEEEEEvNT_6ParamsE)
        /*0470*/ 	.word	0x00000000


	//----- nvinfo : EIATTR_MIN_STACK_SIZE
	.align		4
.L_200:
        /*0474*/ 	.byte	0x04, 0x12
        /*0476*/ 	.short	(.L_202 - .L_201)
	.align		4
.L_201:
        /*0478*/ 	.word	index@(_ZN7cutlass13device_kernelIN5flash11enable_sm90INS1_16FlashAttnFwdSm90INS1_25CollectiveMainloopFwdSm90ILi2EN4cute5tupleIJNS5_1CILi1EEES8_S8_EEENS6_IJNS7_ILi128EEESA_NS7_ILi192EEEEEELi128ENS_10bfloat16_tEfNS_4arch4Sm90ELb0ELb0ELb1ELb1ELb0ELb1ELb0ELb1ELb1ELb1ELb0ELb0EEENS1_21CollectiveEpilogueFwdINS6_IJSA_SA_SA_EEES9_SD_SF_Li256ELb1ELb1ELb0ELb0EEENS1_36VarlenDynamicPersistentTileSchedulerILi128ELi128ELi256ELi128ELb0ELb1ELb1ELb0ELb1ELb1EEEEEEEEEvNT_6ParamsE)
        /*047c*/ 	.word	0x00000000


	//----- nvinfo : EIATTR_MIN_STACK_SIZE
	.align		4
.L_202:
        /*0480*/ 	.byte	0x04, 0x12
        /*0482*/ 	.short	(.L_204 - .L_203)
	.align		4
.L_203:
        /*0484*/ 	.word	index@(_ZN7cutlass13device_kernelIN5flash11enable_sm90INS1_16FlashAttnFwdSm90INS1_25CollectiveMainloopFwdSm90ILi2EN4cute5tupleIJNS5_1CILi1EEES8_S8_EEENS6_IJNS7_ILi128EEENS7_ILi96EEENS7_ILi192EEEEEELi128ENS_10bfloat16_tEfNS_4arch4Sm90ELb0ELb1ELb1ELb0ELb0ELb0ELb0ELb1ELb1ELb1ELb0ELb0EEENS1_21CollectiveEpilogueFwdINS6_IJSA_SA_SB_EEES9_SE_SG_Li256ELb0ELb1ELb0ELb0EEENS1_30DynamicPersistentTileSchedulerILi256ELi128ELb0ELb1ELb1EEEEEEEEEvNT_6ParamsE)
        /*0488*/ 	.word	0x00000000


	//----- nvinfo : EIATTR_MIN_STACK_SIZE
	.align		4
.L_204:
        /*048c*/ 	.byte	0x04, 0x12
        /*048e*/ 	.short	(.L_206 - .L_205)
	.align		4
.L_205:
        /*0490*/ 	.word	index@(_ZN7cutlass13device_kernelIN5flash11enable_sm90INS1_16FlashAttnFwdSm90INS1_25CollectiveMainloopFwdSm90ILi2EN4cute5tupleIJNS5_1CILi1EEES8_S8_EEENS6_IJNS7_ILi128EEENS7_ILi96EEENS7_ILi192EEEEEELi128ENS_10bfloat16_tEfNS_4arch4Sm90ELb0ELb1ELb1ELb1ELb0ELb0ELb0ELb1ELb1ELb1ELb0ELb0EEENS1_21CollectiveEpilogueFwdINS6_IJSA_SA_SB_EEES9_SE_SG_Li256ELb1ELb1ELb0ELb0EEENS1_36VarlenDynamicPersistentTileSchedulerILi128ELi96ELi256ELi128ELb0ELb1ELb1ELb1ELb0ELb1EEEEEEEEEvNT_6ParamsE)
        /*0494*/ 	.word	0x00000000


	//----- nvinfo : EIATTR_MIN_STACK_SIZE
	.align		4
.L_206:
        /*0498*/ 	.byte	0x04, 0x12
        /*049a*/ 	.short	(.L_208 - .L_207)
	.align		4
.L_207:
        /*049c*/ 	.word	index@(_ZN7cutlass13device_kernelIN5flash11enable_sm90INS1_16FlashAttnFwdSm90INS1_25CollectiveMainloopFwdSm90ILi2EN4cute5tupleIJNS5_1CILi1EEES8_S8_EEENS6_IJNS7_ILi128EEENS7_ILi96EEENS7_ILi192EEEEEELi128ENS_10bfloat16_tEfNS_4arch4Sm90ELb0ELb1ELb1ELb1ELb0ELb1ELb0ELb1ELb1ELb1ELb0ELb0EEENS1_21CollectiveEpilogueFwdINS6_IJSA_SA_SB_EEES9_SE_SG_Li256ELb1ELb1ELb0ELb0EEENS1_36VarlenDynamicPersistentTileSchedulerILi128ELi96ELi256ELi128ELb0ELb1ELb1ELb1ELb0ELb1EEEEEEEEEvNT_6ParamsE)
        /*04a0*/ 	.word	0x00000000


	//----- nvinfo : EIATTR_MIN_STACK_SIZE
	.align		4
.L_208:
        /*04a4*/ 	.byte	0x04, 0x12
        /*04a6*/ 	.short	(.L_210 - .L_209)
	.align		4
.L_209:
        /*04a8*/ 	.word	index@(_ZN7cutlass13device_kernelIN5flash11enable_sm90INS1_16FlashAttnFwdSm90INS1_25CollectiveMainloopFwdSm90ILi2EN4cute5tupleIJNS5_1CILi1EEES8_S8_EEENS6_IJNS7_ILi128EEESA_NS7_ILi192EEEEEELi128ENS_10bfloat16_tEfNS_4arch4Sm90ELb1ELb0ELb1ELb0ELb0ELb0ELb0ELb1ELb1ELb1ELb0ELb0EEENS1_21CollectiveEpilogueFwdINS6_IJSA_SA_SA_EEES9_SD_SF_Li256ELb0ELb1ELb0ELb0EEENS1_30DynamicPersistentTileSchedulerILi256ELi128ELb0ELb1ELb1EEEEEEEEEvNT_6ParamsE)
        /*04ac*/ 	.word	0x00000000


	//----- nvinfo : EIATTR_MIN_STACK_SIZE
	.align		4
.L_210:
        /*04b0*/ 	.byte	0x04, 0x12
        /*04b2*/ 	.short	(.L_212 - .L_211)
	.align		4
.L_211:
        /*04b4*/ 	.word	index@(_ZN7cutlass13device_kernelIN5flash11enable_sm90INS1_16FlashAttnFwdSm90INS1_25CollectiveMainloopFwdSm90ILi2EN4cute5tupleIJNS5_1CILi1EEES8_S8_EEENS6_IJNS7_ILi128EEESA_NS7_ILi192EEEEEELi128ENS_10bfloat16_tEfNS_4arch4Sm90ELb1ELb0ELb1ELb1ELb0ELb0ELb0ELb1ELb1ELb1ELb0ELb0EEENS1_21CollectiveEpilogueFwdINS6_IJSA_SA_SA_EEES9_SD_SF_Li256ELb1ELb1ELb0ELb0EEENS1_36VarlenDynamicPersistentTileSchedulerILi128ELi128ELi256ELi128ELb0ELb1ELb1ELb1ELb1ELb1EEEEEEEEEvNT_6ParamsE)
        /*04b8*/ 	.word	0x00000000


	//----- nvinfo : EIATTR_MIN_STACK_SIZE
	.align		4
.L_212:
        /*04bc*/ 	.byte	0x04, 0x12
        /*04be*/ 	.short	(.L_214 - .L_213)
	.align		4
.L_213:
        /*04c0*/ 	.word	index@(_ZN7cutlass13device_kernelIN5flash11enable_sm90INS1_16FlashAttnFwdSm90INS1_25CollectiveMainloopFwdSm90ILi2EN4cute5tupleIJNS5_1CILi1EEES8_S8_EEENS6_IJNS7_ILi128EEESA_NS7_ILi192EEEEEELi128ENS_10bfloat16_tEfNS_4arch4Sm90ELb1ELb0ELb1ELb1ELb0ELb1ELb0ELb1ELb1ELb1ELb0ELb0EEENS1_21CollectiveEpilogueFwdINS6_IJSA_SA_SA_EEES9_SD_SF_Li256ELb1ELb1ELb0ELb0EEENS1_36VarlenDynamicPersistentTileSchedulerILi128ELi128ELi256ELi128ELb0ELb1ELb1ELb1ELb1ELb1EEEEEEEEEvNT_6ParamsE)
        /*04c4*/ 	.word	0x00000000


	//----- nvinfo : EIATTR_MIN_STACK_SIZE
	.align		4
.L_214:
        /*04c8*/ 	.byte	0x04, 0x12
        /*04ca*/ 	.short	(.L_216 - .L_215)
	.align		4
.L_215:
        /*04cc*/ 	.word	index@(_ZN7cutlass13device_kernelIN5flash11enable_sm90INS1_16FlashAttnFwdSm90INS1_25CollectiveMainloopFwdSm90ILi2EN4cute5tupleIJNS5_1CILi1EEES8_S8_EEENS6_IJNS7_ILi64EEESA_SA_EEELi512ENS_10bfloat16_tEfNS_4arch4Sm90ELb0ELb0ELb1ELb0ELb0ELb0ELb0ELb0ELb0ELb1ELb0ELb0EEENS1_21CollectiveEpilogueFwdINS6_IJSA_NS7_ILi512EEESA_EEES9_SC_SE_Li256ELb0ELb1ELb0ELb0EEENS1_29StaticPersistentTileSchedulerILb0EEEEEEEEEvNT_6ParamsE)
        /*04d0*/ 	.word	0x00000000


	//----- nvinfo : EIATTR_MIN_STACK_SIZE
	.align		4
.L_216:
        /*04d4*/ 	.byte	0x04, 0x12
        /*04d6*/ 	.short	(.L_218 - .L_217)
	.align		4
.L_217:
        /*04d8*/ 	.word	index@(_ZN7cutlass13device_kernelIN5flash11enable_sm90INS1_16FlashAttnFwdSm90INS1_25CollectiveMainloopFwdSm90ILi2EN4cute5tupleIJNS5_1CILi1EEES8_S8_EEENS6_IJNS7_ILi64EEESA_SA_EEELi512ENS_10bfloat16_tEfNS_4arch4Sm90ELb0ELb0ELb1ELb0ELb0ELb0ELb1ELb0ELb0ELb1ELb0ELb0EEENS1_21CollectiveEpilogueFwdINS6_IJSA_NS7_ILi512EEESA_EEES9_SC_SE_Li256ELb0ELb1ELb0ELb0EEENS1_29StaticPersistentTileSchedulerILb0EEEEEEEEEvNT_6ParamsE)
        /*04dc*/ 	.word	0x00000000


	//----- nvinfo : EIATTR_MIN_STACK_SIZE
	.align		4
.L_218:
        /*04e0*/ 	.byte	0x04, 0x12
        /*04e2*/ 	.short	(.L_220 - .L_219)
	.align		4
.L_219:
        /*04e4*/ 	.word	index@(_ZN7cutlass13device_kernelIN5flash11enable_sm90INS1_16FlashAttnFwdSm90INS1_25CollectiveMainloopFwdSm90ILi2EN4cute5tupleIJNS5_1CILi1EEES8_S8_EEENS6_IJNS7_ILi64EEESA_SA_EEELi512ENS_10bfloat16_tEfNS_4arch4Sm90ELb0ELb0ELb1ELb1ELb0ELb0ELb0ELb0ELb0ELb1ELb0ELb0EEENS1_21CollectiveEpilogueFwdINS6_IJSA_NS7_ILi512EEESA_EEES9_SC_SE_Li256ELb1ELb1ELb0ELb0EEENS1_36VarlenDynamicPersistentTileSchedulerILi64ELi64ELi256ELi128ELb0ELb1ELb1ELb0ELb1ELb1EEEEEEEEEvNT_6ParamsE)
        /*04e8*/ 	.word	0x00000000


	//----- nvinfo : EIATTR_MIN_STACK_SIZE
	.align		4
.L_220:
        /*04ec*/ 	.byte	0x04, 0x12
        /*04ee*/ 	.short	(.L_222 - .L_221)
	.align		4
.L_221:
        /*04f0*/ 	.word	index@(_ZN7cutlass13device_kernelIN5flash11enable_sm90INS1_16FlashAttnFwdSm90INS1_25CollectiveMainloopFwdSm90ILi2EN4cute5tupleIJNS5_1CILi1EEES8_S8_EEENS6_IJNS7_ILi64EEESA_SA_EEELi512ENS_10bfloat16_tEfNS_4arch4Sm90ELb0ELb0ELb1ELb1ELb0ELb1ELb0ELb0ELb0ELb1ELb0ELb0EEENS1_21CollectiveEpilogueFwdINS6_IJSA_NS7_ILi512EEESA_EEES9_SC_SE_Li256ELb1ELb1ELb0ELb0EEENS1_36VarlenDynamicPersistentTileSchedulerILi64ELi64ELi256ELi128ELb0ELb1ELb1ELb0ELb1ELb1EEEEEEEEEvNT_6ParamsE)
        /*04f4*/ 	.word	0x00000000


	//----- nvinfo : EIATTR_MIN_STACK_SIZE
	.align		4
.L_222:
        /*04f8*/ 	.byte	0x04, 0x12
        /*04fa*/ 	.short	(.L_224 - .L_223)
	.align		4
.L_223:
        /*04fc*/ 	.word	index@(_ZN7cutlass13device_kernelIN5flash11enable_sm90INS1_16FlashAttnFwdSm90INS1_25CollectiveMainloopFwdSm90ILi2EN4cute5tupleIJNS5_1CILi1EEES8_S8_EEENS6_IJNS7_ILi64EEESA_SA_EEELi512ENS_10bfloat16_tEfNS_4arch4Sm90ELb0ELb0ELb1ELb1ELb0ELb0ELb1ELb0ELb0ELb1ELb0ELb0EEENS1_21CollectiveEpilogueFwdINS6_IJSA_NS7_ILi512EEESA_EEES9_SC_SE_Li256ELb1ELb1ELb0ELb0EEENS1_36VarlenDynamicPersistentTileSchedulerILi64ELi64ELi256ELi128ELb0ELb1ELb1ELb0ELb1ELb1EEEEEEEEEvNT_6ParamsE)
        /*0500*/ 	.word	0x00000000


	//----- nvinfo : EIATTR_MIN_STACK_SIZE
	.align		4
.L_224:
        /*0504*/ 	.byte	0x04, 0x12
        /*0506*/ 	.short	(.L_226 - .L_225)
	.align		4
.L_225:
        /*0508*/ 	.word	index@(_ZN7cutlass13device_kernelIN5flash11enable_sm90INS1_16FlashAttnFwdSm90INS1_25CollectiveMainloopFwdSm90ILi2EN4cute5tupleIJNS5_1CILi1EEES8_S8_EEENS6_IJNS7_ILi64EEESA_SA_EEELi512ENS_10bfloat16_tEfNS_4arch4Sm90ELb0ELb0ELb1ELb1ELb0ELb1ELb1ELb0ELb0ELb1ELb0ELb0EEENS1_21CollectiveEpilogueFwdINS6_IJSA_NS7_ILi512EEESA_EEES9_SC_SE_Li256ELb1ELb1ELb0ELb0EEENS1_36VarlenDynamicPersistentTileSchedulerILi64ELi64ELi256ELi128ELb0ELb1ELb1ELb0ELb1ELb1EEEEEEEEEvNT_6ParamsE)
        /*050c*/ 	.word	0x00000000


	//----- nvinfo : EIATTR_MIN_STACK_SIZE
	.align		4
.L_226:
        /*0510*/ 	.byte	0x04, 0x12
        /*0512*/ 	.short	(.L_228 - .L_227)
	.align		4
.L_227:
        /*0514*/ 	.word	index@(_ZN7cutlass13device_kernelIN5flash11enable_sm90INS1_16FlashAttnFwdSm90INS1_25CollectiveMainloopFwdSm90ILi2EN4cute5tupleIJNS5_1CILi1EEES8_S8_EEENS6_IJNS7_ILi64EEESA_SA_EEELi512ENS_10bfloat16_tEfNS_4arch4Sm90ELb0ELb1ELb1ELb0ELb0ELb0ELb0ELb0ELb0ELb1ELb0ELb0EEENS1_21CollectiveEpilogueFwdINS6_IJSA_NS7_ILi512EEESA_EEES9_SC_SE_Li256ELb0ELb1ELb0ELb0EEENS1_30DynamicPersistentTileSchedulerILi256ELi128ELb0ELb1ELb1EEEEEEEEEvNT_6ParamsE)
        /*0518*/ 	.word	0x00000000


	//----- nvinfo : EIATTR_MIN_STACK_SIZE
	.align		4
.L_228:
        /*051c*/ 	.byte	0x04, 0x12
        /*051e*/ 	.short	(.L_230 - .L_229)
	.align		4
.L_229:
        /*0520*/ 	.word	index@(_ZN7cutlass13device_kernelIN5flash11enable_sm90INS1_16FlashAttnFwdSm90INS1_25CollectiveMainloopFwdSm90ILi2EN4cute5tupleIJNS5_1CILi1EEES8_S8_EEENS6_IJNS7_ILi64EEESA_SA_EEELi512ENS_10bfloat16_tEfNS_4arch4Sm90ELb0ELb1ELb1ELb0ELb0ELb0ELb1ELb0ELb0ELb1ELb0ELb0EEENS1_21CollectiveEpilogueFwdINS6_IJSA_NS7_ILi512EEESA_EEES9_SC_SE_Li256ELb0ELb1ELb0ELb0EEENS1_30DynamicPersistentTileSchedulerILi256ELi128ELb0ELb1ELb1EEEEEEEEEvNT_6ParamsE)
        /*0524*/ 	.word	0x00000000


	//----- nvinfo : EIATTR_MIN_STACK_SIZE
	.align		4
.L_230:
        /*0528*/ 	.byte	0x04, 0x12
        /*052a*/ 	.short	(.L_232 - .L_231)
	.align		4
.L_231:
        /*052c*/ 	.word	index@(_ZN7cutlass13device_kernelIN5flash11enable_sm90INS1_16FlashAttnFwdSm90INS1_25CollectiveMainloopFwdSm90ILi2EN4cute5tupleIJNS5_1CILi1EEES8_S8_EEENS6_IJNS7_ILi64EEESA_SA_EEELi512ENS_10bfloat16_tEfNS_4arch4Sm90ELb0ELb1ELb1ELb1ELb0ELb0ELb0ELb0ELb0ELb1ELb0ELb0EEENS1_21CollectiveEpilogueFwdINS6_IJSA_NS7_ILi512EEESA_EEES9_SC_SE_Li256ELb1ELb1ELb0ELb0EEENS1_36VarlenDynamicPersistentTileSchedulerILi64ELi64ELi256ELi128ELb0ELb1ELb1ELb1ELb0ELb1EEEEEEEEEvNT_6ParamsE)
        /*0530*/ 	.word	0x00000000


	//----- nvinfo : EIATTR_MIN_STACK_SIZE
	.align		4
.L_232:
        /*0534*/ 	.byte	0x04, 0x12
        /*0536*/ 	.short	(.L_234 - .L_233)
	.align		4
.L_233:
        /*0538*/ 	.word	index@(_ZN7cutlass13device_kernelIN5flash11enable_sm90INS1_16FlashAttnFwdSm90INS1_25CollectiveMainloopFwdSm90ILi2EN4cute5tupleIJNS5_1CILi1EEES8_S8_EEENS6_IJNS7_ILi64EEESA_SA_EEELi512ENS_10bfloat16_tEfNS_4arch4Sm90ELb0ELb1ELb1ELb1ELb0ELb1ELb0ELb0ELb0ELb1ELb0ELb0EEENS1_21CollectiveEpilogueFwdINS6_IJSA_NS7_ILi512EEESA_EEES9_SC_SE_Li256ELb1ELb1ELb0ELb0EEENS1_36VarlenDynamicPersistentTileSchedulerILi64ELi64ELi256ELi128ELb0ELb1ELb1ELb1ELb0ELb1EEEEEEEEEvNT_6ParamsE)
        /*053c*/ 	.word	0x00000000


	//----- nvinfo : EIATTR_MIN_STACK_SIZE
	.align		4
.L_234:
        /*0540*/ 	.byte	0x04, 0x12
        /*0542*/ 	.short	(.L_236 - .L_235)
	.align		4
.L_235:
        /*0544*/ 	.word	index@(_ZN7cutlass13device_kernelIN5flash11enable_sm90INS1_16FlashAttnFwdSm90INS1_25CollectiveMainloopFwdSm90ILi2EN4cute5tupleIJNS5_1CILi1EEES8_S8_EEENS6_IJNS7_ILi64EEESA_SA_EEELi512ENS_10bfloat16_tEfNS_4arch4Sm90ELb0ELb1ELb1ELb1ELb0ELb0ELb1ELb0ELb0ELb1ELb0ELb0EEENS1_21CollectiveEpilogueFwdINS6_IJSA_NS7_ILi512EEESA_EEES9_SC_SE_Li256ELb1ELb1ELb0ELb0EEENS1_36VarlenDynamicPersistentTileSchedulerILi64ELi64ELi256ELi128ELb0ELb1ELb1ELb1ELb0ELb1EEEEEEEEEvNT_6ParamsE)
        /*0548*/ 	.word	0x00000000


	//----- nvinfo : EIATTR_MIN_STACK_SIZE
	.align		4
.L_236:
        /*054c*/ 	.byte	0x04, 0x12
        /*054e*/ 	.short	(.L_238 - .L_237)
	.align		4
.L_237:
        /*0550*/ 	.word	index@(_ZN7cutlass13device_kernelIN5flash11enable_sm90INS1_16FlashAttnFwdSm90INS1_25CollectiveMainloopFwdSm90ILi2EN4cute5tupleIJNS5_1CILi1EEES8_S8_EEENS6_IJNS7_ILi64EEESA_SA_EEELi512ENS_10bfloat16_tEfNS_4arch4Sm90ELb0ELb1ELb1ELb1ELb0ELb1ELb1ELb0ELb0ELb1ELb0ELb0EEENS1_21CollectiveEpilogueFwdINS6_IJSA_NS7_ILi512EEESA_EEES9_SC_SE_Li256ELb1ELb1ELb0ELb0EEENS1_36VarlenDynamicPersistentTileSchedulerILi64ELi64ELi256ELi128ELb0ELb1ELb1ELb1ELb0ELb1EEEEEEEEEvNT_6ParamsE)
        /*0554*/ 	.word	0x00000000


	//----- nvinfo : EIATTR_MIN_STACK_SIZE
	.align		4
.L_238:
        /*0558*/ 	.byte	0x04, 0x12
        /*055a*/ 	.short	(.L_240 - .L_239)
	.align		4
.L_239:
        /*055c*/ 	.word	index@(_ZN7cutlass13device_kernelIN5flash11enable_sm90INS1_16FlashAttnFwdSm90INS1_25CollectiveMainloopFwdSm90ILi2EN4cute5tupleIJNS5_1CILi1EEES8_S8_EEENS6_IJNS7_ILi64EEESA_SA_EEELi512ENS_10bfloat16_tEfNS_4arch4Sm90ELb1ELb0ELb1ELb0ELb0ELb0ELb0ELb0ELb0ELb1ELb0ELb0EEENS1_21CollectiveEpilogueFwdINS6_IJSA_NS7_ILi512EEESA_EEES9_SC_SE_Li256ELb0ELb1ELb0ELb0EEENS1_30DynamicPersistentTileSchedulerILi256ELi128ELb0ELb1ELb1EEEEEEEEEvNT_6ParamsE)
        /*0560*/ 	.word	0x00000000


	//----- nvinfo : EIATTR_MIN_STACK_SIZE
	.align		4
.L_240:
        /*0564*/ 	.byte	0x04, 0x12
        /*0566*/ 	.short	(.L_242 - .L_241)
	.align		4
.L_241:
        /*0568*/ 	.word	index@(_ZN7cutlass13device_kernelIN5flash11enable_sm90INS1_16FlashAttnFwdSm90INS1_25CollectiveMainloopFwdSm90ILi2EN4cute5tupleIJNS5_1CILi1EEES8_S8_EEENS6_IJNS7_ILi64EEESA_SA_EEELi512ENS_10bfloat16_tEfNS_4arch4Sm90ELb1ELb0ELb1ELb0ELb0ELb0ELb1ELb0ELb0ELb1ELb0ELb0EEENS1_21CollectiveEpilogueFwdINS6_IJSA_NS7_ILi512EEESA_EEES9_SC_SE_Li256ELb0ELb1ELb0ELb0EEENS1_30DynamicPersistentTileSchedulerILi256ELi128ELb0ELb1ELb1EEEEEEEEEvNT_6ParamsE)
        /*056c*/ 	.word	0x00000000


	//----- nvinfo : EIATTR_MIN_STACK_SIZE
	.align		4
.L_242:
        /*0570*/ 	.byte	0x04, 0x12
        /*0572*/ 	.short	(.L_244 - .L_243)
	.align		4
.L_243:
        /*0574*/ 	.word	index@(_ZN7cutlass13device_kernelIN5flash11enable_sm90INS1_16FlashAttnFwdSm90INS1_25CollectiveMainloopFwdSm90ILi2EN4cute5tupleIJNS5_1CILi1EEES8_S8_EEENS6_IJNS7_ILi64EEESA_SA_EEELi512ENS_10bfloat16_tEfNS_4arch4Sm90ELb1ELb0ELb1ELb1ELb0ELb0ELb0ELb0ELb0ELb1ELb0ELb0EEENS1_21CollectiveEpilogueFwdINS6_IJSA_NS7_ILi512EEESA_EEES9_SC_SE_Li256ELb1ELb1ELb0ELb0EEENS1_36VarlenDynamicPersistentTileSchedulerILi64ELi64ELi256ELi128ELb0ELb1ELb1ELb1ELb1ELb1EEEEEEEEEvNT_6ParamsE)
        /*0578*/ 	.word	0x00000000


	//----- nvinfo : EIATTR_MIN_STACK_SIZE
	.align		4
.L_244:
        /*057c*/ 	.byte	0x04, 0x12
        /*057e*/ 	.short	(.L_246 - .L_245)
	.align		4
.L_245:
        /*0580*/ 	.word	index@(_ZN7cutlass13device_kernelIN5flash11enable_sm90INS1_16FlashAttnFwdSm90INS1_25CollectiveMainloopFwdSm90ILi2EN4cute5tupleIJNS5_1CILi1EEES8_S8_EEENS6_IJNS7_ILi64EEESA_SA_EEELi512ENS_10bfloat16_tEfNS_4arch4Sm90ELb1ELb0ELb1ELb1ELb0ELb1ELb0ELb0ELb0ELb1ELb0ELb0EEENS1_21CollectiveEpilogueFwdINS6_IJSA_NS7_ILi512EEESA_EEES9_SC_SE_Li256ELb1ELb1ELb0ELb0EEENS1_36VarlenDynamicPersistentTileSchedulerILi64ELi64ELi256ELi128ELb0ELb1ELb1ELb1ELb1ELb1EEEEEEEEEvNT_6ParamsE)
        /*0584*/ 	.word	0x00000000


	//----- nvinfo : EIATTR_MIN_STACK_SIZE
	.align		4
.L_246:
        /*0588*/ 	.byte	0x04, 0x12
        /*058a*/ 	.short	(.L_248 - .L_247)
	.align		4
.L_247:
        /*058c*/ 	.word	index@(_ZN7cutlass13device_kernelIN5flash11enable_sm90INS1_16FlashAttnFwdSm90INS1_25CollectiveMainloopFwdSm90ILi2EN4cute5tupleIJNS5_1CILi1EEES8_S8_EEENS6_IJNS7_ILi64EEESA_SA_EEELi512ENS_10bfloat16_tEfNS_4arch4Sm90ELb1ELb0ELb1ELb1ELb0ELb0ELb1ELb0ELb0ELb1ELb0ELb0EEENS1_21CollectiveEpilogueFwdINS6_IJSA_NS7_ILi512EEESA_EEES9_SC_SE_Li256ELb1ELb1ELb0ELb0EEENS1_36VarlenDynamicPersistentTileSchedulerILi64ELi64ELi256ELi128ELb0ELb1ELb1ELb1ELb1ELb1EEEEEEEEEvNT_6ParamsE)
        /*0590*/ 	.word	0x00000000


	//----- nvinfo : EIATTR_MIN_STACK_SIZE
	.align		4
.L_248:
        /*0594*/ 	.byte	0x04, 0x12
        /*0596*/ 	.short	(.L_250 - .L_249)
	.align		4
.L_249:
        /*0598*/ 	.word	index@(_ZN7cutlass13device_kernelIN5flash11enable_sm90INS1_16FlashAttnFwdSm90INS1_25CollectiveMainloopFwdSm90ILi2EN4cute5tupleIJNS5_1CILi1EEES8_S8_EEENS6_IJNS7_ILi64EEESA_SA_EEELi512ENS_10bfloat16_tEfNS_4arch4Sm90ELb1ELb0ELb1ELb1ELb0ELb1ELb1ELb0ELb0ELb1ELb0ELb0EEENS1_21CollectiveEpilogueFwdINS6_IJSA_NS7_ILi512EEESA_EEES9_SC_SE_Li256ELb1ELb1ELb0ELb0EEENS1_36VarlenDynamicPersistentTileSchedulerILi64ELi64ELi256ELi128ELb0ELb1ELb1ELb1ELb1ELb1EEEEEEEEEvNT_6ParamsE)
        /*059c*/ 	.word	0x00000000


	//----- nvinfo : EIATTR_MIN_STACK_SIZE
	.align		4
.L_250:
        /*05a0*/ 	.byte	0x04, 0x12
        /*05a2*/ 	.short	(.L_252 - .L_251)
	.align		4
.L_251:
        /*05a4*/ 	.word	index@(_ZN7cutlass13device_kernelIN5flash11enable_sm90INS1_16FlashAttnFwdSm90INS1_25CollectiveMainloopFwdSm90ILi2EN4cute5tupleIJNS5_1CILi1EEES8_S8_EEENS6_IJNS7_ILi128EEENS7_ILi96EEENS7_ILi64EEEEEELi256ENS_10bfloat16_tEfNS_4arch4Sm90ELb0ELb0ELb1ELb0ELb0ELb0ELb0ELb1ELb0ELb1ELb0ELb0EEENS1_21CollectiveEpilogueFwdINS6_IJSA_NS7_ILi256EEESB_EEES9_SE_SG_Li256ELb0ELb1ELb0ELb0EEENS1_29StaticPersistentTileSchedulerILb0EEEEEEEEEvNT_6ParamsE)
        /*05a8*/ 	.word	0x00000000


	//----- nvinfo : EIATTR_MIN_STACK_SIZE
	.align		4
.L_252:
        /*05ac*/ 	.byte	0x04, 0x12
        /*05ae*/ 	.short	(.L_254 - .L_253)
	.align		4
.L_253:
        /*05b0*/ 	.word	index@(_ZN7cutlass13device_kernelIN5flash11enable_sm90INS1_16FlashAttnFwdSm90INS1_25CollectiveMainloopFwdSm90ILi2EN4cute5tupleIJNS5_1CILi1EEES8_S8_EEENS6_IJNS7_ILi128EEENS7_ILi96EEENS7_ILi64EEEEEELi256ENS_10bfloat16_tEfNS_4arch4Sm90ELb0ELb0ELb1ELb0ELb0ELb0ELb1ELb1ELb0ELb1ELb0ELb0EEENS1_21CollectiveEpilogueFwdINS6_IJSA_NS7_ILi256EEESB_EEES9_SE_SG_Li256ELb0ELb1ELb0ELb0EEENS1_29StaticPersistentTileSchedulerILb0EEEEEEEEEvNT_6ParamsE)
        /*05b4*/ 	.word	0x00000000


	//----- nvinfo : EIATTR_MIN_STACK_SIZE
	.align		4
.L_254:
        /*05b8*/ 	.byte	0x04, 0x12
        /*05ba*/ 	.short	(.L_256 - .L_255)
	.align		4
.L_255:
        /*05bc*/ 	.word	index@(_ZN7cutlass13device_kernelIN5flash11enable_sm90INS1_16FlashAttnFwdSm90INS1_25CollectiveMainloopFwdSm90ILi2EN4cute5tupleIJNS5_1CILi1EEES8_S8_EEENS6_IJNS7_ILi128EEENS7_ILi96EEENS7_ILi64EEEEEELi256ENS_10bfloat16_tEfNS_4arch4Sm90ELb0ELb0ELb1ELb1ELb0ELb0ELb0ELb1ELb0ELb1ELb0ELb0EEENS1_21CollectiveEpilogueFwdINS6_IJSA_NS7_ILi256EEESB_EEES9_SE_SG_Li256ELb1ELb1ELb0ELb0EEENS1_36VarlenDynamicPersistentTileSchedulerILi128ELi96ELi256ELi128ELb0ELb1ELb1ELb0ELb1ELb1EEEEEEEEEvNT_6ParamsE)
        /*05c0*/ 	.word	0x00000000


	//----- nvinfo : EIATTR_MIN_STACK_SIZE
	.align		4
.L_256:
        /*05c4*/ 	.byte	0x04, 0x12
        /*05c6*/ 	.short	(.L_258 - .L_257)
	.align		4
.L_257:
        /*05c8*/ 	.word	index@(_ZN7cutlass13device_kernelIN5flash11enable_sm90INS1_16FlashAttnFwdSm90INS1_25CollectiveMainloopFwdSm90ILi2EN4cute5tupleIJNS5_1CILi1EEES8_S8_EEENS6_IJNS7_ILi128EEENS7_ILi96EEENS7_ILi64EEEEEELi256ENS_10bfloat16_tEfNS_4arch4Sm90ELb0ELb0ELb1ELb1ELb0ELb1ELb0ELb1ELb0ELb1ELb0ELb0EEENS1_21CollectiveEpilogueFwdINS6_IJSA_NS7_ILi256EEESB_EEES9_SE_SG_Li256ELb1ELb1ELb0ELb0EEENS1_36VarlenDynamicPersistentTileSchedulerILi128ELi96ELi256ELi128ELb0ELb1ELb1ELb0ELb1ELb1EEEEEEEEEvNT_6ParamsE)
        /*05cc*/ 	.word	0x00000000


	//----- nvinfo : EIATTR_MIN_STACK_SIZE
	.align		4
.L_258:
        /*05d0*/ 	.byte	0x04, 0x12
        /*05d2*/ 	.short	(.L_260 - .L_259)
	.align		4
.L_259:
        /*05d4*/ 	.word	index@(_ZN7cutlass13device_kernelIN5flash11enable_sm90INS1_16FlashAttnFwdSm90INS1_25CollectiveMainloopFwdSm90ILi2EN4cute5tupleIJNS5_1CILi1EEES8_S8_EEENS6_IJNS7_ILi128EEENS7_ILi96EEENS7_ILi64EEEEEELi256ENS_10bfloat16_tEfNS_4arch4Sm90ELb0ELb0ELb1ELb1ELb0ELb0ELb1ELb1ELb0ELb1ELb0ELb0EEENS1_21CollectiveEpilogueFwdINS6_IJSA_NS7_ILi256EEESB_EEES9_SE_SG_Li256ELb1ELb1ELb0ELb0EEENS1_36VarlenDynamicPersistentTileSchedulerILi128ELi96ELi256ELi128ELb0ELb1ELb1ELb0ELb1ELb1EEEEEEEEEvNT_6ParamsE)
        /*05d8*/ 	.word	0x00000000


	//----- nvinfo : EIATTR_MIN_STACK_SIZE
	.align		4
.L_260:
        /*05dc*/ 	.byte	0x04, 0x12
        /*05de*/ 	.short	(.L_262 - .L_261)
	.align		4
.L_261:
        /*05e0*/ 	.word	index@(_ZN7cutlass13device_kernelIN5flash11enable_sm90INS1_16FlashAttnFwdSm90INS1_25CollectiveMainloopFwdSm90ILi2EN4cute5tupleIJNS5_1CILi1EEES8_S8_EEENS6_IJNS7_ILi128EEENS7_ILi96EEENS7_ILi64EEEEEELi256ENS_10bfloat16_tEfNS_4arch4Sm90ELb0ELb0ELb1ELb1ELb0ELb1ELb1ELb1ELb0ELb1ELb0ELb0EEENS1_21CollectiveEpilogueFwdINS6_IJSA_NS7_ILi256EEESB_EEES9_SE_SG_Li256ELb1ELb1ELb0ELb0EEENS1_36VarlenDynamicPersistentTileSchedulerILi128ELi96ELi256ELi128ELb0ELb1ELb1ELb0ELb1ELb1EEEEEEEEEvNT_6ParamsE)
        /*05e4*/ 	.word	0x00000000


	//----- nvinfo : EIATTR_MIN_STACK_SIZE
	.align		4
.L_262:
        /*05e8*/ 	.byte	0x04, 0x12
        /*05ea*/ 	.short	(.L_264 - .L_263)
	.align		4
.L_263:
        /*05ec*/ 	.word	index@(_ZN7cutlass13device_kernelIN5flash11enable_sm90INS1_16FlashAttnFwdSm90INS1_25CollectiveMainloopFwdSm90ILi2EN4cute5tupleIJNS5_1CILi1EEES8_S8_EEENS6_IJNS7_ILi128EEENS7_ILi96EEENS7_ILi64EEEEEELi256ENS_10bfloat16_tEfNS_4arch4Sm90ELb0ELb1ELb1ELb0ELb0ELb0ELb0ELb1ELb0ELb1ELb0ELb0EEENS1_21CollectiveEpilogueFwdINS6_IJSA_NS7_ILi256EEESB_EEES9_SE_SG_Li256ELb0ELb1ELb0ELb0EEENS1_30DynamicPersistentTileSchedulerILi256ELi128ELb0ELb1ELb1EEEEEEEEEvNT_6ParamsE)
        /*05f0*/ 	.word	0x00000000


	//----- nvinfo : EIATTR_MIN_STACK_SIZE
	.align		4
.L_264:
        /*05f4*/ 	.byte	0x04, 0x12
        /*05f6*/ 	.short	(.L_266 - .L_265)
	.align		4
.L_265:
        /*05f8*/ 	.word	index@(_ZN7cutlass13device_kernelIN5flash11enable_sm90INS1_16FlashAttnFwdSm90INS1_25CollectiveMainloopFwdSm90ILi2EN4cute5tupleIJNS5_1CILi1EEES8_S8_EEENS6_IJNS7_ILi128EEENS7_ILi96EEENS7_ILi64EEEEEELi256ENS_10bfloat16_tEfNS_4arch4Sm90ELb0ELb1ELb1ELb0ELb0ELb0ELb1ELb1ELb0ELb1ELb0ELb0EEENS1_21CollectiveEpilogueFwdINS6_IJSA_NS7_ILi256EEESB_EEES9_SE_SG_Li256ELb0ELb1ELb0ELb0EEENS1_30DynamicPersistentTileSchedulerILi256ELi128ELb0ELb1ELb1EEEEEEEEEvNT_6ParamsE)
        /*05fc*/ 	.word	0x00000000


	//----- nvinfo : EIATTR_MIN_STACK_SIZE
	.align		4
.L_266:
        /*0600*/ 	.byte	0x04, 0x12
        /*0602*/ 	.short	(.L_268 - .L_267)
	.align		4
.L_267:
        /*0604*/ 	.word	index@(_ZN7cutlass13device_kernelIN5flash11enable_sm90INS1_16FlashAttnFwdSm90INS1_25CollectiveMainloopFwdSm90ILi2EN4cute5tupleIJNS5_1CILi1EEES8_S8_EEENS6_IJNS7_ILi128EEENS7_ILi96EEENS7_ILi64EEEEEELi256ENS_10bfloat16_tEfNS_4arch4Sm90ELb0ELb1ELb1ELb1ELb0ELb0ELb0ELb1ELb0ELb1ELb0ELb0EEENS1_21CollectiveEpilogueFwdINS6_IJSA_NS7_ILi256EEESB_EEES9_SE_SG_Li256ELb1ELb1ELb0ELb0EEENS1_36VarlenDynamicPersistentTileSchedulerILi128ELi96ELi256ELi128ELb0ELb1ELb1ELb1ELb0ELb1EEEEEEEEEvNT_6ParamsE)
        /*0608*/ 	.word	0x00000000


	//----- nvinfo : EIATTR_MIN_STACK_SIZE
	.align		4
.L_268:
        /*060c*/ 	.byte	0x04, 0x12
        /*060e*/ 	.short	(.L_270 - .L_269)
	.align		4
.L_269:
        /*0610*/ 	.word	index@(_ZN7cutlass13device_kernelIN5flash11enable_sm90INS1_16FlashAttnFwdSm90INS1_25CollectiveMainloopFwdSm90ILi2EN4cute5tupleIJNS5_1CILi1EEES8_S8_EEENS6_IJNS7_ILi128EEENS7_ILi96EEENS7_ILi64EEEEEELi256ENS_10bfloat16_tEfNS_4arch4Sm90ELb0ELb1ELb1ELb1ELb0ELb1ELb0ELb1ELb0ELb1ELb0ELb0EEENS1_21CollectiveEpilogueFwdINS6_IJSA_NS7_ILi256EEESB_EEES9_SE_SG_Li256ELb1ELb1ELb0ELb0EEENS1_36VarlenDynamicPersistentTileSchedulerILi128ELi96ELi256ELi128ELb0ELb1ELb1ELb1ELb0ELb1EEEEEEEEEvNT_6ParamsE)
        /*0614*/ 	.word	0x00000000


	//----- nvinfo : EIATTR_MIN_STACK_SIZE
	.align		4
.L_270:
        /*0618*/ 	.byte	0x04, 0x12
        /*061a*/ 	.short	(.L_272 - .L_271)
	.align		4
.L_271:
        /*061c*/ 	.word	index@(_ZN7cutlass13device_kernelIN5flash11enable_sm90INS1_16FlashAttnFwdSm90INS1_25CollectiveMainloopFwdSm90ILi2EN4cute5tupleIJNS5_1CILi1EEES8_S8_EEENS6_IJNS7_ILi128EEENS7_ILi96EEENS7_ILi64EEEEEELi256ENS_10bfloat16_tEfNS_4arch4Sm90ELb0ELb1ELb1ELb1ELb0ELb0ELb1ELb1ELb0ELb1ELb0ELb0EEENS1_21CollectiveEpilogueFwdINS6_IJSA_NS7_ILi256EEESB_EEES9_SE_SG_Li256ELb1ELb1ELb0ELb0EEENS1_36VarlenDynamicPersistentTileSchedulerILi128ELi96ELi256ELi128ELb0ELb1ELb1ELb1ELb0ELb1EEEEEEEEEvNT_6ParamsE)
        /*0620*/ 	.word	0x00000000


	//----- nvinfo : EIATTR_MIN_STACK_SIZE
	.align		4
.L_272:
        /*0624*/ 	.byte	0x04, 0x12
        /*0626*/ 	.short	(.L_274 - .L_273)
	.align		4
.L_273:
        /*0628*/ 	.word	index@(_ZN7cutlass13device_kernelIN5flash11enable_sm90INS1_16FlashAttnFwdSm90INS1_25CollectiveMainloopFwdSm90ILi2EN4cute5tupleIJNS5_1CILi1EEES8_S8_EEENS6_IJNS7_ILi128EEENS7_ILi96EEENS7_ILi64EEEEEELi256ENS_10bfloat16_tEfNS_4arch4Sm90ELb0ELb1ELb1ELb1ELb0ELb1ELb1ELb1ELb0ELb1ELb0ELb0EEENS1_21CollectiveEpilogueFwdINS6_IJSA_NS7_ILi256EEESB_EEES9_SE_SG_Li256ELb1ELb1ELb0ELb0EEENS1_36VarlenDynamicPersistentTileSchedulerILi128ELi96ELi256ELi128ELb0ELb1ELb1ELb1ELb0ELb1EEEEEEEEEvNT_6ParamsE)
        /*062c*/ 	.word	0x00000000


	//----- nvinfo : EIATTR_MIN_STACK_SIZE
	.align		4
.L_274:
        /*0630*/ 	.byte	0x04, 0x12
        /*0632*/ 	.short	(.L_276 - .L_275)
	.align		4
.L_275:
        /*0634*/ 	.word	index@(_ZN7cutlass13device_kernelIN5flash11enable_sm90INS1_16FlashAttnFwdSm90INS1_25CollectiveMainloopFwdSm90ILi2EN4cute5tupleIJNS5_1CILi1EEES8_S8_EEENS6_IJNS7_ILi128EEENS7_ILi96EEENS7_ILi64EEEEEELi256ENS_10bfloat16_tEfNS_4arch4Sm90ELb1ELb0ELb1ELb0ELb0ELb0ELb0ELb1ELb0ELb1ELb0ELb0EEENS1_21CollectiveEpilogueFwdINS6_IJSA_NS7_ILi256EEESB_EEES9_SE_SG_Li256ELb0ELb1ELb0ELb0EEENS1_30DynamicPersistentTileSchedulerILi256ELi128ELb0ELb1ELb1EEEEEEEEEvNT_6ParamsE)
        /*0638*/ 	.word	0x00000000


	//----- nvinfo : EIATTR_MIN_STACK_SIZE
	.align		4
.L_276:
        /*063c*/ 	.byte	0x04, 0x12
        /*063e*/ 	.short	(.L_278 - .L_277)
	.align		4
.L_277:
        /*0640*/ 	.word	index@(_ZN7cutlass13device_kernelIN5flash11enable_sm90INS1_16FlashAttnFwdSm90INS1_25CollectiveMainloopFwdSm90ILi2EN4cute5tupleIJNS5_1CILi1EEES8_S8_EEENS6_IJNS7_ILi128EEENS7_ILi96EEENS7_ILi64EEEEEELi256ENS_10bfloat16_tEfNS_4arch4Sm90ELb1ELb0ELb1ELb0ELb0ELb0ELb1ELb1ELb0ELb1ELb0ELb0EEENS1_21CollectiveEpilogueFwdINS6_IJSA_NS7_ILi256EEESB_EEES9_SE_SG_Li256ELb0ELb1ELb0ELb0EEENS1_30DynamicPersistentTileSchedulerILi256ELi128ELb0ELb1ELb1EEEEEEEEEvNT_6ParamsE)
        /*0644*/ 	.word	0x00000000


	//----- nvinfo : EIATTR_MIN_STACK_SIZE
	.align		4
.L_278:
        /*0648*/ 	.byte	0x04, 0x12
        /*064a*/ 	.short	(.L_280 - .L_279)
	.align		4
.L_279:
        /*064c*/ 	.word	index@(_ZN7cutlass13device_kernelIN5flash11enable_sm90INS1_16FlashAttnFwdSm90INS1_25CollectiveMainloopFwdSm90ILi2EN4cute5tupleIJNS5_1CILi1EEES8_S8_EEENS6_IJNS7_ILi128EEENS7_ILi96EEENS7_ILi64EEEEEELi256ENS_10bfloat16_tEfNS_4arch4Sm90ELb1ELb0ELb1ELb1ELb0ELb0ELb0ELb1ELb0ELb1ELb0ELb0EEENS1_21CollectiveEpilogueFwdINS6_IJSA_NS7_ILi256EEESB_EEES9_SE_SG_Li256ELb1ELb1ELb0ELb0EEENS1_36VarlenDynamicPersistentTileSchedulerILi128ELi96ELi256ELi128ELb0ELb1ELb1ELb1ELb1ELb1EEEEEEEEEvNT_6ParamsE)
        /*0650*/ 	.word	0x00000000


	//----- nvinfo : EIATTR_MIN_STACK_SIZE
	.align		4
.L_280:
        /*0654*/ 	.byte	0x04, 0x12
        /*0656*/ 	.short	(.L_282 - .L_281)
	.align		4
.L_281:
        /*0658*/ 	.word	index@(_ZN7cutlass13device_kernelIN5flash11enable_sm90INS1_16FlashAttnFwdSm90INS1_25CollectiveMainloopFwdSm90ILi2EN4cute5tupleIJNS5_1CILi1EEES8_S8_EEENS6_IJNS7_ILi128EEENS7_ILi96EEENS7_ILi64EEEEEELi256ENS_10bfloat16_tEfNS_4arch4Sm90ELb1ELb0ELb1ELb1ELb0ELb1ELb0ELb1ELb0ELb1ELb0ELb0EEENS1_21CollectiveEpilogueFwdINS6_IJSA_NS7_ILi256EEESB_EEES9_SE_SG_Li256ELb1ELb1ELb0ELb0EEENS1_36VarlenDynamicPersistentTileSchedulerILi128ELi96ELi256ELi128ELb0ELb1ELb1ELb1ELb1ELb1EEEEEEEEEvNT_6ParamsE)
        /*065c*/ 	.word	0x00000000


	//----- nvinfo : EIATTR_MIN_STACK_SIZE
	.align		4
.L_282:
        /*0660*/ 	.byte	0x04, 0x12
        /*0662*/ 	.short	(.L_284 - .L_283)
	.align		4
.L_283:
        /*0664*/ 	.word	index@(_ZN7cutlass13device_kernelIN5flash11enable_sm90INS1_16FlashAttnFwdSm90INS1_25CollectiveMainloopFwdSm90ILi2EN4cute5tupleIJNS5_1CILi1EEES8_S8_EEENS6_IJNS7_ILi128EEENS7_ILi96EEENS7_ILi64EEEEEELi256ENS_10bfloat16_tEfNS_4arch4Sm90ELb1ELb0ELb1ELb1ELb0ELb0ELb1ELb1ELb0ELb1ELb0ELb0EEENS1_21CollectiveEpilogueFwdINS6_IJSA_NS7_ILi256EEESB_EEES9_SE_SG_Li256ELb1ELb1ELb0ELb0EEENS1_36VarlenDynamicPersistentTileSchedulerILi128ELi96ELi256ELi128ELb0ELb1ELb1ELb1ELb1ELb1EEEEEEEEEvNT_6ParamsE)
        /*0668*/ 	.word	0x00000000


	//----- nvinfo : EIATTR_MIN_STACK_SIZE
	.align		4
.L_284:
        /*066c*/ 	.byte	0x04, 0x12
        /*066e*/ 	.short	(.L_286 - .L_285)
	.align		4
.L_285:
        /*0670*/ 	.word	index@(_ZN7cutlass13device_kernelIN5flash11enable_sm90INS1_16FlashAttnFwdSm90INS1_25CollectiveMainloopFwdSm90ILi2EN4cute5tupleIJNS5_1CILi1EEES8_S8_EEENS6_IJNS7_ILi128EEENS7_ILi96EEENS7_ILi64EEEEEELi256ENS_10bfloat16_tEfNS_4arch4Sm90ELb1ELb0ELb1ELb1ELb0ELb1ELb1ELb1ELb0ELb1ELb0ELb0EEENS1_21CollectiveEpilogueFwdINS6_IJSA_NS7_ILi256EEESB_EEES9_SE_SG_Li256ELb1ELb1ELb0ELb0EEENS1_36VarlenDynamicPersistentTileSchedulerILi128ELi96ELi256ELi128ELb0ELb1ELb1ELb1ELb1ELb1EEEEEEEEEvNT_6ParamsE)
        /*0674*/ 	.word	0x00000000
.L_286:


//--------------------- .nv.compat                --------------------------
	.section	.nv.compat,"",@"SHT_CUDA_COMPAT_INFO"
	.align	4
        /*0000*/ 	.byte	0x02, 0x09, 0x01, 0x00, 0x02, 0x02, 0x01, 0x00, 0x02, 0x05, 0x05, 0x00, 0x03, 0x07, 0x01, 0x01
        /*0010*/ 	.byte	0x02, 0x03, 0x00, 0x00, 0x02, 0x06, 0x01, 0x00, 0x04, 0x0b, 0x08, 0x00, 0x00, 0x00, 0x00, 0x00
        /*0020*/ 	.byte	0x00, 0x00, 0x00, 0x00


//--------------------- .nv.info._ZN7cutlass13device_kernelIN5flash11enable_sm90INS1_16FlashAttnFwdSm90INS1_25CollectiveMainloopFwdSm90ILi2EN4cute5tupleIJNS5_1CILi1EEES8_S8_EEENS6_IJNS7_ILi128EEESA_NS7_ILi192EEEEEELi128ENS_10bfloat16_tEfNS_4arch4Sm90ELb0ELb0ELb1ELb0ELb0ELb0ELb0ELb1ELb1ELb1ELb0ELb0EEENS1_21CollectiveEpilogueFwdINS6_IJSA_SA_SA_EEES9_SD_SF_Li256ELb0ELb1ELb0ELb0EEENS1_29StaticPersistentTileSchedulerILb0EEEEEEEEEvNT_6ParamsE --------------------------
	.section	.nv.info._ZN7cutlass13device_kernelIN5flash11enable_sm90INS1_16FlashAttnFwdSm90INS1_25CollectiveMainloopFwdSm90ILi2EN4cute5tupleIJNS5_1CILi1EEES8_S8_EEENS6_IJNS7_ILi128EEESA_NS7_ILi192EEEEEELi128ENS_10bfloat16_tEfNS_4arch4Sm90ELb0ELb0ELb1ELb0ELb0ELb0ELb0ELb1ELb1ELb1ELb0ELb0EEENS1_21CollectiveEpilogueFwdINS6_IJSA_SA_SA_EEES9_SD_SF_Li256ELb0ELb1ELb0ELb0EEENS1_29StaticPersistentTileSchedulerILb0EEEEEEEEEvNT_6ParamsE,"",@"SHT_CUDA_INFO"
	.sectionflags	@""
	.align	4


	//----- nvinfo : EIATTR_CUDA_API_VERSION
	.align		4
        /*0000*/ 	.byte	0x04, 0x37
        /*0002*/ 	.short	(.L_288 - .L_287)
.L_287:
        /*0004*/ 	.word	0x00000082


	//----- nvinfo : EIATTR_KPARAM_INFO
	.align		4
.L_288:
        /*0008*/ 	.byte	0x04, 0x17
        /*000a*/ 	.short	(.L_290 - .L_289)
.L_289:
        /*000c*/ 	.word	0x00000000
        /*0010*/ 	.short	0x0000
        /*0012*/ 	.short	0x0000
        /*0014*/ 	.byte	0x00, 0xf0, 0x01, 0x28


	//----- nvinfo : EIATTR_SPARSE_MMA_MASK
	.align		4
.L_290:
        /*0018*/ 	.byte	0x03, 0x50
        /*001a*/ 	.short	0x0000


	//----- nvinfo : EIATTR_MAXREG_COUNT
	.align		4
        /*001c*/ 	.byte	0x03, 0x1b
        /*001e*/ 	.short	0x00a8


	//----- nvinfo : EIATTR_MERCURY_ISA_VERSION
	.align		4
        /*0020*/ 	.byte	0x03, 0x5f
        /*0022*/ 	.short	0x0101


	//----- nvinfo : EIATTR_VRC_CTA_INIT_COUNT
	.align		4
        /*0024*/ 	.byte	0x02, 0x4a
	.zero		1
	.zero		1


	//----- nvinfo : EIATTR_EXIT_INSTR_OFFSETS
	.align		4
        /*0028*/ 	.byte	0x04, 0x1c
        /*002a*/ 	.short	(.L_292 - .L_291)


	//   ....[0]....
.L_291:
        /*002c*/ 	.word	0x00000010


	//----- nvinfo : EIATTR_MAX_THREADS
	.align		4
.L_292:
        /*0030*/ 	.byte	0x04, 0x05
        /*0032*/ 	.short	(.L_294 - .L_293)
.L_293:
        /*0034*/ 	.word	0x00000180
        /*0038*/ 	.word	0x00000001
        /*003c*/ 	.word	0x00000001


	//----- nvinfo : EIATTR_CBANK_PARAM_SIZE
	.align		4
.L_294:
        /*0040*/ 	.byte	0x03, 0x19
        /*0042*/ 	.short	0x0a00


	//----- nvinfo : EIATTR_PARAM_CBANK
	.align		4
        /*0044*/ 	.byte	0x04, 0x0a
        /*0046*/ 	.short	(.L_296 - .L_295)
	.align		4
.L_295:
        /*0048*/ 	.word	index@(.nv.constant0._ZN7cutlass13device_kernelIN5flash11enable_sm90INS1_16FlashAttnFwdSm90INS1_25CollectiveMainloopFwdSm90ILi2EN4cute5tupleIJNS5_1CILi1EEES8_S8_EEENS6_IJNS7_ILi128EEESA_NS7_ILi192EEEEEELi128ENS_10bfloat16_tEfNS_4arch4Sm90ELb0ELb0ELb1ELb0ELb0ELb0ELb0ELb1ELb1ELb1ELb0ELb0EEENS1_21CollectiveEpilogueFwdINS6_IJSA_SA_SA_EEES9_SD_SF_Li256ELb0ELb1ELb0ELb0EEENS1_29StaticPersistentTileSchedulerILb0EEEEEEEEEvNT_6ParamsE)
        /*004c*/ 	.short	0x0380
        /*004e*/ 	.short	0x0a00


	//----- nvinfo : EIATTR_SW_WAR
	.align		4
.L_296:
        /*0050*/ 	.byte	0x04, 0x36
        /*0052*/ 	.short	(.L_298 - .L_297)
.L_297:
        /*0054*/ 	.word	0x00000008
.L_298:


//--------------------- .nv.info._ZN7cutlass13device_kernelIN5flash11enable_sm90INS1_16FlashAttnFwdSm90INS1_25CollectiveMainloopFwdSm90ILi2EN4cute5tupleIJNS5_1CILi2EEENS7_ILi1EEES9_EEENS6_IJNS7_ILi128EEESB_NS7_ILi192EEEEEELi128ENS_10bfloat16_tEfNS_4arch4Sm90ELb0ELb0ELb1ELb0ELb0ELb0ELb0ELb1ELb1ELb1ELb0ELb0EEENS1_21CollectiveEpilogueFwdINS6_IJSB_SB_SB_EEESA_SE_SG_Li256ELb0ELb1ELb0ELb0EEENS1_29StaticPersistentTileSchedulerILb0EEEEEEEEEvNT_6ParamsE --------------------------
	.section	.nv.info._ZN7cutlass13device_kernelIN5flash11enable_sm90INS1_16FlashAttnFwdSm90INS1_25CollectiveMainloopFwdSm90ILi2EN4cute5tupleIJNS5_1CILi2EEENS7_ILi1EEES9_EEENS6_IJNS7_ILi128EEESB_NS7_ILi192EEEEEELi128ENS_10bfloat16_tEfNS_4arch4Sm90ELb0ELb0ELb1ELb0ELb0ELb0ELb0ELb1ELb1ELb1ELb0ELb0EEENS1_21CollectiveEpilogueFwdINS6_IJSB_SB_SB_EEESA_SE_SG_Li256ELb0ELb1ELb0ELb0EEENS1_29StaticPersistentTileSchedulerILb0EEEEEEEEEvNT_6ParamsE,"",@"SHT_CUDA_INFO"
	.sectionflags	@""
	.align	4


	//----- nvinfo : EIATTR_CUDA_API_VERSION
	.align		4
        /*0000*/ 	.byte	0x04, 0x37
        /*0002*/ 	.short	(.L_300 - .L_299)
.L_299:
        /*0004*/ 	.word	0x00000082


	//----- nvinfo : EIATTR_KPARAM_INFO
	.align		4
.L_300:
        /*0008*/ 	.byte	0x04, 0x17
        /*000a*/ 	.short	(.L_302 - .L_301)
.L_301:
        /*000c*/ 	.word	0x00000000
        /*0010*/ 	.short	0x0000
        /*0012*/ 	.short	0x0000
        /*0014*/ 	.byte	0x00, 0xf0, 0x01, 0x28


	//----- nvinfo : EIATTR_SPARSE_MMA_MASK
	.align		4
.L_302:
        /*0018*/ 	.byte	0x03, 0x50
        /*001a*/ 	.short	0x0000


	//----- nvinfo : EIATTR_MAXREG_COUNT
	.align		4
        /*001c*/ 	.byte	0x03, 0x1b
        /*001e*/ 	.short	0x00a8


	//----- nvinfo : EIATTR_MERCURY_ISA_VERSION
	.align		4
        /*0020*/ 	.byte	0x03, 0x5f
        /*0022*/ 	.short	0x0101


	//----- nvinfo : EIATTR_VRC_CTA_INIT_COUNT
	.align		4
        /*0024*/ 	.byte	0x02, 0x4a
	.zero		1
	.zero		1


	//----- nvinfo : EIATTR_EXIT_INSTR_OFFSETS
	.align		4
        /*0028*/ 	.byte	0x04, 0x1c
        /*002a*/ 	.short	(.L_304 - .L_303)


	//   ....[0]....
.L_303:
        /*002c*/ 	.word	0x00000010


	//----- nvinfo : EIATTR_MAX_THREADS
	.align		4
.L_304:
        /*0030*/ 	.byte	0x04, 0x05
        /*0032*/ 	.short	(.L_306 - .L_305)
.L_305:
        /*0034*/ 	.word	0x00000180
        /*0038*/ 	.word	0x00000001
        /*003c*/ 	.word	0x00000001


	//----- nvinfo : EIATTR_CBANK_PARAM_SIZE
	.align		4
.L_306:
        /*0040*/ 	.byte	0x03, 0x19
        /*0042*/ 	.short	0x0a00


	//----- nvinfo : EIATTR_PARAM_CBANK
	.align		4
        /*0044*/ 	.byte	0x04, 0x0a
        /*0046*/ 	.short	(.L_308 - .L_307)
	.align		4
.L_307:
        /*0048*/ 	.word	index@(.nv.constant0._ZN7cutlass13device_kernelIN5flash11enable_sm90INS1_16FlashAttnFwdSm90INS1_25CollectiveMainloopFwdSm90ILi2EN4cute5tupleIJNS5_1CILi2EEENS7_ILi1EEES9_EEENS6_IJNS7_ILi128EEESB_NS7_ILi192EEEEEELi128ENS_10bfloat16_tEfNS_4arch4Sm90ELb0ELb0ELb1ELb0ELb0ELb0ELb0ELb1ELb1ELb1ELb0ELb0EEENS1_21CollectiveEpilogueFwdINS6_IJSB_SB_SB_EEESA_SE_SG_Li256ELb0ELb1ELb0ELb0EEENS1_29StaticPersistentTileSchedulerILb0EEEEEEEEEvNT_6ParamsE)
        /*004c*/ 	.short	0x0380
        /*004e*/ 	.short	0x0a00


	//----- nvinfo : EIATTR_SW_WAR
	.align		4
.L_308:
        /*0050*/ 	.byte	0x04, 0x36
        /*0052*/ 	.short	(.L_310 - .L_309)
.L_309:
        /*0054*/ 	.word	0x00000008
.L_310:


//--------------------- .nv.info._ZN7cutlass13device_kernelIN5flash11enable_sm90INS1_16FlashAttnFwdSm90INS1_25CollectiveMainloopFwdSm90ILi2EN4cute5tupleIJNS5_1CILi1EEES8_S8_EEENS6_IJNS7_ILi128EEESA_NS7_ILi192EEEEEELi128ENS_10bfloat16_tEfNS_4arch4Sm90ELb0ELb0ELb1ELb1ELb0ELb0ELb0ELb1ELb1ELb1ELb0ELb0EEENS1_21CollectiveEpilogueFwdINS6_IJSA_SA_SA_EEES9_SD_SF_Li256ELb1ELb1ELb0ELb0EEENS1_36VarlenDynamicPersistentTileSchedulerILi128ELi128ELi256ELi128ELb0ELb1ELb1ELb0ELb1ELb1EEEEEEEEEvNT_6ParamsE --------------------------
	.section	.nv.info._ZN7cutlass13device_kernelIN5flash11enable_sm90INS1_16FlashAttnFwdSm90INS1_25CollectiveMainloopFwdSm90ILi2EN4cute5tupleIJNS5_1CILi1EEES8_S8_EEENS6_IJNS7_ILi128EEESA_NS7_ILi192EEEEEELi128ENS_10bfloat16_tEfNS_4arch4Sm90ELb0ELb0ELb1ELb1ELb0ELb0ELb0ELb1ELb1ELb1ELb0ELb0EEENS1_21CollectiveEpilogueFwdINS6_IJSA_SA_SA_EEES9_SD_SF_Li256ELb1ELb1ELb0ELb0EEENS1_36VarlenDynamicPersistentTileSchedulerILi128ELi128ELi256ELi128ELb0ELb1ELb1ELb0ELb1ELb1EEEEEEEEEvNT_6ParamsE,"",@"SHT_CUDA_INFO"
	.sectionflags	@""
	.align	4


	//----- nvinfo : EIATTR_CUDA_API_VERSION
	.align		4
        /*0000*/ 	.byte	0x04, 0x37
        /*0002*/ 	.short	(.L_312 - .L_311)
.L_311:
        /*0004*/ 	.word	0x00000082


	//----- nvinfo : EIATTR_KPARAM_INFO
	.align		4
.L_312:
        /*0008*/ 	.byte	0x04, 0x17
        /*000a*/ 	.short	(.L_314 - .L_313)
.L_313:
        /*000c*/ 	.word	0x00000000
        /*0010*/ 	.short	0x0000
        /*0012*/ 	.short	0x0000
        /*0014*/ 	.byte	0x00, 0xf0, 0x01, 0x2a


	//----- nvinfo : EIATTR_SPARSE_MMA_MASK
	.align		4
.L_314:
        /*0018*/ 	.byte	0x03, 0x50
        /*001a*/ 	.short	0x0000


	//----- nvinfo : EIATTR_MAXREG_COUNT
	.align		4
        /*001c*/ 	.byte	0x03, 0x1b
        /*001e*/ 	.short	0x00a8


	//----- nvinfo : EIATTR_MERCURY_ISA_VERSION
	.align		4
        /*0020*/ 	.byte	0x03, 0x5f
        /*0022*/ 	.short	0x0101


	//----- nvinfo : EIATTR_VRC_CTA_INIT_COUNT
	.align		4
        /*0024*/ 	.byte	0x02, 0x4a
	.zero		1
	.zero		1


	//----- nvinfo : EIATTR_EXIT_INSTR_OFFSETS
	.align		4
        /*0028*/ 	.byte	0x04, 0x1c
        /*002a*/ 	.short	(.L_316 - .L_315)


	//   ....[0]....
.L_315:
        /*002c*/ 	.word	0x00000010


	//----- nvinfo : EIATTR_MAX_THREADS
	.align		4
.L_316:
        /*0030*/ 	.byte	0x04, 0x05
        /*0032*/ 	.short	(.L_318 - .L_317)
.L_317:
        /*0034*/ 	.word	0x00000180
        /*0038*/ 	.word	0x00000001
        /*003c*/ 	.word	0x00000001


	//----- nvinfo : EIATTR_CBANK_PARAM_SIZE
	.align		4
.L_318:
        /*0040*/ 	.byte	0x03, 0x19
        /*0042*/ 	.short	0x0a80


	//----- nvinfo : EIATTR_PARAM_CBANK
	.align		4
        /*0044*/ 	.byte	0x04, 0x0a
        /*0046*/ 	.short	(.L_320 - .L_319)
	.align		4
.L_319:
        /*0048*/ 	.word	index@(.nv.constant0._ZN7cutlass13device_kernelIN5flash11enable_sm90INS1_16FlashAttnFwdSm90INS1_25CollectiveMainloopFwdSm90ILi2EN4cute5tupleIJNS5_1CILi1EEES8_S8_EEENS6_IJNS7_ILi128EEESA_NS7_ILi192EEEEEELi128ENS_10bfloat16_tEfNS_4arch4Sm90ELb0ELb0ELb1ELb1ELb0ELb0ELb0ELb1ELb1ELb1ELb0ELb0EEENS1_21CollectiveEpilogueFwdINS6_IJSA_SA_SA_EEES9_SD_SF_Li256ELb1ELb1ELb0ELb0EEENS1_36VarlenDynamicPersistentTileSchedulerILi128ELi128ELi256ELi128ELb0ELb1ELb1ELb0ELb1ELb1EEEEEEEEEvNT_6ParamsE)
        /*004c*/ 	.short	0x0380
        /*004e*/ 	.short	0x0a80


	//----- nvinfo : EIATTR_SW_WAR
	.align		4
.L_320:
        /*0050*/ 	.byte	0x04, 0x36
        /*0052*/ 	.short	(.L_322 - .L_321)
.L_321:
        /*0054*/ 	.word	0x00000008
.L_322:


//--------------------- .nv.info._ZN7cutlass13device_kernelIN5flash11enable_sm90INS1_16FlashAttnFwdSm90INS1_25CollectiveMainloopFwdSm90ILi2EN4cute5tupleIJNS5_1CILi1EEES8_S8_EEENS6_IJNS7_ILi128EEESA_NS7_ILi192EEEEEELi128ENS_10bfloat16_tEfNS_4arch4Sm90ELb0ELb0ELb1ELb1ELb0ELb1ELb0ELb1ELb1ELb1ELb0ELb0EEENS1_21CollectiveEpilogueFwdINS6_IJSA_SA_SA_EEES9_SD_SF_Li256ELb1ELb1ELb0ELb0EEENS1_36VarlenDynamicPersistentTileSchedulerILi128ELi128ELi256ELi128ELb0ELb1ELb1ELb0ELb1ELb1EEEEEEEEEvNT_6ParamsE --------------------------
	.section	.nv.info._ZN7cutlass13device_kernelIN5flash11enable_sm90INS1_16FlashAttnFwdSm90INS1_25CollectiveMainloopFwdSm90ILi2EN4cute5tupleIJNS5_1CILi1EEES8_S8_EEENS6_IJNS7_ILi128EEESA_NS7_ILi192EEEEEELi128ENS_10bfloat16_tEfNS_4arch4Sm90ELb0ELb0ELb1ELb1ELb0ELb1ELb0ELb1ELb1ELb1ELb0ELb0EEENS1_21CollectiveEpilogueFwdINS6_IJSA_SA_SA_EEES9_SD_SF_Li256ELb1ELb1ELb0ELb0EEENS1_36VarlenDynamicPersistentTileSchedulerILi128ELi128ELi256ELi128ELb0ELb1ELb1ELb0ELb1ELb1EEEEEEEEEvNT_6ParamsE,"",@"SHT_CUDA_INFO"
	.sectionflags	@""
	.align	4


	//----- nvinfo : EIATTR_CUDA_API_VERSION
	.align		4
        /*0000*/ 	.byte	0x04, 0x37
        /*0002*/ 	.short	(.L_324 - .L_323)
.L_323:
        /*0004*/ 	.word	0x00000082


	//----- nvinfo : EIATTR_KPARAM_INFO
	.align		4
.L_324:
        /*0008*/ 	.byte	0x04, 0x17
        /*000a*/ 	.short	(.L_326 - .L_325)
.L_325:
        /*000c*/ 	.word	0x00000000
        /*0010*/ 	.short	0x0000
        /*0012*/ 	.short	0x0000
        /*0014*/ 	.byte	0x00, 0xf0, 0x01, 0x2a


	//----- nvinfo : EIATTR_SPARSE_MMA_MASK
	.align		4
.L_326:
        /*0018*/ 	.byte	0x03, 0x50
        /*001a*/ 	.short	0x0000


	//----- nvinfo : EIATTR_MAXREG_COUNT
	.align		4
        /*001c*/ 	.byte	0x03, 0x1b
        /*001e*/ 	.short	0x00a8


	//----- nvinfo : EIATTR_MERCURY_ISA_VERSION
	.align		4
        /*0020*/ 	.byte	0x03, 0x5f
        /*0022*/ 	.short	0x0101


	//----- nvinfo : EIATTR_VRC_CTA_INIT_COUNT
	.align		4
        /*0024*/ 	.byte	0x02, 0x4a
	.zero		1
	.zero		1


	//----- nvinfo : EIATTR_EXIT_INSTR_OFFSETS
	.align		4
        /*0028*/ 	.byte	0x04, 0x1c
        /*002a*/ 	.short	(.L_328 - .L_327)


	//   ....[0]....
.L_327:
        /*002c*/ 	.word	0x00000010


	//----- nvinfo : EIATTR_MAX_THREADS
	.align		4
.L_328:
        /*0030*/ 	.byte	0x04, 0x05
        /*0032*/ 	.short	(.L_330 - .L_329)
.L_329:
        /*0034*/ 	.word	0x00000180
        /*0038*/ 	.word	0x00000001
        /*003c*/ 	.word	0x00000001


	//----- nvinfo : EIATTR_CBANK_PARAM_SIZE
	.align		4
.L_330:
        /*0040*/ 	.byte	0x03, 0x19
        /*0042*/ 	.short	0x0a80


	//----- nvinfo : EIATTR_PARAM_CBANK
	.align		4
        /*0044*/ 	.byte	0x04, 0x0a
        /*0046*/ 	.short	(.L_332 - .L_331)
	.align		4
.L_331:
        /*0048*/ 	.word	index@(.nv.constant0._ZN7cutlass13device_kernelIN5flash11enable_sm90INS1_16FlashAttnFwdSm90INS1_25CollectiveMainloopFwdSm90ILi2EN4cute5tupleIJNS5_1CILi1EEES8_S8_EEENS6_IJNS7_ILi128EEESA_NS7_ILi192EEEEEELi128ENS_10bfloat16_tEfNS_4arch4Sm90ELb0ELb0ELb1ELb1ELb0ELb1ELb0ELb1ELb1ELb1ELb0ELb0EEENS1_21CollectiveEpilogueFwdINS6_IJSA_SA_SA_EEES9_SD_SF_Li256ELb1ELb1ELb0ELb0EEENS1_36VarlenDynamicPersistentTileSchedulerILi128ELi128ELi256ELi128ELb0ELb1ELb1ELb0ELb1ELb1EEEEEEEEEvNT_6ParamsE)
        /*004c*/ 	.short	0x0380
        /*004e*/ 	.short	0x0a80


	//----- nvinfo : EIATTR_SW_WAR
	.align		4
.L_332:
        /*0050*/ 	.byte	0x04, 0x36
        /*0052*/ 	.short	(.L_334 - .L_333)
.L_333:
        /*0054*/ 	.word	0x00000008
.L_334:


//--------------------- .nv.info._ZN7cutlass13device_kernelIN5flash11enable_sm90INS1_16FlashAttnFwdSm90INS1_25CollectiveMainloopFwdSm90ILi2EN4cute5tupleIJNS5_1CILi1EEES8_S8_EEENS6_IJNS7_ILi128EEENS7_ILi96EEENS7_ILi192EEEEEELi128ENS_10bfloat16_tEfNS_4arch4Sm90ELb0ELb1ELb1ELb0ELb0ELb0ELb0ELb1ELb1ELb1ELb0ELb0EEENS1_21CollectiveEpilogueFwdINS6_IJSA_SA_SB_EEES9_SE_SG_Li256ELb0ELb1ELb0ELb0EEENS1_30DynamicPersistentTileSchedulerILi256ELi128ELb0ELb1ELb1EEEEEEEEEvNT_6ParamsE --------------------------
	.section	.nv.info._ZN7cutlass13device_kernelIN5flash11enable_sm90INS1_16FlashAttnFwdSm90INS1_25CollectiveMainloopFwdSm90ILi2EN4cute5tupleIJNS5_1CILi1EEES8_S8_EEENS6_IJNS7_ILi128EEENS7_ILi96EEENS7_ILi192EEEEEELi128ENS_10bfloat16_tEfNS_4arch4Sm90ELb0ELb1ELb1ELb0ELb0ELb0ELb0ELb1ELb1ELb1ELb0ELb0EEENS1_21CollectiveEpilogueFwdINS6_IJSA_SA_SB_EEES9_SE_SG_Li256ELb0ELb1ELb0ELb0EEENS1_30DynamicPersistentTileSchedulerILi256ELi128ELb0ELb1ELb1EEEEEEEEEvNT_6ParamsE,"",@"SHT_CUDA_INFO"
	.sectionflags	@""
	.align	4


	//----- nvinfo : EIATTR_CUDA_API_VERSION
	.align		4
        /*0000*/ 	.byte	0x04, 0x37
        /*0002*/ 	.short	(.L_336 - .L_335)
.L_335:
        /*0004*/ 	.word	0x00000082


	//----- nvinfo : EIATTR_KPARAM_INFO
	.align		4
.L_336:
        /*0008*/ 	.byte	0x04, 0x17
        /*000a*/ 	.short	(.L_338 - .L_337)
.L_337:
        /*000c*/ 	.word	0x00000000
        /*0010*/ 	.short	0x0000
        /*0012*/ 	.short	0x0000
        /*0014*/ 	.byte	0x00, 0xf0, 0x01, 0x2a


	//----- nvinfo : EIATTR_SPARSE_MMA_MASK
	.align		4
.L_338:
        /*0018*/ 	.byte	0x03, 0x50
        /*001a*/ 	.short	0x0000


	//----- nvinfo : EIATTR_MAXREG_COUNT
	.align		4
        /*001c*/ 	.byte	0x03, 0x1b
        /*001e*/ 	.short	0x00a8


	//----- nvinfo : EIATTR_MERCURY_ISA_VERSION
	.align		4
        /*0020*/ 	.byte	0x03, 0x5f
        /*0022*/ 	.short	0x0101


	//----- nvinfo : EIATTR_VRC_CTA_INIT_COUNT
	.align		4
        /*0024*/ 	.byte	0x02, 0x4a
	.zero		1
	.zero		1


	//----- nvinfo : EIATTR_EXIT_INSTR_OFFSETS
	.align		4
        /*0028*/ 	.byte	0x04, 0x1c
        /*002a*/ 	.short	(.L_340 - .L_339)


	//   ....[0]....
.L_339:
        /*002c*/ 	.word	0x00000010


	//----- nvinfo : EIATTR_MAX_THREADS
	.align		4
.L_340:
        /*0030*/ 	.byte	0x04, 0x05
        /*0032*/ 	.short	(.L_342 - .L_341)
.L_341:
        /*0034*/ 	.word	0x00000180
        /*0038*/ 	.word	0x00000001
        /*003c*/ 	.word	0x00000001


	//----- nvinfo : EIATTR_CBANK_PARAM_SIZE
	.align		4
.L_342:
        /*0040*/ 	.byte	0x03, 0x19
        /*0042*/ 	.short	0x0a80


	//----- nvinfo : EIATTR_PARAM_CBANK
	.align		4
        /*0044*/ 	.byte	0x04, 0x0a
        /*0046*/ 	.short	(.L_344 - .L_343)
	.align		4
.L_343:
        /*0048*/ 	.word	index@(.nv.constant0._ZN7cutlass13device_kernelIN5flash11enable_sm90INS1_16FlashAttnFwdSm90INS1_25CollectiveMainloopFwdSm90ILi2EN4cute5tupleIJNS5_1CILi1EEES8_S8_EEENS6_IJNS7_ILi128EEENS7_ILi96EEENS7_ILi192EEEEEELi128ENS_10bfloat16_tEfNS_4arch4Sm90ELb0ELb1ELb1ELb0ELb0ELb0ELb0ELb1ELb1ELb1ELb0ELb0EEENS1_21CollectiveEpilogueFwdINS6_IJSA_SA_SB_EEES9_SE_SG_Li256ELb0ELb1ELb0ELb0EEENS1_30DynamicPersistentTileSchedulerILi256ELi128ELb0ELb1ELb1EEEEEEEEEvNT_6ParamsE)
        /*004c*/ 	.short	0x0380
        /*004e*/ 	.short	0x0a80


	//----- nvinfo : EIATTR_SW_WAR
	.align		4
.L_344:
        /*0050*/ 	.byte	0x04, 0x36
        /*0052*/ 	.short	(.L_346 - .L_345)
.L_345:
        /*0054*/ 	.word	0x00000008
.L_346:


//--------------------- .nv.info._ZN7cutlass13device_kernelIN5flash11enable_sm90INS1_16FlashAttnFwdSm90INS1_25CollectiveMainloopFwdSm90ILi2EN4cute5tupleIJNS5_1CILi1EEES8_S8_EEENS6_IJNS7_ILi128EEENS7_ILi96EEENS7_ILi192EEEEEELi128ENS_10bfloat16_tEfNS_4arch4Sm90ELb0ELb1ELb1ELb1ELb0ELb0ELb0ELb1ELb1ELb1ELb0ELb0EEENS1_21CollectiveEpilogueFwdINS6_IJSA_SA_SB_EEES9_SE_SG_Li256ELb1ELb1ELb0ELb0EEENS1_36VarlenDynamicPersistentTileSchedulerILi128ELi96ELi256ELi128ELb0ELb1ELb1ELb1ELb0ELb1EEEEEEEEEvNT_6ParamsE --------------------------
	.section	.nv.info._ZN7cutlass13device_kernelIN5flash11enable_sm90INS1_16FlashAttnFwdSm90INS1_25CollectiveMainloopFwdSm90ILi2EN4cute5tupleIJNS5_1CILi1EEES8_S8_EEENS6_IJNS7_ILi128EEENS7_ILi96EEENS7_ILi192EEEEEELi128ENS_10bfloat16_tEfNS_4arch4Sm90ELb0ELb1ELb1ELb1ELb0ELb0ELb0ELb1ELb1ELb1ELb0ELb0EEENS1_21CollectiveEpilogueFwdINS6_IJSA_SA_SB_EEES9_SE_SG_Li256ELb1ELb1ELb0ELb0EEENS1_36VarlenDynamicPersistentTileSchedulerILi128ELi96ELi256ELi128ELb0ELb1ELb1ELb1ELb0ELb1EEEEEEEEEvNT_6ParamsE,"",@"SHT_CUDA_INFO"
	.sectionflags	@""
	.align	4


	//----- nvinfo : EIATTR_CUDA_API_VERSION
	.align		4
        /*0000*/ 	.byte	0x04, 0x37
        /*0002*/ 	.short	(.L_348 - .L_347)
.L_347:
        /*0004*/ 	.word	0x00000082


	//----- nvinfo : EIATTR_KPARAM_INFO
	.align		4
.L_348:
        /*0008*/ 	.byte	0x04, 0x17
        /*000a*/ 	.short	(.L_350 - .L_349)
.L_349:
        /*000c*/ 	.word	0x00000000
        /*0010*/ 	.short	0x0000
        /*0012*/ 	.short	0x0000
        /*0014*/ 	.byte	0x00, 0xf0, 0x01, 0x2a


	//----- nvinfo : EIATTR_SPARSE_MMA_MASK
	.align		4
.L_350:
        /*0018*/ 	.byte	0x03, 0x50
        /*001a*/ 	.short	0x0000


	//----- nvinfo : EIATTR_MAXREG_COUNT
	.align		4
        /*001c*/ 	.byte	0x03, 0x1b
        /*001e*/ 	.short	0x00a8


	//----- nvinfo : EIATTR_MERCURY_ISA_VERSION
	.align		4
        /*0020*/ 	.byte	0x03, 0x5f
        /*0022*/ 	.short	0x0101


	//----- nvinfo : EIATTR_VRC_CTA_INIT_COUNT
	.align		4
        /*0024*/ 	.byte	0x02, 0x4a
	.zero		1
	.zero		1


	//----- nvinfo : EIATTR_EXIT_INSTR_OFFSETS
	.align		4
        /*0028*/ 	.byte	0x04, 0x1c
        /*002a*/ 	.short	(.L_352 - .L_351)


	//   ....[0]....
.L_351:
        /*002c*/ 	.word	0x00000010


	//----- nvinfo : EIATTR_MAX_THREADS
	.align		4
.L_352:
        /*0030*/ 	.byte	0x04, 0x05
        /*0032*/ 	.short	(.L_354 - .L_353)
.L_353:
        /*0034*/ 	.word	0x00000180
        /*0038*/ 	.word	0x00000001
        /*003c*/ 	.word	0x00000001


	//----- nvinfo : EIATTR_CBANK_PARAM_SIZE
	.align		4
.L_354:
        /*0040*/ 	.byte	0x03, 0x19
        /*0042*/ 	.short	0x0a80


	//----- nvinfo : EIATTR_PARAM_CBANK
	.align		4
        /*0044*/ 	.byte	0x04, 0x0a
        /*0046*/ 	.short	(.L_356 - .L_355)
	.align		4
.L_355:
        /*0048*/ 	.word	index@(.nv.constant0._ZN7cutlass13device_kernelIN5flash11enable_sm90INS1_16FlashAttnFwdSm90INS1_25CollectiveMainloopFwdSm90ILi2EN4cute5tupleIJNS5_1CILi1EEES8_S8_EEENS6_IJNS7_ILi128EEENS7_ILi96EEENS7_ILi192EEEEEELi128ENS_10bfloat16_tEfNS_4arch4Sm90ELb0ELb1ELb1ELb1ELb0ELb0ELb0ELb1ELb1ELb1ELb0ELb0EEENS1_21CollectiveEpilogueFwdINS6_IJSA_SA_SB_EEES9_SE_SG_Li256ELb1ELb1ELb0ELb0EEENS1_36VarlenDynamicPersistentTileSchedulerILi128ELi96ELi256ELi128ELb0ELb1ELb1ELb1ELb0ELb1EEEEEEEEEvNT_6ParamsE)
        /*004c*/ 	.short	0x0380
        /*004e*/ 	.short	0x0a80


	//----- nvinfo : EIATTR_SW_WAR
	.align		4
.L_356:
        /*0050*/ 	.byte	0x04, 0x36
        /*0052*/ 	.short	(.L_358 - .L_357)
.L_357:
        /*0054*/ 	.word	0x00000008
.L_358:


//--------------------- .nv.info._ZN7cutlass13device_kernelIN5flash11enable_sm90INS1_16FlashAttnFwdSm90INS1_25CollectiveMainloopFwdSm90ILi2EN4cute5tupleIJNS5_1CILi1EEES8_S8_EEENS6_IJNS7_ILi128EEENS7_ILi96EEENS7_ILi192EEEEEELi128ENS_10bfloat16_tEfNS_4arch4Sm90ELb0ELb1ELb1ELb1ELb0ELb1ELb0ELb1ELb1ELb1ELb0ELb0EEENS1_21CollectiveEpilogueFwdINS6_IJSA_SA_SB_EEES9_SE_SG_Li256ELb1ELb1ELb0ELb0EEENS1_36VarlenDynamicPersistentTileSchedulerILi128ELi96ELi256ELi128ELb0ELb1ELb1ELb1ELb0ELb1EEEEEEEEEvNT_6ParamsE --------------------------
	.section	.nv.info._ZN7cutlass13device_kernelIN5flash11enable_sm90INS1_16FlashAttnFwdSm90INS1_25CollectiveMainloopFwdSm90ILi2EN4cute5tupleIJNS5_1CILi1EEES8_S8_EEENS6_IJNS7_ILi128EEENS7_ILi96EEENS7_ILi192EEEEEELi128ENS_10bfloat16_tEfNS_4arch4Sm90ELb0ELb1ELb1ELb1ELb0ELb1ELb0ELb1ELb1ELb1ELb0ELb0EEENS1_21CollectiveEpilogueFwdINS6_IJSA_SA_SB_EEES9_SE_SG_Li256ELb1ELb1ELb0ELb0EEENS1_36VarlenDynamicPersistentTileSchedulerILi128ELi96ELi256ELi128ELb0ELb1ELb1ELb1ELb0ELb1EEEEEEEEEvNT_6ParamsE,"",@"SHT_CUDA_INFO"
	.sectionflags	@""
	.align	4


	//----- nvinfo : EIATTR_CUDA_API_VERSION
	.align		4
        /*0000*/ 	.byte	0x04, 0x37
        /*0002*/ 	.short	(.L_360 - .L_359)
.L_359:
        /*0004*/ 	.word	0x00000082


	//----- nvinfo : EIATTR_KPARAM_INFO
	.align		4
.L_360:
        /*0008*/ 	.byte	0x04, 0x17
        /*000a*/ 	.short	(.L_362 - .L_361)
.L_361:
        /*000c*/ 	.word	0x00000000
        /*0010*/ 	.short	0x0000
        /*0012*/ 	.short	0x0000
        /*0014*/ 	.byte	0x00, 0xf0, 0x01, 0x2a


	//----- nvinfo : EIATTR_SPARSE_MMA_MASK
	.align		4
.L_362:
        /*0018*/ 	.byte	0x03, 0x50
        /*001a*/ 	.short	0x0000


	//----- nvinfo : EIATTR_MAXREG_COUNT
	.align		4
        /*001c*/ 	.byte	0x03, 0x1b
        /*001e*/ 	.short	0x00a8


	//----- nvinfo : EIATTR_MERCURY_ISA_VERSION
	.align		4
        /*0020*/ 	.byte	0x03, 0x5f
        /*0022*/ 	.short	0x0101


	//----- nvinfo : EIATTR_VRC_CTA_INIT_COUNT
	.align		4
        /*0024*/ 	.byte	0x02, 0x4a
	.zero		1
	.zero		1


	//----- nvinfo : EIATTR_EXIT_INSTR_OFFSETS
	.align		4
        /*0028*/ 	.byte	0x04, 0x1c
        /*002a*/ 	.short	(.L_364 - .L_363)


	//   ....[0]....
.L_363:
        /*002c*/ 	.word	0x00000010


	//----- nvinfo : EIATTR_MAX_THREADS
	.align		4
.L_364:
        /*0030*/ 	.byte	0x04, 0x05
        /*0032*/ 	.short	(.L_366 - .L_365)
.L_365:
        /*0034*/ 	.word	0x00000180
        /*0038*/ 	.word	0x00000001
        /*003c*/ 	.word	0x00000001


	//----- nvinfo : EIATTR_CBANK_PARAM_SIZE
	.align		4
.L_366:
        /*0040*/ 	.byte	0x03, 0x19
        /*0042*/ 	.short	0x0a80


	//----- nvinfo : EIATTR_PARAM_CBANK
	.align		4
        /*0044*/ 	.byte	0x04, 0x0a
        /*0046*/ 	.short	(.L_368 - .L_367)
	.align		4
.L_367:
        /*0048*/ 	.word	index@(.nv.constant0._ZN7cutlass13device_kernelIN5flash11enable_sm90INS1_16FlashAttnFwdSm90INS1_25CollectiveMainloopFwdSm90ILi2EN4cute5tupleIJNS5_1CILi1EEES8_S8_EEENS6_IJNS7_ILi128EEENS7_ILi96EEENS7_ILi192EEEEEELi128ENS_10bfloat16_tEfNS_4arch4Sm90ELb0ELb1ELb1ELb1ELb0ELb1ELb0ELb1ELb1ELb1ELb0ELb0EEENS1_21CollectiveEpilogueFwdINS6_IJSA_SA_SB_EEES9_SE_SG_Li256ELb1ELb1ELb0ELb0EEENS1_36VarlenDynamicPersistentTileSchedulerILi128ELi96ELi256ELi128ELb0ELb1ELb1ELb1ELb0ELb1EEEEEEEEEvNT_6ParamsE)
        /*004c*/ 	.short	0x0380
        /*004e*/ 	.short	0x0a80


	//----- nvinfo : EIATTR_SW_WAR
	.align		4
.L_368:
        /*0050*/ 	.byte	0x04, 0x36
        /*0052*/ 	.short	(.L_370 - .L_369)
.L_369:
        /*0054*/ 	.word	0x00000008
.L_370:


//--------------------- .nv.info._ZN7cutlass13device_kernelIN5flash11enable_sm90INS1_16FlashAttnFwdSm90INS1_25CollectiveMainloopFwdSm90ILi2EN4cute5tupleIJNS5_1CILi1EEES8_S8_EEENS6_IJNS7_ILi128EEESA_NS7_ILi192EEEEEELi128ENS_10bfloat16_tEfNS_4arch4Sm90ELb1ELb0ELb1ELb0ELb0ELb0ELb0ELb1ELb1ELb1ELb0ELb0EEENS1_21CollectiveEpilogueFwdINS6_IJSA_SA_SA_EEES9_SD_SF_Li256ELb0ELb1ELb0ELb0EEENS1_30DynamicPersistentTileSchedulerILi256ELi128ELb0ELb1ELb1EEEEEEEEEvNT_6ParamsE --------------------------
	.section	.nv.info._ZN7cutlass13device_kernelIN5flash11enable_sm90INS1_16FlashAttnFwdSm90INS1_25CollectiveMainloopFwdSm90ILi2EN4cute5tupleIJNS5_1CILi1EEES8_S8_EEENS6_IJNS7_ILi128EEESA_NS7_ILi192EEEEEELi128ENS_10bfloat16_tEfNS_4arch4Sm90ELb1ELb0ELb1ELb0ELb0ELb0ELb0ELb1ELb1ELb1ELb0ELb0EEENS1_21CollectiveEpilogueFwdINS6_IJSA_SA_SA_EEES9_SD_SF_Li256ELb0ELb1ELb0ELb0EEENS1_30DynamicPersistentTileSchedulerILi256ELi128ELb0ELb1ELb1EEEEEEEEEvNT_6ParamsE,"",@"SHT_CUDA_INFO"
	.sectionflags	@""
	.align	4


	//----- nvinfo : EIATTR_CUDA_API_VERSION
	.align		4
        /*0000*/ 	.byte	0x04, 0x37
        /*0002*/ 	.short	(.L_372 - .L_371)
.L_371:
        /*0004*/ 	.word	0x00000082


	//----- nvinfo : EIATTR_KPARAM_INFO
	.align		4
.L_372:
        /*0008*/ 	.byte	0x04, 0x17
        /*000a*/ 	.short	(.L_374 - .L_373)
.L_373:
        /*000c*/ 	.word	0x00000000
        /*0010*/ 	.short	0x0000
        /*0012*/ 	.short	0x0000
        /*0014*/ 	.byte	0x00, 0xf0, 0x01, 0x2a


	//----- nvinfo : EIATTR_SPARSE_MMA_MASK
	.align		4
.L_374:
        /*0018*/ 	.byte	0x03, 0x50
        /*001a*/ 	.short	0x0000


	//----- nvinfo : EIATTR_MAXREG_COUNT
	.align		4
        /*001c*/ 	.byte	0x03, 0x1b
        /*001e*/ 	.short	0x00a8


	//----- nvinfo : EIATTR_MERCURY_ISA_VERSION
	.align		4
        /*0020*/ 	.byte	0x03, 0x5f
        /*0022*/ 	.short	0x0101


	//----- nvinfo : EIATTR_VRC_CTA_INIT_COUNT
	.align		4
        /*0024*/ 	.byte	0x02, 0x4a
	.zero		1
	.zero		1


	//----- nvinfo : EIATTR_EXIT_INSTR_OFFSETS
	.align		4
        /*0028*/ 	.byte	0x04, 0x1c
        /*002a*/ 	.short	(.L_376 - .L_375)


	//   ....[0]....
.L_375:
        /*002c*/ 	.word	0x00000010


	//----- nvinfo : EIATTR_MAX_THREADS
	.align		4
.L_376:
        /*0030*/ 	.byte	0x04, 0x05
        /*0032*/ 	.short	(.L_378 - .L_377)
.L_377:
        /*0034*/ 	.word	0x00000180
        /*0038*/ 	.word	0x00000001
        /*003c*/ 	.word	0x00000001


	//----- nvinfo : EIATTR_CBANK_PARAM_SIZE
	.align		4
.L_378:
        /*0040*/ 	.byte	0x03, 0x19
        /*0042*/ 	.short	0x0a80


	//----- nvinfo : EIATTR_PARAM_CBANK
	.align		4
        /*0044*/ 	.byte	0x04, 0x0a
        /*0046*/ 	.short	(.L_380 - .L_379)
	.align		4
.L_379:
        /*0048*/ 	.word	index@(.nv.constant0._ZN7cutlass13device_kernelIN5flash11enable_sm90INS1_16FlashAttnFwdSm90INS1_25CollectiveMainloopFwdSm90ILi2EN4cute5tupleIJNS5_1CILi1EEES8_S8_EEENS6_IJNS7_ILi128EEESA_NS7_ILi192EEEEEELi128ENS_10bfloat16_tEfNS_4arch4Sm90ELb1ELb0ELb1ELb0ELb0ELb0ELb0ELb1ELb1ELb1ELb0ELb0EEENS1_21CollectiveEpilogueFwdINS6_IJSA_SA_SA_EEES9_SD_SF_Li256ELb0ELb1ELb0ELb0EEENS1_30DynamicPersistentTileSchedulerILi256ELi128ELb0ELb1ELb1EEEEEEEEEvNT_6ParamsE)
        /*004c*/ 	.short	0x0380
        /*004e*/ 	.short	0x0a80


	//----- nvinfo : EIATTR_SW_WAR
	.align		4
.L_380:
        /*0050*/ 	.byte	0x04, 0x36
        /*0052*/ 	.short	(.L_382 - .L_381)
.L_381:
        /*0054*/ 	.word	0x00000008
.L_382:


//--------------------- .nv.info._ZN7cutlass13device_kernelIN5flash11enable_sm90INS1_16FlashAttnFwdSm90INS1_25CollectiveMainloopFwdSm90ILi2EN4cute5tupleIJNS5_1CILi1EEES8_S8_EEENS6_IJNS7_ILi128EEESA_NS7_ILi192EEEEEELi128ENS_10bfloat16_tEfNS_4arch4Sm90ELb1ELb0ELb1ELb1ELb0ELb0ELb0ELb1ELb1ELb1ELb0ELb0EEENS1_21CollectiveEpilogueFwdINS6_IJSA_SA_SA_EEES9_SD_SF_Li256ELb1ELb1ELb0ELb0EEENS1_36VarlenDynamicPersistentTileSchedulerILi128ELi128ELi256ELi128ELb0ELb1ELb1ELb1ELb1ELb1EEEEEEEEEvNT_6ParamsE --------------------------
	.section	.nv.info._ZN7cutlass13device_kernelIN5flash11enable_sm90INS1_16FlashAttnFwdSm90INS1_25CollectiveMainloopFwdSm90ILi2EN4cute5tupleIJNS5_1CILi1EEES8_S8_EEENS6_IJNS7_ILi128EEESA_NS7_ILi192EEEEEELi128ENS_10bfloat16_tEfNS_4arch4Sm90ELb1ELb0ELb1ELb1ELb0ELb0ELb0ELb1ELb1ELb1ELb0ELb0EEENS1_21CollectiveEpilogueFwdINS6_IJSA_SA_SA_EEES9_SD_SF_Li256ELb1ELb1ELb0ELb0EEENS1_36VarlenDynamicPersistentTileSchedulerILi128ELi128ELi256ELi128ELb0ELb1ELb1ELb1ELb1ELb1EEEEEEEEEvNT_6ParamsE,"",@"SHT_CUDA_INFO"
	.sectionflags	@""
	.align	4


	//----- nvinfo : EIATTR_CUDA_API_VERSION
	.align		4
        /*0000*/ 	.byte	0x04, 0x37
        /*0002*/ 	.short	(.L_384 - .L_383)
.L_383:
        /*0004*/ 	.word	0x00000082


	//----- nvinfo : EIATTR_KPARAM_INFO
	.align		4
.L_384:
        /*0008*/ 	.byte	0x04, 0x17
        /*000a*/ 	.short	(.L_386 - .L_385)
.L_385:
        /*000c*/ 	.word	0x00000000
        /*0010*/ 	.short	0x0000
        /*0012*/ 	.short	0x0000
        /*0014*/ 	.byte	0x00, 0xf0, 0x01, 0x2a


	//----- nvinfo : EIATTR_SPARSE_MMA_MASK
	.align		4
.L_386:
        /*0018*/ 	.byte	0x03, 0x50
        /*001a*/ 	.short	0x0000


	//----- nvinfo : EIATTR_MAXREG_COUNT
	.align		4
        /*001c*/ 	.byte	0x03, 0x1b
        /*001e*/ 	.short	0x00a8


	//----- nvinfo : EIATTR_MERCURY_ISA_VERSION
	.align		4
        /*0020*/ 	.byte	0x03, 0x5f
        /*0022*/ 	.short	0x0101


	//----- nvinfo : EIATTR_VRC_CTA_INIT_COUNT
	.align		4
        /*0024*/ 	.byte	0x02, 0x4a
	.zero		1
	.zero		1


	//----- nvinfo : EIATTR_EXIT_INSTR_OFFSETS
	.align		4
        /*0028*/ 	.byte	0x04, 0x1c
        /*002a*/ 	.short	(.L_388 - .L_387)


	//   ....[0]....
.L_387:
        /*002c*/ 	.word	0x00000010


	//----- nvinfo : EIATTR_MAX_THREADS
	.align		4
.L_388:
        /*0030*/ 	.byte	0x04, 0x05
        /*0032*/ 	.short	(.L_390 - .L_389)
.L_389:
        /*0034*/ 	.word	0x00000180
        /*0038*/ 	.word	0x00000001
        /*003c*/ 	.word	0x00000001


	//----- nvinfo : EIATTR_CBANK_PARAM_SIZE
	.align		4
.L_390:
        /*0040*/ 	.byte	0x03, 0x19
        /*0042*/ 	.short	0x0a80


	//----- nvinfo : EIATTR_PARAM_CBANK
	.align		4
        /*0044*/ 	.byte	0x04, 0x0a
        /*0046*/ 	.short	(.L_392 - .L_391)
	.align		4
.L_391:
        /*0048*/ 	.word	index@(.nv.constant0._ZN7cutlass13device_kernelIN5flash11enable_sm90INS1_16FlashAttnFwdSm90INS1_25CollectiveMainloopFwdSm90ILi2EN4cute5tupleIJNS5_1CILi1EEES8_S8_EEENS6_IJNS7_ILi128EEESA_NS7_ILi192EEEEEELi128ENS_10bfloat16_tEfNS_4arch4Sm90ELb1ELb0ELb1ELb1ELb0ELb0ELb0ELb1ELb1ELb1ELb0ELb0EEENS1_21CollectiveEpilogueFwdINS6_IJSA_SA_SA_EEES9_SD_SF_Li256ELb1ELb1ELb0ELb0EEENS1_36VarlenDynamicPersistentTileSchedulerILi128ELi128ELi256ELi128ELb0ELb1ELb1ELb1ELb1ELb1EEEEEEEEEvNT_6ParamsE)
        /*004c*/ 	.short	0x0380
        /*004e*/ 	.short	0x0a80


	//----- nvinfo : EIATTR_SW_WAR
	.align		4
.L_392:
        /*0050*/ 	.byte	0x04, 0x36
        /*0052*/ 	.short	(.L_394 - .L_393)
.L_393:
        /*0054*/ 	.word	0x00000008
.L_394:


//--------------------- .nv.info._ZN7cutlass13device_kernelIN5flash11enable_sm90INS1_16FlashAttnFwdSm90INS1_25CollectiveMainloopFwdSm90ILi2EN4cute5tupleIJNS5_1CILi1EEES8_S8_EEENS6_IJNS7_ILi128EEESA_NS7_ILi192EEEEEELi128ENS_10bfloat16_tEfNS_4arch4Sm90ELb1ELb0ELb1ELb1ELb0ELb1ELb0ELb1ELb1ELb1ELb0ELb0EEENS1_21CollectiveEpilogueFwdINS6_IJSA_SA_SA_EEES9_SD_SF_Li256ELb1ELb1ELb0ELb0EEENS1_36VarlenDynamicPersistentTileSchedulerILi128ELi128ELi256ELi128ELb0ELb1ELb1ELb1ELb1ELb1EEEEEEEEEvNT_6ParamsE --------------------------
	.section	.nv.info._ZN7cutlass13device_kernelIN5flash11enable_sm90INS1_16FlashAttnFwdSm90INS1_25CollectiveMainloopFwdSm90ILi2EN4cute5tupleIJNS5_1CILi1EEES8_S8_EEENS6_IJNS7_ILi128EEESA_NS7_ILi192EEEEEELi128ENS_10bfloat16_tEfNS_4arch4Sm90ELb1ELb0ELb1ELb1ELb0ELb1ELb0ELb1ELb1ELb1ELb0ELb0EEENS1_21CollectiveEpilogueFwdINS6_IJSA_SA_SA_EEES9_SD_SF_Li256ELb1ELb1ELb0ELb0EEENS1_36VarlenDynamicPersistentTileSchedulerILi128ELi128ELi256ELi128ELb0ELb1ELb1ELb1ELb1ELb1EEEEEEEEEvNT_6ParamsE,"",@"SHT_CUDA_INFO"
	.sectionflags	@""
	.align	4


	//----- nvinfo : EIATTR_CUDA_API_VERSION
	.align		4
        /*0000*/ 	.byte	0x04, 0x37
        /*0002*/ 	.short	(.L_396 - .L_395)
.L_395:
        /*0004*/ 	.word	0x00000082


	//----- nvinfo : EIATTR_KPARAM_INFO
	.align		4
.L_396:
        /*0008*/ 	.byte	0x04, 0x17
        /*000a*/ 	.short	(.L_398 - .L_397)
.L_397:
        /*000c*/ 	.word	0x00000000
        /*0010*/ 	.short	0x0000
        /*0012*/ 	.short	0x0000
        /*0014*/ 	.byte	0x00, 0xf0, 0x01, 0x2a


	//----- nvinfo : EIATTR_SPARSE_MMA_MASK
	.align		4
.L_398:
        /*0018*/ 	.byte	0x03, 0x50
        /*001a*/ 	.short	0x0000


	//----- nvinfo : EIATTR_MAXREG_COUNT
	.align		4
        /*001c*/ 	.byte	0x03, 0x1b
        /*001e*/ 	.short	0x00a8


	//----- nvinfo : EIATTR_MERCURY_ISA_VERSION
	.align		4
        /*0020*/ 	.byte	0x03, 0x5f
        /*0022*/ 	.short	0x0101


	//----- nvinfo : EIATTR_VRC_CTA_INIT_COUNT
	.align		4
        /*0024*/ 	.byte	0x02, 0x4a
	.zero		1
	.zero		1


	//----- nvinfo : EIATTR_EXIT_INSTR_OFFSETS
	.align		4
        /*0028*/ 	.byte	0x04, 0x1c
        /*002a*/ 	.short	(.L_400 - .L_399)


	//   ....[0]....
.L_399:
        /*002c*/ 	.word	0x00000010


	//----- nvinfo : EIATTR_MAX_THREADS
	.align		4
.L_400:
        /*0030*/ 	.byte	0x04, 0x05
        /*0032*/ 	.short	(.L_402 - .L_401)
.L_401:
        /*0034*/ 	.word	0x00000180
        /*0038*/ 	.word	0x00000001
        /*003c*/ 	.word	0x00000001


	//----- nvinfo : EIATTR_CBANK_PARAM_SIZE
	.align		4
.L_402:
        /*0040*/ 	.byte	0x03, 0x19
        /*0042*/ 	.short	0x0a80


	//----- nvinfo : EIATTR_PARAM_CBANK
	.align		4
        /*0044*/ 	.byte	0x04, 0x0a
        /*0046*/ 	.short	(.L_404 - .L_403)
	.align		4
.L_403:
        /*0048*/ 	.word	index@(.nv.constant0._ZN7cutlass13device_kernelIN5flash11enable_sm90INS1_16FlashAttnFwdSm90INS1_25CollectiveMainloopFwdSm90ILi2EN4cute5tupleIJNS5_1CILi1EEES8_S8_EEENS6_IJNS7_ILi128EEESA_NS7_ILi192EEEEEELi128ENS_10bfloat16_tEfNS_4arch4Sm90ELb1ELb0ELb1ELb1ELb0ELb1ELb0ELb1ELb1ELb1ELb0ELb0EEENS1_21CollectiveEpilogueFwdINS6_IJSA_SA_SA_EEES9_SD_SF_Li256ELb1ELb1ELb0ELb0EEENS1_36VarlenDynamicPersistentTileSchedulerILi128ELi128ELi256ELi128ELb0ELb1ELb1ELb1ELb1ELb1EEEEEEEEEvNT_6ParamsE)
        /*004c*/ 	.short	0x0380
        /*004e*/ 	.short	0x0a80


	//----- nvinfo : EIATTR_SW_WAR
	.align		4
.L_404:
        /*0050*/ 	.byte	0x04, 0x36
        /*0052*/ 	.short	(.L_406 - .L_405)
.L_405:
        /*0054*/ 	.word	0x00000008
.L_406:


//--------------------- .nv.info._ZN7cutlass13device_kernelIN5flash11enable_sm90INS1_16FlashAttnFwdSm90INS1_25CollectiveMainloopFwdSm90ILi2EN4cute5tupleIJNS5_1CILi1EEES8_S8_EEENS6_IJNS7_ILi64EEESA_SA_EEELi512ENS_10bfloat16_tEfNS_4arch4Sm90ELb0ELb0ELb1ELb0ELb0ELb0ELb0ELb0ELb0ELb1ELb0ELb0EEENS1_21CollectiveEpilogueFwdINS6_IJSA_NS7_ILi512EEESA_EEES9_SC_SE_Li256ELb0ELb1ELb0ELb0EEENS1_29StaticPersistentTileSchedulerILb0EEEEEEEEEvNT_6ParamsE --------------------------
	.section	.nv.info._ZN7cutlass13device_kernelIN5flash11enable_sm90INS1_16FlashAttnFwdSm90INS1_25CollectiveMainloopFwdSm90ILi2EN4cute5tupleIJNS5_1CILi1EEES8_S8_EEENS6_IJNS7_ILi64EEESA_SA_EEELi512ENS_10bfloat16_tEfNS_4arch4Sm90ELb0ELb0ELb1ELb0ELb0ELb0ELb0ELb0ELb0ELb1ELb0ELb0EEENS1_21CollectiveEpilogueFwdINS6_IJSA_NS7_ILi512EEESA_EEES9_SC_SE_Li256ELb0ELb1ELb0ELb0EEENS1_29StaticPersistentTileSchedulerILb0EEEEEEEEEvNT_6ParamsE,"",@"SHT_CUDA_INFO"
	.sectionflags	@""
	.align	4


	//----- nvinfo : EIATTR_CUDA_API_VERSION
	.align		4
        /*0000*/ 	.byte	0x04, 0x37
        /*0002*/ 	.short	(.L_408 - .L_407)
.L_407:
        /*0004*/ 	.word	0x00000082


	//----- nvinfo : EIATTR_KPARAM_INFO
	.align		4
.L_408:
        /*0008*/ 	.byte	0x04, 0x17
        /*000a*/ 	.short	(.L_410 - .L_409)
.L_409:
        /*000c*/ 	.word	0x00000000
        /*0010*/ 	.short	0x0000
        /*0012*/ 	.short	0x0000
        /*0014*/ 	.byte	0x00, 0xf0, 0x01, 0x28


	//----- nvinfo : EIATTR_SPARSE_MMA_MASK
	.align		4
.L_410:
        /*0018*/ 	.byte	0x03, 0x50
        /*001a*/ 	.short	0x0000


	//----- nvinfo : EIATTR_MAXREG_COUNT
	.align		4
        /*001c*/ 	.byte	0x03, 0x1b
        /*001e*/ 	.short	0x00a8


	//----- nvinfo : EIATTR_MERCURY_ISA_VERSION
	.align		4
        /*0020*/ 	.byte	0x03, 0x5f
        /*0022*/ 	.short	0x0101


	//----- nvinfo : EIATTR_VRC_CTA_INIT_COUNT
	.align		4
        /*0024*/ 	.byte	0x02, 0x4a
	.zero		1
	.zero		1


	//----- nvinfo : EIATTR_EXIT_INSTR_OFFSETS
	.align		4
        /*0028*/ 	.byte	0x04, 0x1c
        /*002a*/ 	.short	(.L_412 - .L_411)


	//   ....[0]....
.L_411:
        /*002c*/ 	.word	0x00000010


	//----- nvinfo : EIATTR_MAX_THREADS
	.align		4
.L_412:
        /*0030*/ 	.byte	0x04, 0x05
        /*0032*/ 	.short	(.L_414 - .L_413)
.L_413:
        /*0034*/ 	.word	0x00000180
        /*0038*/ 	.word	0x00000001
        /*003c*/ 	.word	0x00000001


	//----- nvinfo : EIATTR_CBANK_PARAM_SIZE
	.align		4
.L_414:
        /*0040*/ 	.byte	0x03, 0x19
        /*0042*/ 	.short	0x0a00


	//----- nvinfo : EIATTR_PARAM_CBANK
	.align		4
        /*0044*/ 	.byte	0x04, 0x0a
        /*0046*/ 	.short	(.L_416 - .L_415)
	.align		4
.L_415:
        /*0048*/ 	.word	index@(.nv.constant0._ZN7cutlass13device_kernelIN5flash11enable_sm90INS1_16FlashAttnFwdSm90INS1_25CollectiveMainloopFwdSm90ILi2EN4cute5tupleIJNS5_1CILi1EEES8_S8_EEENS6_IJNS7_ILi64EEESA_SA_EEELi512ENS_10bfloat16_tEfNS_4arch4Sm90ELb0ELb0ELb1ELb0ELb0ELb0ELb0ELb0ELb0ELb1ELb0ELb0EEENS1_21CollectiveEpilogueFwdINS6_IJSA_NS7_ILi512EEESA_EEES9_SC_SE_Li256ELb0ELb1ELb0ELb0EEENS1_29StaticPersistentTileSchedulerILb0EEEEEEEEEvNT_6ParamsE)
        /*004c*/ 	.short	0x0380
        /*004e*/ 	.short	0x0a00


	//----- nvinfo : EIATTR_SW_WAR
	.align		4
.L_416:
        /*0050*/ 	.byte	0x04, 0x36
        /*0052*/ 	.short	(.L_418 - .L_417)
.L_417:
        /*0054*/ 	.word	0x00000008
.L_418:


//--------------------- .nv.info._ZN7cutlass13device_kernelIN5flash11enable_sm90INS1_16FlashAttnFwdSm90INS1_25CollectiveMainloopFwdSm90ILi2EN4cute5tupleIJNS5_1CILi1EEES8_S8_EEENS6_IJNS7_ILi64EEESA_SA_EEELi512ENS_10bfloat16_tEfNS_4arch4Sm90ELb0ELb0ELb1ELb0ELb0ELb0ELb1ELb0ELb0ELb1ELb0ELb0EEENS1_21CollectiveEpilogueFwdINS6_IJSA_NS7_ILi512EEESA_EEES9_SC_SE_Li256ELb0ELb1ELb0ELb0EEENS1_29StaticPersistentTileSchedulerILb0EEEEEEEEEvNT_6ParamsE --------------------------
	.section	.nv.info._ZN7cutlass13device_kernelIN5flash11enable_sm90INS1_16FlashAttnFwdSm90INS1_25CollectiveMainloopFwdSm90ILi2EN4cute5tupleIJNS5_1CILi1EEES8_S8_EEENS6_IJNS7_ILi64EEESA_SA_EEELi512ENS_10bfloat16_tEfNS_4arch4Sm90ELb0ELb0ELb1ELb0ELb0ELb0ELb1ELb0ELb0ELb1ELb0ELb0EEENS1_21CollectiveEpilogueFwdINS6_IJSA_NS7_ILi512EEESA_EEES9_SC_SE_Li256ELb0ELb1ELb0ELb0EEENS1_29StaticPersistentTileSchedulerILb0EEEEEEEEEvNT_6ParamsE,"",@"SHT_CUDA_INFO"
	.sectionflags	@""
	.align	4


	//----- nvinfo : EIATTR_CUDA_API_VERSION
	.align		4
        /*0000*/ 	.byte	0x04, 0x37
        /*0002*/ 	.short	(.L_420 - .L_419)
.L_419:
        /*0004*/ 	.word	0x00000082


	//----- nvinfo : EIATTR_KPARAM_INFO
	.align		4
.L_420:
        /*0008*/ 	.byte	0x04, 0x17
        /*000a*/ 	.short	(.L_422 - .L_421)
.L_421:
        /*000c*/ 	.word	0x00000000
        /*0010*/ 	.short	0x0000
        /*0012*/ 	.short	0x0000
        /*0014*/ 	.byte	0x00, 0xf0, 0x01, 0x2c


	//----- nvinfo : EIATTR_SPARSE_MMA_MASK
	.align		4
.L_422:
        /*0018*/ 	.byte	0x03, 0x50
        /*001a*/ 	.short	0x0000


	//----- nvinfo : EIATTR_MAXREG_COUNT
	.align		4
        /*001c*/ 	.byte	0x03, 0x1b
        /*001e*/ 	.short	0x00a8


	//----- nvinfo : EIATTR_MERCURY_ISA_VERSION
	.align		4
        /*0020*/ 	.byte	0x03, 0x5f
        /*0022*/ 	.short	0x0101


	//----- nvinfo : EIATTR_VRC_CTA_INIT_COUNT
	.align		4
        /*0024*/ 	.byte	0x02, 0x4a
	.zero		1
	.zero		1


	//----- nvinfo : EIATTR_EXIT_INSTR_OFFSETS
	.align		4
        /*0028*/ 	.byte	0x04, 0x1c
        /*002a*/ 	.short	(.L_424 - .L_423)


	//   ....[0]....
.L_423:
        /*002c*/ 	.word	0x00000010


	//----- nvinfo : EIATTR_MAX_THREADS
	.align		4
.L_424:
        /*0030*/ 	.byte	0x04, 0x05
        /*0032*/ 	.short	(.L_426 - .L_425)
.L_425:
        /*0034*/ 	.word	0x00000180
        /*0038*/ 	.word	0x00000001
        /*003c*/ 	.word	0x00000001


	//----- nvinfo : EIATTR_CBANK_PARAM_SIZE
	.align		4
.L_426:
        /*0040*/ 	.byte	0x03, 0x19
        /*0042*/ 	.short	0x0b00


	//----- nvinfo : EIATTR_PARAM_CBANK
	.align		4
        /*0044*/ 	.byte	0x04, 0x0a
        /*0046*/ 	.short	(.L_428 - .L_427)
	.align		4
.L_427:
        /*0048*/ 	.word	index@(.nv.constant0._ZN7cutlass13device_kernelIN5flash11enable_sm90INS1_16FlashAttnFwdSm90INS1_25CollectiveMainloopFwdSm90ILi2EN4cute5tupleIJNS5_1CILi1EEES8_S8_EEENS6_IJNS7_ILi64EEESA_SA_EEELi512ENS_10bfloat16_tEfNS_4arch4Sm90ELb0ELb0ELb1ELb0ELb0ELb0ELb1ELb0ELb0ELb1ELb0ELb0EEENS1_21CollectiveEpilogueFwdINS6_IJSA_NS7_ILi512EEESA_EEES9_SC_SE_Li256ELb0ELb1ELb0ELb0EEENS1_29StaticPersistentTileSchedulerILb0EEEEEEEEEvNT_6ParamsE)
        /*004c*/ 	.short	0x0380
        /*004e*/ 	.short	0x0b00


	//----- nvinfo : EIATTR_SW_WAR
	.align		4
.L_428:
        /*0050*/ 	.byte	0x04, 0x36
        /*0052*/ 	.short	(.L_430 - .L_429)
.L_429:
        /*0054*/ 	.word	0x00000008
.L_430:


//--------------------- .nv.info._ZN7cutlass13device_kernelIN5flash11enable_sm90INS1_16FlashAttnFwdSm90INS1_25CollectiveMainloopFwdSm90ILi2EN4cute5tupleIJNS5_1CILi1EEES8_S8_EEENS6_IJNS7_ILi64EEESA_SA_EEELi512ENS_10bfloat16_tEfNS_4arch4Sm90ELb0ELb0ELb1ELb1ELb0ELb0ELb0ELb0ELb0ELb1ELb0ELb0EEENS1_21CollectiveEpilogueFwdINS6_IJSA_NS7_ILi512EEESA_EEES9_SC_SE_Li256ELb1ELb1ELb0ELb0EEENS1_36VarlenDynamicPersistentTileSchedulerILi64ELi64ELi256ELi128ELb0ELb1ELb1ELb0ELb1ELb1EEEEEEEEEvNT_6ParamsE --------------------------
	.section	.nv.info._ZN7cutlass13device_kernelIN5flash11enable_sm90INS1_16FlashAttnFwdSm90INS1_25CollectiveMainloopFwdSm90ILi2EN4cute5tupleIJNS5_1CILi1EEES8_S8_EEENS6_IJNS7_ILi64EEESA_SA_EEELi512ENS_10bfloat16_tEfNS_4arch4Sm90ELb0ELb0ELb1ELb1ELb0ELb0ELb0ELb0ELb0ELb1ELb0ELb0EEENS1_21CollectiveEpilogueFwdINS6_IJSA_NS7_ILi512EEESA_EEES9_SC_SE_Li256ELb1ELb1ELb0ELb0EEENS1_36VarlenDynamicPersistentTileSchedulerILi64ELi64ELi256ELi128ELb0ELb1ELb1ELb0ELb1ELb1EEEEEEEEEvNT_6ParamsE,"",@"SHT_CUDA_INFO"
	.sectionflags	@""
	.align	4


	//----- nvinfo : EIATTR_CUDA_API_VERSION
	.align		4
        /*0000*/ 	.byte	0x04, 0x37
        /*0002*/ 	.short	(.L_432 - .L_431)
.L_431:
        /*0004*/ 	.word	0x00000082


	//----- nvinfo : EIATTR_KPARAM_INFO
	.align		4
.L_432:
        /*0008*/ 	.byte	0x04, 0x17
        /*000a*/ 	.short	(.L_434 - .L_433)
.L_433:
        /*000c*/ 	.word	0x00000000
        /*0010*/ 	.short	0x0000
        /*0012*/ 	.short	0x0000
        /*0014*/ 	.byte	0x00, 0xf0, 0x01, 0x2a


	//----- nvinfo : EIATTR_SPARSE_MMA_MASK
	.align		4
.L_434:
        /*0018*/ 	.byte	0x03, 0x50
        /*001a*/ 	.short	0x0000


	//----- nvinfo : EIATTR_MAXREG_COUNT
	.align		4
        /*001c*/ 	.byte	0x03, 0x1b
        /*001e*/ 	.short	0x00a8


	//----- nvinfo : EIATTR_MERCURY_ISA_VERSION
	.align		4
        /*0020*/ 	.byte	0x03, 0x5f
        /*0022*/ 	.short	0x0101


	//----- nvinfo : EIATTR_VRC_CTA_INIT_COUNT
	.align		4
        /*0024*/ 	.byte	0x02, 0x4a
	.zero		1
	.zero		1


	//----- nvinfo : EIATTR_EXIT_INSTR_OFFSETS
	.align		4
        /*0028*/ 	.byte	0x04, 0x1c
        /*002a*/ 	.short	(.L_436 - .L_435)


	//   ....[0]....
.L_435:
        /*002c*/ 	.word	0x00000010


	//----- nvinfo : EIATTR_MAX_THREADS
	.align		4
.L_436:
        /*0030*/ 	.byte	0x04, 0x05
        /*0032*/ 	.short	(.L_438 - .L_437)
.L_437:
        /*0034*/ 	.word	0x00000180
        /*0038*/ 	.word	0x00000001
        /*003c*/ 	.word	0x00000001


	//----- nvinfo : EIATTR_CBANK_PARAM_SIZE
	.align		4
.L_438:
        /*0040*/ 	.byte	0x03, 0x19
        /*0042*/ 	.short	0x0a80


	//----- nvinfo : EIATTR_PARAM_CBANK
	.align		4
        /*0044*/ 	.byte	0x04, 0x0a
        /*0046*/ 	.short	(.L_440 - .L_439)
	.align		4
.L_439:
        /*0048*/ 	.word	index@(.nv.constant0._ZN7cutlass13device_kernelIN5flash11enable_sm90INS1_16FlashAttnFwdSm90INS1_25CollectiveMainloopFwdSm90ILi2EN4cute5tupleIJNS5_1CILi1EEES8_S8_EEENS6_IJNS7_ILi64EEESA_SA_EEELi512ENS_10bfloat16_tEfNS_4arch4Sm90ELb0ELb0ELb1ELb1ELb0ELb0ELb0ELb0ELb0ELb1ELb0ELb0EEENS1_21CollectiveEpilogueFwdINS6_IJSA_NS7_ILi512EEESA_EEES9_SC_SE_Li256ELb1ELb1ELb0ELb0EEENS1_36VarlenDynamicPersistentTileSchedulerILi64ELi64ELi256ELi128ELb0ELb1ELb1ELb0ELb1ELb1EEEEEEEEEvNT_6ParamsE)
        /*004c*/ 	.short	0x0380
        /*004e*/ 	.short	0x0a80


	//----- nvinfo : EIATTR_SW_WAR
	.align		4
.L_440:
        /*0050*/ 	.byte	0x04, 0x36
        /*0052*/ 	.short	(.L_442 - .L_441)
.L_441:
        /*0054*/ 	.word	0x00000008
.L_442:


//--------------------- .nv.info._ZN7cutlass13device_kernelIN5flash11enable_sm90INS1_16FlashAttnFwdSm90INS1_25CollectiveMainloopFwdSm90ILi2EN4cute5tupleIJNS5_1CILi1EEES8_S8_EEENS6_IJNS7_ILi64EEESA_SA_EEELi512ENS_10bfloat16_tEfNS_4arch4Sm90ELb0ELb0ELb1ELb1ELb0ELb1ELb0ELb0ELb0ELb1ELb0ELb0EEENS1_21CollectiveEpilogueFwdINS6_IJSA_NS7_ILi512EEESA_EEES9_SC_SE_Li256ELb1ELb1ELb0ELb0EEENS1_36VarlenDynamicPersistentTileSchedulerILi64ELi64ELi256ELi128ELb0ELb1ELb1ELb0ELb1ELb1EEEEEEEEEvNT_6ParamsE --------------------------
	.section	.nv.info._ZN7cutlass13device_kernelIN5flash11enable_sm90INS1_16FlashAttnFwdSm90INS1_25CollectiveMainloopFwdSm90ILi2EN4cute5tupleIJNS5_1CILi1EEES8_S8_EEENS6_IJNS7_ILi64EEESA_SA_EEELi512ENS_10bfloat16_tEfNS_4arch4Sm90ELb0ELb0ELb1ELb1ELb0ELb1ELb0ELb0ELb0ELb1ELb0ELb0EEENS1_21CollectiveEpilogueFwdINS6_IJSA_NS7_ILi512EEESA_EEES9_SC_SE_Li256ELb1ELb1ELb0ELb0EEENS1_36VarlenDynamicPersistentTileSchedulerILi64ELi64ELi256ELi128ELb0ELb1ELb1ELb0ELb1ELb1EEEEEEEEEvNT_6ParamsE,"",@"SHT_CUDA_INFO"
	.sectionflags	@""
	.align	4


	//----- nvinfo : EIATTR_CUDA_API_VERSION
	.align		4
        /*0000*/ 	.byte	0x04, 0x37
        /*0002*/ 	.short	(.L_444 - .L_443)
.L_443:
        /*0004*/ 	.word	0x00000082


	//----- nvinfo : EIATTR_KPARAM_INFO
	.align		4
.L_444:
        /*0008*/ 	.byte	0x04, 0x17
        /*000a*/ 	.short	(.L_446 - .L_445)
.L_445:
        /*000c*/ 	.word	0x00000000
        /*0010*/ 	.short	0x0000
        /*0012*/ 	.short	0x0000
        /*0014*/ 	.byte	0x00, 0xf0, 0x01, 0x2a


	//----- nvinfo : EIATTR_SPARSE_MMA_MASK
	.align		4
.L_446:
        /*0018*/ 	.byte	0x03, 0x50
        /*001a*/ 	.short	0x0000


	//----- nvinfo : EIATTR_MAXREG_COUNT
	.align		4
        /*001c*/ 	.byte	0x03, 0x1b
        /*001e*/ 	.short	0x00a8


	//----- nvinfo : EIATTR_MERCURY_ISA_VERSION
	.align		4
        /*0020*/ 	.byte	0x03, 0x5f
        /*0022*/ 	.short	0x0101


	//----- nvinfo : EIATTR_VRC_CTA_INIT_COUNT
	.align		4
        /*0024*/ 	.byte	0x02, 0x4a
	.zero		1
	.zero		1


	//----- nvinfo : EIATTR_EXIT_INSTR_OFFSETS
	.align		4
        /*0028*/ 	.byte	0x04, 0x1c
        /*002a*/ 	.short	(.L_448 - .L_447)


	//   ....[0]....
.L_447:
        /*002c*/ 	.word	0x00000010


	//----- nvinfo : EIATTR_MAX_THREADS
	.align		4
.L_448:
        /*0030*/ 	.byte	0x04, 0x05
        /*0032*/ 	.short	(.L_450 - .L_449)
.L_449:
        /*0034*/ 	.word	0x00000180
        /*0038*/ 	.word	0x00000001
        /*003c*/ 	.word	0x00000001


	//----- nvinfo : EIATTR_CBANK_PARAM_SIZE
	.align		4
.L_450:
        /*0040*/ 	.byte	0x03, 0x19
        /*0042*/ 	.short	0x0a80


	//----- nvinfo : EIATTR_PARAM_CBANK
	.align		4
        /*0044*/ 	.byte	0x04, 0x0a
        /*0046*/ 	.short	(.L_452 - .L_451)
	.align		4
.L_451:
        /*0048*/ 	.word	index@(.nv.constant0._ZN7cutlass13device_kernelIN5flash11enable_sm90INS1_16FlashAttnFwdSm90INS1_25CollectiveMainloopFwdSm90ILi2EN4cute5tupleIJNS5_1CILi1EEES8_S8_EEENS6_IJNS7_ILi64EEESA_SA_EEELi512ENS_10bfloat16_tEfNS_4arch4Sm90ELb0ELb0ELb1ELb1ELb0ELb1ELb0ELb0ELb0ELb1ELb0ELb0EEENS1_21CollectiveEpilogueFwdINS6_IJSA_NS7_ILi512EEESA_EEES9_SC_SE_Li256ELb1ELb1ELb0ELb0EEENS1_36VarlenDynamicPersistentTileSchedulerILi64ELi64ELi256ELi128ELb0ELb1ELb1ELb0ELb1ELb1EEEEEEEEEvNT_6ParamsE)
        /*004c*/ 	.short	0x0380
        /*004e*/ 	.short	0x0a80


	//----- nvinfo : EIATTR_SW_WAR
	.align		4
.L_452:
        /*0050*/ 	.byte	0x04, 0x36
        /*0052*/ 	.short	(.L_454 - .L_453)
.L_453:
        /*0054*/ 	.word	0x00000008
.L_454:


//--------------------- .nv.info._ZN7cutlass13device_kernelIN5flash11enable_sm90INS1_16FlashAttnFwdSm90INS1_25CollectiveMainloopFwdSm90ILi2EN4cute5tupleIJNS5_1CILi1EEES8_S8_EEENS6_IJNS7_ILi64EEESA_SA_EEELi512ENS_10bfloat16_tEfNS_4arch4Sm90ELb0ELb0ELb1ELb1ELb0ELb0ELb1ELb0ELb0ELb1ELb0ELb0EEENS1_21CollectiveEpilogueFwdINS6_IJSA_NS7_ILi512EEESA_EEES9_SC_SE_Li256ELb1ELb1ELb0ELb0EEENS1_36VarlenDynamicPersistentTileSchedulerILi64ELi64ELi256ELi128ELb0ELb1ELb1ELb0ELb1ELb1EEEEEEEEEvNT_6ParamsE --------------------------
	.section	.nv.info._ZN7cutlass13device_kernelIN5flash11enable_sm90INS1_16FlashAttnFwdSm90INS1_25CollectiveMainloopFwdSm90ILi2EN4cute5tupleIJNS5_1CILi1EEES8_S8_EEENS6_IJNS7_ILi64EEESA_SA_EEELi512ENS_10bfloat16_tEfNS_4arch4Sm90ELb0ELb0ELb1ELb1ELb0ELb0ELb1ELb0ELb0ELb1ELb0ELb0EEENS1_21CollectiveEpilogueFwdINS6_IJSA_NS7_ILi512EEESA_EEES9_SC_SE_Li256ELb1ELb1ELb0ELb0EEENS1_36VarlenDynamicPersistentTileSchedulerILi64ELi64ELi256ELi128ELb0ELb1ELb1ELb0ELb1ELb1EEEEEEEEEvNT_6ParamsE,"",@"SHT_CUDA_INFO"
	.sectionflags	@""
	.align	4


	//----- nvinfo : EIATTR_CUDA_API_VERSION
	.align		4
        /*0000*/ 	.byte	0x04, 0x37
        /*0002*/ 	.short	(.L_456 - .L_455)
.L_455:
        /*0004*/ 	.word	0x00000082


	//----- nvinfo : EIATTR_KPARAM_INFO
	.align		4
.L_456:
        /*0008*/ 	.byte	0x04, 0x17
        /*000a*/ 	.short	(.L_458 - .L_457)
.L_457:
        /*000c*/ 	.word	0x00000000
        /*0010*/ 	.short	0x0000
        /*0012*/ 	.short	0x0000
        /*0014*/ 	.byte	0x00, 0xf0, 0x01, 0x2e


	//----- nvinfo : EIATTR_SPARSE_MMA_MASK
	.align		4
.L_458:
        /*0018*/ 	.byte	0x03, 0x50
        /*001a*/ 	.short	0x0000


	//----- nvinfo : EIATTR_MAXREG_COUNT
	.align		4
        /*001c*/ 	.byte	0x03, 0x1b
        /*001e*/ 	.short	0x00a8


	//----- nvinfo : EIATTR_MERCURY_ISA_VERSION
	.align		4
        /*0020*/ 	.byte	0x03, 0x5f
        /*0022*/ 	.short	0x0101


	//----- nvinfo : EIATTR_VRC_CTA_INIT_COUNT
	.align		4
        /*0024*/ 	.byte	0x02, 0x4a
	.zero		1
	.zero		1


	//----- nvinfo : EIATTR_EXIT_INSTR_OFFSETS
	.align		4
        /*0028*/ 	.byte	0x04, 0x1c
        /*002a*/ 	.short	(.L_460 - .L_459)


	//   ....[0]....
.L_459:
        /*002c*/ 	.word	0x00000010


	//----- nvinfo : EIATTR_MAX_THREADS
	.align		4
.L_460:
        /*0030*/ 	.byte	0x04, 0x05
        /*0032*/ 	.short	(.L_462 - .L_461)
.L_461:
        /*0034*/ 	.word	0x00000180
        /*0038*/ 	.word	0x00000001
        /*003c*/ 	.word	0x00000001


	//----- nvinfo : EIATTR_CBANK_PARAM_SIZE
	.align		4
.L_462:
        /*0040*/ 	.byte	0x03, 0x19
        /*0042*/ 	.short	0x0b80


	//----- nvinfo : EIATTR_PARAM_CBANK
	.align		4
        /*0044*/ 	.byte	0x04, 0x0a
        /*0046*/ 	.short	(.L_464 - .L_463)
	.align		4
.L_463:
        /*0048*/ 	.word	index@(.nv.constant0._ZN7cutlass13device_kernelIN5flash11enable_sm90INS1_16FlashAttnFwdSm90INS1_25CollectiveMainloopFwdSm90ILi2EN4cute5tupleIJNS5_1CILi1EEES8_S8_EEENS6_IJNS7_ILi64EEESA_SA_EEELi512ENS_10bfloat16_tEfNS_4arch4Sm90ELb0ELb0ELb1ELb1ELb0ELb0ELb1ELb0ELb0ELb1ELb0ELb0EEENS1_21CollectiveEpilogueFwdINS6_IJSA_NS7_ILi512EEESA_EEES9_SC_SE_Li256ELb1ELb1ELb0ELb0EEENS1_36VarlenDynamicPersistentTileSchedulerILi64ELi64ELi256ELi128ELb0ELb1ELb1ELb0ELb1ELb1EEEEEEEEEvNT_6ParamsE)
        /*004c*/ 	.short	0x0380
        /*004e*/ 	.short	0x0b80


	//----- nvinfo : EIATTR_SW_WAR
	.align		4
.L_464:
        /*0050*/ 	.byte	0x04, 0x36
        /*0052*/ 	.short	(.L_466 - .L_465)
.L_465:
        /*0054*/ 	.word	0x00000008
.L_466:


//--------------------- .nv.info._ZN7cutlass13device_kernelIN5flash11enable_sm90INS1_16FlashAttnFwdSm90INS1_25CollectiveMainloopFwdSm90ILi2EN4cute5tupleIJNS5_1CILi1EEES8_S8_EEENS6_IJNS7_ILi64EEESA_SA_EEELi512ENS_10bfloat16_tEfNS_4arch4Sm90ELb0ELb0ELb1ELb1ELb0ELb1ELb1ELb0ELb0ELb1ELb0ELb0EEENS1_21CollectiveEpilogueFwdINS6_IJSA_NS7_ILi512EEESA_EEES9_SC_SE_Li256ELb1ELb1ELb0ELb0EEENS1_36VarlenDynamicPersistentTileSchedulerILi64ELi64ELi256ELi128ELb0ELb1ELb1ELb0ELb1ELb1EEEEEEEEEvNT_6ParamsE --------------------------
	.section	.nv.info._ZN7cutlass13device_kernelIN5flash11enable_sm90INS1_16FlashAttnFwdSm90INS1_25CollectiveMainloopFwdSm90ILi2EN4cute5tupleIJNS5_1CILi1EEES8_S8_EEENS6_IJNS7_ILi64EEESA_SA_EEELi512ENS_10bfloat16_tEfNS_4arch4Sm90ELb0ELb0ELb1ELb1ELb0ELb1ELb1ELb0ELb0ELb1ELb0ELb0EEENS1_21CollectiveEpilogueFwdINS6_IJSA_NS7_ILi512EEESA_EEES9_SC_SE_Li256ELb1ELb1ELb0ELb0EEENS1_36VarlenDynamicPersistentTileSchedulerILi64ELi64ELi256ELi128ELb0ELb1ELb1ELb0ELb1ELb1EEEEEEEEEvNT_6ParamsE,"",@"SHT_CUDA_INFO"
	.sectionflags	@""
	.align	4


	//----- nvinfo : EIATTR_CUDA_API_VERSION
	.align		4
        /*0000*/ 	.byte	0x04, 0x37
        /*0002*/ 	.short	(.L_468 - .L_467)
.L_467:
        /*0004*/ 	.word	0x00000082


	//----- nvinfo : EIATTR_KPARAM_INFO
	.align		4
.L_468:
        /*0008*/ 	.byte	0x04, 0x17
        /*000a*/ 	.short	(.L_470 - .L_469)
.L_469:
        /*000c*/ 	.word	0x00000000
        /*0010*/ 	.short	0x0000
        /*0012*/ 	.short	0x0000
        /*0014*/ 	.byte	0x00, 0xf0, 0x01, 0x2e


	//----- nvinfo : EIATTR_SPARSE_MMA_MASK
	.align		4
.L_470:
        /*0018*/ 	.byte	0x03, 0x50
        /*001a*/ 	.short	0x0000


	//----- nvinfo : EIATTR_MAXREG_COUNT
	.align		4
        /*001c*/ 	.byte	0x03, 0x1b
        /*001e*/ 	.short	0x00a8


	//----- nvinfo : EIATTR_MERCURY_ISA_VERSION
	.align		4
        /*0020*/ 	.byte	0x03, 0x5f
        /*0022*/ 	.short	0x0101


	//----- nvinfo : EIATTR_VRC_CTA_INIT_COUNT
	.align		4
        /*0024*/ 	.byte	0x02, 0x4a
	.zero		1
	.zero		1


	//----- nvinfo : EIATTR_EXIT_INSTR_OFFSETS
	.align		4
        /*0028*/ 	.byte	0x04, 0x1c
        /*002a*/ 	.short	(.L_472 - .L_471)


	//   ....[0]....
.L_471:
        /*002c*/ 	.word	0x00000010


	//----- nvinfo : EIATTR_MAX_THREADS
	.align		4
.L_472:
        /*0030*/ 	.byte	0x04, 0x05
        /*0032*/ 	.short	(.L_474 - .L_473)
.L_473:
        /*0034*/ 	.word	0x00000180
        /*0038*/ 	.word	0x00000001
        /*003c*/ 	.word	0x00000001


	//----- nvinfo : EIATTR_CBANK_PARAM_SIZE
	.align		4
.L_474:
        /*0040*/ 	.byte	0x03, 0x19
        /*0042*/ 	.short	0x0b80


	//----- nvinfo : EIATTR_PARAM_CBANK
	.align		4
        /*0044*/ 	.byte	0x04, 0x0a
        /*0046*/ 	.short	(.L_476 - .L_475)
	.align		4
.L_475:
        /*0048*/ 	.word	index@(.nv.constant0._ZN7cutlass13device_kernelIN5flash11enable_sm90INS1_16FlashAttnFwdSm90INS1_25CollectiveMainloopFwdSm90ILi2EN4cute5tupleIJNS5_1CILi1EEES8_S8_EEENS6_IJNS7_ILi64EEESA_SA_EEELi512ENS_10bfloat16_tEfNS_4arch4Sm90ELb0ELb0ELb1ELb1ELb0ELb1ELb1ELb0ELb0ELb1ELb0ELb0EEENS1_21CollectiveEpilogueFwdINS6_IJSA_NS7_ILi512EEESA_EEES9_SC_SE_Li256ELb1ELb1ELb0ELb0EEENS1_36VarlenDynamicPersistentTileSchedulerILi64ELi64ELi256ELi128ELb0ELb1ELb1ELb0ELb1ELb1EEEEEEEEEvNT_6ParamsE)
        /*004c*/ 	.short	0x0380
        /*004e*/ 	.short	0x0b80


	//----- nvinfo : EIATTR_SW_WAR
	.align		4
.L_476:
        /*0050*/ 	.byte	0x04, 0x36
        /*0052*/ 	.short	(.L_478 - .L_477)
.L_477:
        /*0054*/ 	.word	0x00000008
.L_478:


//--------------------- .nv.info._ZN7cutlass13device_kernelIN5flash11enable_sm90INS1_16FlashAttnFwdSm90INS1_25CollectiveMainloopFwdSm90ILi2EN4cute5tupleIJNS5_1CILi1EEES8_S8_EEENS6_IJNS7_ILi64EEESA_SA_EEELi512ENS_10bfloat16_tEfNS_4arch4Sm90ELb0ELb1ELb1ELb0ELb0ELb0ELb0ELb0ELb0ELb1ELb0ELb0EEENS1_21CollectiveEpilogueFwdINS6_IJSA_NS7_ILi512EEESA_EEES9_SC_SE_Li256ELb0ELb1ELb0ELb0EEENS1_30DynamicPersistentTileSchedulerILi256ELi128ELb0ELb1ELb1EEEEEEEEEvNT_6ParamsE --------------------------
	.section	.nv.info._ZN7cutlass13device_kernelIN5flash11enable_sm90INS1_16FlashAttnFwdSm90INS1_25CollectiveMainloopFwdSm90ILi2EN4cute5tupleIJNS5_1CILi1EEES8_S8_EEENS6_IJNS7_ILi64EEESA_SA_EEELi512ENS_10bfloat16_tEfNS_4arch4Sm90ELb0ELb1ELb1ELb0ELb0ELb0ELb0ELb0ELb0ELb1ELb0ELb0EEENS1_21CollectiveEpilogueFwdINS6_IJSA_NS7_ILi512EEESA_EEES9_SC_SE_Li256ELb0ELb1ELb0ELb0EEENS1_30DynamicPersistentTileSchedulerILi256ELi128ELb0ELb1ELb1EEEEEEEEEvNT_6ParamsE,"",@"SHT_CUDA_INFO"
	.sectionflags	@""
	.align	4


	//----- nvinfo : EIATTR_CUDA_API_VERSION
	.align		4
        /*0000*/ 	.byte	0x04, 0x37
        /*0002*/ 	.short	(.L_480 - .L_479)
.L_479:
        /*0004*/ 	.word	0x00000082


	//----- nvinfo : EIATTR_KPARAM_INFO
	.align		4
.L_480:
        /*0008*/ 	.byte	0x04, 0x17
        /*000a*/ 	.short	(.L_482 - .L_481)
.L_481:
        /*000c*/ 	.word	0x00000000
        /*0010*/ 	.short	0x0000
        /*0012*/ 	.short	0x0000
        /*0014*/ 	.byte	0x00, 0xf0, 0x01, 0x2a


	//----- nvinfo : EIATTR_SPARSE_MMA_MASK
	.align		4
.L_482:
        /*0018*/ 	.byte	0x03, 0x50
        /*001a*/ 	.short	0x0000


	//----- nvinfo : EIATTR_MAXREG_COUNT
	.align		4
        /*001c*/ 	.byte	0x03, 0x1b
        /*001e*/ 	.short	0x00a8


	//----- nvinfo : EIATTR_MERCURY_ISA_VERSION
	.align		4
        /*0020*/ 	.byte	0x03, 0x5f
        /*0022*/ 	.short	0x0101


	//----- nvinfo : EIATTR_VRC_CTA_INIT_COUNT
	.align		4
        /*0024*/ 	.byte	0x02, 0x4a
	.zero		1
	.zero		1


	//----- nvinfo : EIATTR_EXIT_INSTR_OFFSETS
	.align		4
        /*0028*/ 	.byte	0x04, 0x1c
        /*002a*/ 	.short	(.L_484 - .L_483)


	//   ....[0]....
.L_483:
        /*002c*/ 	.word	0x00000010


	//----- nvinfo : EIATTR_MAX_THREADS
	.align		4
.L_484:
        /*0030*/ 	.byte	0x04, 0x05
        /*0032*/ 	.short	(.L_486 - .L_485)
.L_485:
        /*0034*/ 	.word	0x00000180
        /*0038*/ 	.word	0x00000001
        /*003c*/ 	.word	0x00000001


	//----- nvinfo : EIATTR_CBANK_PARAM_SIZE
	.align		4
.L_486:
        /*0040*/ 	.byte	0x03, 0x19
        /*0042*/ 	.short	0x0a80


	//----- nvinfo : EIATTR_PARAM_CBANK
	.align		4
        /*0044*/ 	.byte	0x04, 0x0a
        /*0046*/ 	.short	(.L_488 - .L_487)
	.align		4
.L_487:
        /*0048*/ 	.word	index@(.nv.constant0._ZN7cutlass13device_kernelIN5flash11enable_sm90INS1_16FlashAttnFwdSm90INS1_25CollectiveMainloopFwdSm90ILi2EN4cute5tupleIJNS5_1CILi1EEES8_S8_EEENS6_IJNS7_ILi64EEESA_SA_EEELi512ENS_10bfloat16_tEfNS_4arch4Sm90ELb0ELb1ELb1ELb0ELb0ELb0ELb0ELb0ELb0ELb1ELb0ELb0EEENS1_21CollectiveEpilogueFwdINS6_IJSA_NS7_ILi512EEESA_EEES9_SC_SE_Li256ELb0ELb1ELb0ELb0EEENS1_30DynamicPersistentTileSchedulerILi256ELi128ELb0ELb1ELb1EEEEEEEEEvNT_6ParamsE)
        /*004c*/ 	.short	0x0380
        /*004e*/ 	.short	0x0a80


	//----- nvinfo : EIATTR_SW_WAR
	.align		4
.L_488:
        /*0050*/ 	.byte	0x04, 0x36
        /*0052*/ 	.short	(.L_490 - .L_489)
.L_489:
        /*0054*/ 	.word	0x00000008
.L_490:


//--------------------- .nv.info._ZN7cutlass13device_kernelIN5flash11enable_sm90INS1_16FlashAttnFwdSm90INS1_25CollectiveMainloopFwdSm90ILi2EN4cute5tupleIJNS5_1CILi1EEES8_S8_EEENS6_IJNS7_ILi64EEESA_SA_EEELi512ENS_10bfloat16_tEfNS_4arch4Sm90ELb0ELb1ELb1ELb0ELb0ELb0ELb1ELb0ELb0ELb1ELb0ELb0EEENS1_21CollectiveEpilogueFwdINS6_IJSA_NS7_ILi512EEESA_EEES9_SC_SE_Li256ELb0ELb1ELb0ELb0EEENS1_30DynamicPersistentTileSchedulerILi256ELi128ELb0ELb1ELb1EEEEEEEEEvNT_6ParamsE --------------------------
	.section	.nv.info._ZN7cutlass13device_kernelIN5flash11enable_sm90INS1_16FlashAttnFwdSm90INS1_25CollectiveMainloopFwdSm90ILi2EN4cute5tupleIJNS5_1CILi1EEES8_S8_EEENS6_IJNS7_ILi64EEESA_SA_EEELi512ENS_10bfloat16_tEfNS_4arch4Sm90ELb0ELb1ELb1ELb0ELb0ELb0ELb1ELb0ELb0ELb1ELb0ELb0EEENS1_21CollectiveEpilogueFwdINS6_IJSA_NS7_ILi512EEESA_EEES9_SC_SE_Li256ELb0ELb1ELb0ELb0EEENS1_30DynamicPersistentTileSchedulerILi256ELi128ELb0ELb1ELb1EEEEEEEEEvNT_6ParamsE,"",@"SHT_CUDA_INFO"
	.sectionflags	@""
	.align	4


	//----- nvinfo : EIATTR_CUDA_API_VERSION
	.align		4
        /*0000*/ 	.byte	0x04, 0x37
        /*0002*/ 	.short	(.L_492 - .L_491)
.L_491:
        /*0004*/ 	.word	0x00000082


	//----- nvinfo : EIATTR_KPARAM_INFO
	.align		4
.L_492:
        /*0008*/ 	.byte	0x04, 0x17
        /*000a*/ 	.short	(.L_494 - .L_493)
.L_493:
        /*000c*/ 	.word	0x00000000
        /*0010*/ 	.short	0x0000
        /*0012*/ 	.short	0x0000
        /*0014*/ 	.byte	0x00, 0xf0, 0x01, 0x2e


	//----- nvinfo : EIATTR_SPARSE_MMA_MASK
	.align		4
.L_494:
        /*0018*/ 	.byte	0x03, 0x50
        /*001a*/ 	.short	0x0000


	//----- nvinfo : EIATTR_MAXREG_COUNT
	.align		4
        /*001c*/ 	.byte	0x03, 0x1b
        /*001e*/ 	.short	0x00a8


	//----- nvinfo : EIATTR_MERCURY_ISA_VERSION
	.align		4
        /*0020*/ 	.byte	0x03, 0x5f
        /*0022*/ 	.short	0x0101


	//----- nvinfo : EIATTR_VRC_CTA_INIT_COUNT
	.align		4
        /*0024*/ 	.byte	0x02, 0x4a
	.zero		1
	.zero		1


	//----- nvinfo : EIATTR_EXIT_INSTR_OFFSETS
	.align		4
        /*0028*/ 	.byte	0x04, 0x1c
        /*002a*/ 	.short	(.L_496 - .L_495)


	//   ....[0]....
.L_495:
        /*002c*/ 	.word	0x00000010


	//----- nvinfo : EIATTR_MAX_THREADS
	.align		4
.L_496:
        /*0030*/ 	.byte	0x04, 0x05
        /*0032*/ 	.short	(.L_498 - .L_497)
.L_497:
        /*0034*/ 	.word	0x00000180
        /*0038*/ 	.word	0x00000001
        /*003c*/ 	.word	0x00000001


	//----- nvinfo : EIATTR_CBANK_PARAM_SIZE
	.align		4
.L_498:
        /*0040*/ 	.byte	0x03, 0x19
        /*0042*/ 	.short	0x0b80


	//----- nvinfo : EIATTR_PARAM_CBANK
	.align		4
        /*0044*/ 	.byte	0x04, 0x0a
        /*0046*/ 	.short	(.L_500 - .L_499)
	.align		4
.L_499:
        /*0048*/ 	.word	index@(.nv.constant0._ZN7cutlass13device_kernelIN5flash11enable_sm90INS1_16FlashAttnFwdSm90INS1_25CollectiveMainloopFwdSm90ILi2EN4cute5tupleIJNS5_1CILi1EEES8_S8_EEENS6_IJNS7_ILi64EEESA_SA_EEELi512ENS_10bfloat16_tEfNS_4arch4Sm90ELb0ELb1ELb1ELb0ELb0ELb0ELb1ELb0ELb0ELb1ELb0ELb0EEENS1_21CollectiveEpilogueFwdINS6_IJSA_NS7_ILi512EEESA_EEES9_SC_SE_Li256ELb0ELb1ELb0ELb0EEENS1_30DynamicPersistentTileSchedulerILi256ELi128ELb0ELb1ELb1EEEEEEEEEvNT_6ParamsE)
        /*004c*/ 	.short	0x0380
        /*004e*/ 	.short	0x0b80


	//----- nvinfo : EIATTR_SW_WAR
	.align		4
.L_500:
        /*0050*/ 	.byte	0x04, 0x36
        /*0052*/ 	.short	(.L_502 - .L_501)
.L_501:
        /*0054*/ 	.word	0x00000008
.L_502:


//--------------------- .nv.info._ZN7cutlass13device_kernelIN5flash11enable_sm90INS1_16FlashAttnFwdSm90INS1_25CollectiveMainloopFwdSm90ILi2EN4cute5tupleIJNS5_1CILi1EEES8_S8_EEENS6_IJNS7_ILi64EEESA_SA_EEELi512ENS_10bfloat16_tEfNS_4arch4Sm90ELb0ELb1ELb1ELb1ELb0ELb0ELb0ELb0ELb0ELb1ELb0ELb0EEENS1_21CollectiveEpilogueFwdINS6_IJSA_NS7_ILi512EEESA_EEES9_SC_SE_Li256ELb1ELb1ELb0ELb0EEENS1_36VarlenDynamicPersistentTileSchedulerILi64ELi64ELi256ELi128ELb0ELb1ELb1ELb1ELb0ELb1EEEEEEEEEvNT_6ParamsE --------------------------
	.section	.nv.info._ZN7cutlass13device_kernelIN5flash11enable_sm90INS1_16FlashAttnFwdSm90INS1_25CollectiveMainloopFwdSm90ILi2EN4cute5tupleIJNS5_1CILi1EEES8_S8_EEENS6_IJNS7_ILi64EEESA_SA_EEELi512ENS_10bfloat16_tEfNS_4arch4Sm90ELb0ELb1ELb1ELb1ELb0ELb0ELb0ELb0ELb0ELb1ELb0ELb0EEENS1_21CollectiveEpilogueFwdINS6_IJSA_NS7_ILi512EEESA_EEES9_SC_SE_Li256ELb1ELb1ELb0ELb0EEENS1_36VarlenDynamicPersistentTileSchedulerILi64ELi64ELi256ELi128ELb0ELb1ELb1ELb1ELb0ELb1EEEEEEEEEvNT_6ParamsE,"",@"SHT_CUDA_INFO"
	.sectionflags	@""
	.align	4


	//----- nvinfo : EIATTR_CUDA_API_VERSION
	.align		4
        /*0000*/ 	.byte	0x04, 0x37
        /*0002*/ 	.short	(.L_504 - .L_503)
.L_503:
        /*0004*/ 	.word	0x00000082


	//----- nvinfo : EIATTR_KPARAM_INFO
	.align		4
.L_504:
        /*0008*/ 	.byte	0x04, 0x17
        /*000a*/ 	.short	(.L_506 - .L_505)
.L_505:
        /*000c*/ 	.word	0x00000000
        /*0010*/ 	.short	0x0000
        /*0012*/ 	.short	0x0000
        /*0014*/ 	.byte	0x00, 0xf0, 0x01, 0x2a


	//----- nvinfo : EIATTR_SPARSE_MMA_MASK
	.align		4
.L_506:
        /*0018*/ 	.byte	0x03, 0x50
        /*001a*/ 	.short	0x0000


	//----- nvinfo : EIATTR_MAXREG_COUNT
	.align		4
        /*001c*/ 	.byte	0x03, 0x1b
        /*001e*/ 	.short	0x00a8


	//----- nvinfo : EIATTR_MERCURY_ISA_VERSION
	.align		4
        /*0020*/ 	.byte	0x03, 0x5f
        /*0022*/ 	.short	0x0101


	//----- nvinfo : EIATTR_VRC_CTA_INIT_COUNT
	.align		4
        /*0024*/ 	.byte	0x02, 0x4a
	.zero		1
	.zero		1


	//----- nvinfo : EIATTR_EXIT_INSTR_OFFSETS
	.align		4
        /*0028*/ 	.byte	0x04, 0x1c
        /*002a*/ 	.short	(.L_508 - .L_507)


	//   ....[0]....
.L_507:
        /*002c*/ 	.word	0x00000010


	//----- nvinfo : EIATTR_MAX_THREADS
	.align		4
.L_508:
        /*0030*/ 	.byte	0x04, 0x05
        /*0032*/ 	.short	(.L_510 - .L_509)
.L_509:
        /*0034*/ 	.word	0x00000180
        /*0038*/ 	.word	0x00000001
        /*003c*/ 	.word	0x00000001


	//----- nvinfo : EIATTR_CBANK_PARAM_SIZE
	.align		4
.L_510:
        /*0040*/ 	.byte	0x03, 0x19
        /*0042*/ 	.short	0x0a80


	//----- nvinfo : EIATTR_PARAM_CBANK
	.align		4
        /*0044*/ 	.byte	0x04, 0x0a
        /*0046*/ 	.short	(.L_512 - .L_511)
	.align		4
.L_511:
        /*0048*/ 	.word	index@(.nv.constant0._ZN7cutlass13device_kernelIN5flash11enable_sm90INS1_16FlashAttnFwdSm90INS1_25CollectiveMainloopFwdSm90ILi2EN4cute5tupleIJNS5_1CILi1EEES8_S8_EEENS6_IJNS7_ILi64EEESA_SA_EEELi512ENS_10bfloat16_tEfNS_4arch4Sm90ELb0ELb1ELb1ELb1ELb0ELb0ELb0ELb0ELb0ELb1ELb0ELb0EEENS1_21CollectiveEpilogueFwdINS6_IJSA_NS7_ILi512EEESA_EEES9_SC_SE_Li256ELb1ELb1ELb0ELb0EEENS1_36VarlenDynamicPersistentTileSchedulerILi64ELi64ELi256ELi128ELb0ELb1ELb1ELb1ELb0ELb1EEEEEEEEEvNT_6ParamsE)
        /*004c*/ 	.short	0x0380
        /*004e*/ 	.short	0x0a80


	//----- nvinfo : EIATTR_SW_WAR
	.align		4
.L_512:
        /*0050*/ 	.byte	0x04, 0x36
        /*0052*/ 	.short	(.L_514 - .L_513)
.L_513:
        /*0054*/ 	.word	0x00000008
.L_514:


//--------------------- .nv.info._ZN7cutlass13device_kernelIN5flash11enable_sm90INS1_16FlashAttnFwdSm90INS1_25CollectiveMainloopFwdSm90ILi2EN4cute5tupleIJNS5_1CILi1EEES8_S8_EEENS6_IJNS7_ILi64EEESA_SA_EEELi512ENS_10bfloat16_tEfNS_4arch4Sm90ELb0ELb1ELb1ELb1ELb0ELb1ELb0ELb0ELb0ELb1ELb0ELb0EEENS1_21CollectiveEpilogueFwdINS6_IJSA_NS7_ILi512EEESA_EEES9_SC_SE_Li256ELb1ELb1ELb0ELb0EEENS1_36VarlenDynamicPersistentTileSchedulerILi64ELi64ELi256ELi128ELb0ELb1ELb1ELb1ELb0ELb1EEEEEEEEEvNT_6ParamsE --------------------------
	.section	.nv.info._ZN7cutlass13device_kernelIN5flash11enable_sm90INS1_16FlashAttnFwdSm90INS1_25CollectiveMainloopFwdSm90ILi2EN4cute5tupleIJNS5_1CILi1EEES8_S8_EEENS6_IJNS7_ILi64EEESA_SA_EEELi512ENS_10bfloat16_tEfNS_4arch4Sm90ELb0ELb1ELb1ELb1ELb0ELb1ELb0ELb0ELb0ELb1ELb0ELb0EEENS1_21CollectiveEpilogueFwdINS6_IJSA_NS7_ILi512EEESA_EEES9_SC_SE_Li256ELb1ELb1ELb0ELb0EEENS1_36VarlenDynamicPersistentTileSchedulerILi64ELi64ELi256ELi128ELb0ELb1ELb1ELb1ELb0ELb1EEEEEEEEEvNT_6ParamsE,"",@"SHT_CUDA_INFO"
	.sectionflags	@""
	.align	4


	//----- nvinfo : EIATTR_CUDA_API_VERSION
	.align		4
        /*0000*/ 	.byte	0x04, 0x37
        /*0002*/ 	.short	(.L_516 - .L_515)
.L_515:
        /*0004*/ 	.word	0x00000082


	//----- nvinfo : EIATTR_KPARAM_INFO
	.align		4
.L_516:
        /*0008*/ 	.byte	0x04, 0x17
        /*000a*/ 	.short	(.L_518 - .L_517)
.L_517:
        /*000c*/ 	.word	0x00000000
        /*0010*/ 	.short	0x0000
        /*0012*/ 	.short	0x0000
        /*0014*/ 	.byte	0x00, 0xf0, 0x01, 0x2a


	//----- nvinfo : EIATTR_SPARSE_MMA_MASK
	.align		4
.L_518:
        /*0018*/ 	.byte	0x03, 0x50
        /*001a*/ 	.short	0x0000


	//----- nvinfo : EIATTR_MAXREG_COUNT
	.align		4
        /*001c*/ 	.byte	0x03, 0x1b
        /*001e*/ 	.short	0x00a8


	//----- nvinfo : EIATTR_MERCURY_ISA_VERSION
	.align		4
        /*0020*/ 	.byte	0x03, 0x5f
        /*0022*/ 	.short	0x0101


	//----- nvinfo : EIATTR_VRC_CTA_INIT_COUNT
	.align		4
        /*0024*/ 	.byte	0x02, 0x4a
	.zero		1
	.zero		1


	//----- nvinfo : EIATTR_EXIT_INSTR_OFFSETS
	.align		4
        /*0028*/ 	.byte	0x04, 0x1c
        /*002a*/ 	.short	(.L_520 - .L_519)


	//   ....[0]....
.L_519:
        /*002c*/ 	.word	0x00000010


	//----- nvinfo : EIATTR_MAX_THREADS
	.align		4
.L_520:
        /*0030*/ 	.byte	0x04, 0x05
        /*0032*/ 	.short	(.L_522 - .L_521)
.L_521:
        /*0034*/ 	.word	0x00000180
        /*0038*/ 	.word	0x00000001
        /*003c*/ 	.word	0x00000001


	//----- nvinfo : EIATTR_CBANK_PARAM_SIZE
	.align		4
.L_522:
        /*0040*/ 	.byte	0x03, 0x19
        /*0042*/ 	.short	0x0a80


	//----- nvinfo : EIATTR_PARAM_CBANK
	.align		4
        /*0044*/ 	.byte	0x04, 0x0a
        /*0046*/ 	.short	(.L_524 - .L_523)
	.align		4
.L_523:
        /*0048*/ 	.word	index@(.nv.constant0._ZN7cutlass13device_kernelIN5flash11enable_sm90INS1_16FlashAttnFwdSm90INS1_25CollectiveMainloopFwdSm90ILi2EN4cute5tupleIJNS5_1CILi1EEES8_S8_EEENS6_IJNS7_ILi64EEESA_SA_EEELi512ENS_10bfloat16_tEfNS_4arch4Sm90ELb0ELb1ELb1ELb1ELb0ELb1ELb0ELb0ELb0ELb1ELb0ELb0EEENS1_21CollectiveEpilogueFwdINS6_IJSA_NS7_ILi512EEESA_EEES9_SC_SE_Li256ELb1ELb1ELb0ELb0EEENS1_36VarlenDynamicPersistentTileSchedulerILi64ELi64ELi256ELi128ELb0ELb1ELb1ELb1ELb0ELb1EEEEEEEEEvNT_6ParamsE)
        /*004c*/ 	.short	0x0380
        /*004e*/ 	.short	0x0a80


	//----- nvinfo : EIATTR_SW_WAR
	.align		4
.L_524:
        /*0050*/ 	.byte	0x04, 0x36
        /*0052*/ 	.short	(.L_526 - .L_525)
.L_525:
        /*0054*/ 	.word	0x00000008
.L_526:


//--------------------- .nv.info._ZN7cutlass13device_kernelIN5flash11enable_sm90INS1_16FlashAttnFwdSm90INS1_25CollectiveMainloopFwdSm90ILi2EN4cute5tupleIJNS5_1CILi1EEES8_S8_EEENS6_IJNS7_ILi64EEESA_SA_EEELi512ENS_10bfloat16_tEfNS_4arch4Sm90ELb0ELb1ELb1ELb1ELb0ELb0ELb1ELb0ELb0ELb1ELb0ELb0EEENS1_21CollectiveEpilogueFwdINS6_IJSA_NS7_ILi512EEESA_EEES9_SC_SE_Li256ELb1ELb1ELb0ELb0EEENS1_36VarlenDynamicPersistentTileSchedulerILi64ELi64ELi256ELi128ELb0ELb1ELb1ELb1ELb0ELb1EEEEEEEEEvNT_6ParamsE --------------------------
	.section	.nv.info._ZN7cutlass13device_kernelIN5flash11enable_sm90INS1_16FlashAttnFwdSm90INS1_25CollectiveMainloopFwdSm90ILi2EN4cute5tupleIJNS5_1CILi1EEES8_S8_EEENS6_IJNS7_ILi64EEESA_SA_EEELi512ENS_10bfloat16_tEfNS_4arch4Sm90ELb0ELb1ELb1ELb1ELb0ELb0ELb1ELb0ELb0ELb1ELb0ELb0EEENS1_21CollectiveEpilogueFwdINS6_IJSA_NS7_ILi512EEESA_EEES9_SC_SE_Li256ELb1ELb1ELb0ELb0EEENS1_36VarlenDynamicPersistentTileSchedulerILi64ELi64ELi256ELi128ELb0ELb1ELb1ELb1ELb0ELb1EEEEEEEEEvNT_6ParamsE,"",@"SHT_CUDA_INFO"
	.sectionflags	@""
	.align	4


	//----- nvinfo : EIATTR_CUDA_API_VERSION
	.align		4
        /*0000*/ 	.byte	0x04, 0x37
        /*0002*/ 	.short	(.L_528 - .L_527)
.L_527:
        /*0004*/ 	.word	0x00000082


	//----- nvinfo : EIATTR_KPARAM_INFO
	.align		4
.L_528:
        /*0008*/ 	.byte	0x04, 0x17
        /*000a*/ 	.short	(.L_530 - .L_529)
.L_529:
        /*000c*/ 	.word	0x00000000
        /*0010*/ 	.short	0x0000
        /*0012*/ 	.short	0x0000
        /*0014*/ 	.byte	0x00, 0xf0, 0x01, 0x2e


	//----- nvinfo : EIATTR_SPARSE_MMA_MASK
	.align		4
.L_530:
        /*0018*/ 	.byte	0x03, 0x50
        /*001a*/ 	.short	0x0000


	//----- nvinfo : EIATTR_MAXREG_COUNT
	.align		4
        /*001c*/ 	.byte	0x03, 0x1b
        /*001e*/ 	.short	0x00a8


	//----- nvinfo : EIATTR_MERCURY_ISA_VERSION
	.align		4
        /*0020*/ 	.byte	0x03, 0x5f
        /*0022*/ 	.short	0x0101


	//----- nvinfo : EIATTR_VRC_CTA_INIT_COUNT
	.align		4
        /*0024*/ 	.byte	0x02, 0x4a
	.zero		1
	.zero		1


	//----- nvinfo : EIATTR_EXIT_INSTR_OFFSETS
	.align		4
        /*0028*/ 	.byte	0x04, 0x1c
        /*002a*/ 	.short	(.L_532 - .L_531)


	//   ....[0]....
.L_531:
        /*002c*/ 	.word	0x00000010


	//----- nvinfo : EIATTR_MAX_THREADS
	.align		4
.L_532:
        /*0030*/ 	.byte	0x04, 0x05
        /*0032*/ 	.short	(.L_534 - .L_533)
.L_533:
        /*0034*/ 	.word	0x00000180
        /*0038*/ 	.word	0x00000001
        /*003c*/ 	.word	0x00000001


	//----- nvinfo : EIATTR_CBANK_PARAM_SIZE
	.align		4
.L_534:
        /*0040*/ 	.byte	0x03, 0x19
        /*0042*/ 	.short	0x0b80


	//----- nvinfo : EIATTR_PARAM_CBANK
	.align		4
        /*0044*/ 	.byte	0x04, 0x0a
        /*0046*/ 	.short	(.L_536 - .L_535)
	.align		4
.L_535:
        /*0048*/ 	.word	index@(.nv.constant0._ZN7cutlass13device_kernelIN5flash11enable_sm90INS1_16FlashAttnFwdSm90INS1_25CollectiveMainloopFwdSm90ILi2EN4cute5tupleIJNS5_1CILi1EEES8_S8_EEENS6_IJNS7_ILi64EEESA_SA_EEELi512ENS_10bfloat16_tEfNS_4arch4Sm90ELb0ELb1ELb1ELb1ELb0ELb0ELb1ELb0ELb0ELb1ELb0ELb0EEENS1_21CollectiveEpilogueFwdINS6_IJSA_NS7_ILi512EEESA_EEES9_SC_SE_Li256ELb1ELb1ELb0ELb0EEENS1_36VarlenDynamicPersistentTileSchedulerILi64ELi64ELi256ELi128ELb0ELb1ELb1ELb1ELb0ELb1EEEEEEEEEvNT_6ParamsE)
        /*004c*/ 	.short	0x0380
        /*004e*/ 	.short	0x0b80


	//----- nvinfo : EIATTR_SW_WAR
	.align		4
.L_536:
        /*0050*/ 	.byte	0x04, 0x36
        /*0052*/ 	.short	(.L_538 - .L_537)
.L_537:
        /*0054*/ 	.word	0x00000008
.L_538:


//--------------------- .nv.info._ZN7cutlass13device_kernelIN5flash11enable_sm90INS1_16FlashAttnFwdSm90INS1_25CollectiveMainloopFwdSm90ILi2EN4cute5tupleIJNS5_1CILi1EEES8_S8_EEENS6_IJNS7_ILi64EEESA_SA_EEELi512ENS_10bfloat16_tEfNS_4arch4Sm90ELb0ELb1ELb1ELb1ELb0ELb1ELb1ELb0ELb0ELb1ELb0ELb0EEENS1_21CollectiveEpilogueFwdINS6_IJSA_NS7_ILi512EEESA_EEES9_SC_SE_Li256ELb1ELb1ELb0ELb0EEENS1_36VarlenDynamicPersistentTileSchedulerILi64ELi64ELi256ELi128ELb0ELb1ELb1ELb1ELb0ELb1EEEEEEEEEvNT_6ParamsE --------------------------
	.section	.nv.info._ZN7cutlass13device_kernelIN5flash11enable_sm90INS1_16FlashAttnFwdSm90INS1_25CollectiveMainloopFwdSm90ILi2EN4cute5tupleIJNS5_1CILi1EEES8_S8_EEENS6_IJNS7_ILi64EEESA_SA_EEELi512ENS_10bfloat16_tEfNS_4arch4Sm90ELb0ELb1ELb1ELb1ELb0ELb1ELb1ELb0ELb0ELb1ELb0ELb0EEENS1_21CollectiveEpilogueFwdINS6_IJSA_NS7_ILi512EEESA_EEES9_SC_SE_Li256ELb1ELb1ELb0ELb0EEENS1_36VarlenDynamicPersistentTileSchedulerILi64ELi64ELi256ELi128ELb0ELb1ELb1ELb1ELb0ELb1EEEEEEEEEvNT_6ParamsE,"",@"SHT_CUDA_INFO"
	.sectionflags	@""
	.align	4


	//----- nvinfo : EIATTR_CUDA_API_VERSION
	.align		4
        /*0000*/ 	.byte	0x04, 0x37
        /*0002*/ 	.short	(.L_540 - .L_539)
.L_539:
        /*0004*/ 	.word	0x00000082


	//----- nvinfo : EIATTR_KPARAM_INFO
	.align		4
.L_540:
        /*0008*/ 	.byte	0x04, 0x17
        /*000a*/ 	.short	(.L_542 - .L_541)
.L_541:
        /*000c*/ 	.word	0x00000000
        /*0010*/ 	.short	0x0000
        /*0012*/ 	.short	0x0000
        /*0014*/ 	.byte	0x00, 0xf0, 0x01, 0x2e


	//----- nvinfo : EIATTR_SPARSE_MMA_MASK
	.align		4
.L_542:
        /*0018*/ 	.byte	0x03, 0x50
        /*001a*/ 	.short	0x0000


	//----- nvinfo : EIATTR_MAXREG_COUNT
	.align		4
        /*001c*/ 	.byte	0x03, 0x1b
        /*001e*/ 	.short	0x00a8


	//----- nvinfo : EIATTR_MERCURY_ISA_VERSION
	.align		4
        /*0020*/ 	.byte	0x03, 0x5f
        /*0022*/ 	.short	0x0101


	//----- nvinfo : EIATTR_VRC_CTA_INIT_COUNT
	.align		4
        /*0024*/ 	.byte	0x02, 0x4a
	.zero		1
	.zero		1


	//----- nvinfo : EIATTR_EXIT_INSTR_OFFSETS
	.align		4
        /*0028*/ 	.byte	0x04, 0x1c
        /*002a*/ 	.short	(.L_544 - .L_543)


	//   ....[0]....
.L_543:
        /*002c*/ 	.word	0x00000010


	//----- nvinfo : EIATTR_MAX_THREADS
	.align		4
.L_544:
        /*0030*/ 	.byte	0x04, 0x05
        /*0032*/ 	.short	(.L_546 - .L_545)
.L_545:
        /*0034*/ 	.word	0x00000180
        /*0038*/ 	.word	0x00000001
        /*003c*/ 	.word	0x00000001


	//----- nvinfo : EIATTR_CBANK_PARAM_SIZE
	.align		4
.L_546:
        /*0040*/ 	.byte	0x03, 0x19
        /*0042*/ 	.short	0x0b80


	//----- nvinfo : EIATTR_PARAM_CBANK
	.align		4
        /*0044*/ 	.byte	0x04, 0x0a
        /*0046*/ 	.short	(.L_548 - .L_547)
	.align		4
.L_547:
        /*0048*/ 	.word	index@(.nv.constant0._ZN7cutlass13device_kernelIN5flash11enable_sm90INS1_16FlashAttnFwdSm90INS1_25CollectiveMainloopFwdSm90ILi2EN4cute5tupleIJNS5_1CILi1EEES8_S8_EEENS6_IJNS7_ILi64EEESA_SA_EEELi512ENS_10bfloat16_tEfNS_4arch4Sm90ELb0ELb1ELb1ELb1ELb0ELb1ELb1ELb0ELb0ELb1ELb0ELb0EEENS1_21CollectiveEpilogueFwdINS6_IJSA_NS7_ILi512EEESA_EEES9_SC_SE_Li256ELb1ELb1ELb0ELb0EEENS1_36VarlenDynamicPersistentTileSchedulerILi64ELi64ELi256ELi128ELb0ELb1ELb1ELb1ELb0ELb1EEEEEEEEEvNT_6ParamsE)
        /*004c*/ 	.short	0x0380
        /*004e*/ 	.short	0x0b80


	//----- nvinfo : EIATTR_SW_WAR
	.align		4
.L_548:
        /*0050*/ 	.byte	0x04, 0x36
        /*0052*/ 	.short	(.L_550 - .L_549)
.L_549:
        /*0054*/ 	.word	0x00000008
.L_550:


//--------------------- .nv.info._ZN7cutlass13device_kernelIN5flash11enable_sm90INS1_16FlashAttnFwdSm90INS1_25CollectiveMainloopFwdSm90ILi2EN4cute5tupleIJNS5_1CILi1EEES8_S8_EEENS6_IJNS7_ILi64EEESA_SA_EEELi512ENS_10bfloat16_tEfNS_4arch4Sm90ELb1ELb0ELb1ELb0ELb0ELb0ELb0ELb0ELb0ELb1ELb0ELb0EEENS1_21CollectiveEpilogueFwdINS6_IJSA_NS7_ILi512EEESA_EEES9_SC_SE_Li256ELb0ELb1ELb0ELb0EEENS1_30DynamicPersistentTileSchedulerILi256ELi128ELb0ELb1ELb1EEEEEEEEEvNT_6ParamsE --------------------------
	.section	.nv.info._ZN7cutlass13device_kernelIN5flash11enable_sm90INS1_16FlashAttnFwdSm90INS1_25CollectiveMainloopFwdSm90ILi2EN4cute5tupleIJNS5_1CILi1EEES8_S8_EEENS6_IJNS7_ILi64EEESA_SA_EEELi512ENS_10bfloat16_tEfNS_4arch4Sm90ELb1ELb0ELb1ELb0ELb0ELb0ELb0ELb0ELb0ELb1ELb0ELb0EEENS1_21CollectiveEpilogueFwdINS6_IJSA_NS7_ILi512EEESA_EEES9_SC_SE_Li256ELb0ELb1ELb0ELb0EEENS1_30DynamicPersistentTileSchedulerILi256ELi128ELb0ELb1ELb1EEEEEEEEEvNT_6ParamsE,"",@"SHT_CUDA_INFO"
	.sectionflags	@""
	.align	4


	//----- nvinfo : EIATTR_CUDA_API_VERSION
	.align		4
        /*0000*/ 	.byte	0x04, 0x37
        /*0002*/ 	.short	(.L_552 - .L_551)
.L_551:
        /*0004*/ 	.word	0x00000082


	//----- nvinfo : EIATTR_KPARAM_INFO
	.align		4
.L_552:
        /*0008*/ 	.byte	0x04, 0x17
        /*000a*/ 	.short	(.L_554 - .L_553)
.L_553:
        /*000c*/ 	.word	0x00000000
        /*0010*/ 	.short	0x0000
        /*0012*/ 	.short	0x0000
        /*0014*/ 	.byte	0x00, 0xf0, 0x01, 0x2a


	//----- nvinfo : EIATTR_SPARSE_MMA_MASK
	.align		4
.L_554:
        /*0018*/ 	.byte	0x03, 0x50
        /*001a*/ 	.short	0x0000


	//----- nvinfo : EIATTR_MAXREG_COUNT
	.align		4
        /*001c*/ 	.byte	0x03, 0x1b
        /*001e*/ 	.short	0x00a8


	//----- nvinfo : EIATTR_MERCURY_ISA_VERSION
	.align		4
        /*0020*/ 	.byte	0x03, 0x5f
        /*0022*/ 	.short	0x0101


	//----- nvinfo : EIATTR_VRC_CTA_INIT_COUNT
	.align		4
        /*0024*/ 	.byte	0x02, 0x4a
	.zero		1
	.zero		1


	//----- nvinfo : EIATTR_EXIT_INSTR_OFFSETS
	.align		4
        /*0028*/ 	.byte	0x04, 0x1c
        /*002a*/ 	.short	(.L_556 - .L_555)


	//   ....[0]....
.L_555:
        /*002c*/ 	.word	0x00000010


	//----- nvinfo : EIATTR_MAX_THREADS
	.align		4
.L_556:
        /*0030*/ 	.byte	0x04, 0x05
        /*0032*/ 	.short	(.L_558 - .L_557)
.L_557:
        /*0034*/ 	.word	0x00000180
        /*0038*/ 	.word	0x00000001
        /*003c*/ 	.word	0x00000001


	//----- nvinfo : EIATTR_CBANK_PARAM_SIZE
	.align		4
.L_558:
        /*0040*/ 	.byte	0x03, 0x19
        /*0042*/ 	.short	0x0a80


	//----- nvinfo : EIATTR_PARAM_CBANK
	.align		4
        /*0044*/ 	.byte	0x04, 0x0a
        /*0046*/ 	.short	(.L_560 - .L_559)
	.align		4
.L_559:
        /*0048*/ 	.word	index@(.nv.constant0._ZN7cutlass13device_kernelIN5flash11enable_sm90INS1_16FlashAttnFwdSm90INS1_25CollectiveMainloopFwdSm90ILi2EN4cute5tupleIJNS5_1CILi1EEES8_S8_EEENS6_IJNS7_ILi64EEESA_SA_EEELi512ENS_10bfloat16_tEfNS_4arch4Sm90ELb1ELb0ELb1ELb0ELb0ELb0ELb0ELb0ELb0ELb1ELb0ELb0EEENS1_21CollectiveEpilogueFwdINS6_IJSA_NS7_ILi512EEESA_EEES9_SC_SE_Li256ELb0ELb1ELb0ELb0EEENS1_30DynamicPersistentTileSchedulerILi256ELi128ELb0ELb1ELb1EEEEEEEEEvNT_6ParamsE)
        /*004c*/ 	.short	0x0380
        /*004e*/ 	.short	0x0a80


	//----- nvinfo : EIATTR_SW_WAR
	.align		4
.L_560:
        /*0050*/ 	.byte	0x04, 0x36
        /*0052*/ 	.short	(.L_562 - .L_561)
.L_561:
        /*0054*/ 	.word	0x00000008
.L_562:


//--------------------- .nv.info._ZN7cutlass13device_kernelIN5flash11enable_sm90INS1_16FlashAttnFwdSm90INS1_25CollectiveMainloopFwdSm90ILi2EN4cute5tupleIJNS5_1CILi1EEES8_S8_EEENS6_IJNS7_ILi64EEESA_SA_EEELi512ENS_10bfloat16_tEfNS_4arch4Sm90ELb1ELb0ELb1ELb0ELb0ELb0ELb1ELb0ELb0ELb1ELb0ELb0EEENS1_21CollectiveEpilogueFwdINS6_IJSA_NS7_ILi512EEESA_EEES9_SC_SE_Li256ELb0ELb1ELb0ELb0EEENS1_30DynamicPersistentTileSchedulerILi256ELi128ELb0ELb1ELb1EEEEEEEEEvNT_6ParamsE --------------------------
	.section	.nv.info._ZN7cutlass13device_kernelIN5flash11enable_sm90INS1_16FlashAttnFwdSm90INS1_25CollectiveMainloopFwdSm90ILi2EN4cute5tupleIJNS5_1CILi1EEES8_S8_EEENS6_IJNS7_ILi64EEESA_SA_EEELi512ENS_10bfloat16_tEfNS_4arch4Sm90ELb1ELb0ELb1ELb0ELb0ELb0ELb1ELb0ELb0ELb1ELb0ELb0EEENS1_21CollectiveEpilogueFwdINS6_IJSA_NS7_ILi512EEESA_EEES9_SC_SE_Li256ELb0ELb1ELb0ELb0EEENS1_30DynamicPersistentTileSchedulerILi256ELi128ELb0ELb1ELb1EEEEEEEEEvNT_6ParamsE,"",@"SHT_CUDA_INFO"
	.sectionflags	@""
	.align	4


	//----- nvinfo : EIATTR_CUDA_API_VERSION
	.align		4
        /*0000*/ 	.byte	0x04, 0x37
        /*0002*/ 	.short	(.L_564 - .L_563)
.L_563:
        /*0004*/ 	.word	0x00000082


	//----- nvinfo : EIATTR_KPARAM_INFO
	.align		4
.L_564:
        /*0008*/ 	.byte	0x04, 0x17
        /*000a*/ 	.short	(.L_566 - .L_565)
.L_565:
        /*000c*/ 	.word	0x00000000
        /*0010*/ 	.short	0x0000
        /*0012*/ 	.short	0x0000
        /*0014*/ 	.byte	0x00, 0xf0, 0x01, 0x2e


	//----- nvinfo : EIATTR_SPARSE_MMA_MASK
	.align		4
.L_566:
        /*0018*/ 	.byte	0x03, 0x50
        /*001a*/ 	.short	0x0000


	//----- nvinfo : EIATTR_MAXREG_COUNT
	.align		4
        /*001c*/ 	.byte	0x03, 0x1b
        /*001e*/ 	.short	0x00a8


	//----- nvinfo : EIATTR_MERCURY_ISA_VERSION
	.align		4
        /*0020*/ 	.byte	0x03, 0x5f
        /*0022*/ 	.short	0x0101


	//----- nvinfo : EIATTR_VRC_CTA_INIT_COUNT
	.align		4
        /*0024*/ 	.byte	0x02, 0x4a
	.zero		1
	.zero		1


	//----- nvinfo : EIATTR_EXIT_INSTR_OFFSETS
	.align		4
        /*0028*/ 	.byte	0x04, 0x1c
        /*002a*/ 	.short	(.L_568 - .L_567)


	//   ....[0]....
.L_567:
        /*002c*/ 	.word	0x00000010


	//----- nvinfo : EIATTR_MAX_THREADS
	.align		4
.L_568:
        /*0030*/ 	.byte	0x04, 0x05
        /*0032*/ 	.short	(.L_570 - .L_569)
.L_569:
        /*0034*/ 	.word	0x00000180
        /*0038*/ 	.word	0x00000001
        /*003c*/ 	.word	0x00000001


	//----- nvinfo : EIATTR_CBANK_PARAM_SIZE
	.align		4
.L_570:
        /*0040*/ 	.byte	0x03, 0x19
        /*0042*/ 	.short	0x0b80


	//----- nvinfo : EIATTR_PARAM_CBANK
	.align		4
        /*0044*/ 	.byte	0x04, 0x0a
        /*0046*/ 	.short	(.L_572 - .L_571)
	.align		4
.L_571:
        /*0048*/ 	.word	index@(.nv.constant0._ZN7cutlass13device_kernelIN5flash11enable_sm90INS1_16FlashAttnFwdSm90INS1_25CollectiveMainloopFwdSm90ILi2EN4cute5tupleIJNS5_1CILi1EEES8_S8_EEENS6_IJNS7_ILi64EEESA_SA_EEELi512ENS_10bfloat16_tEfNS_4arch4Sm90ELb1ELb0ELb1ELb0ELb0ELb0ELb1ELb0ELb0ELb1ELb0ELb0EEENS1_21CollectiveEpilogueFwdINS6_IJSA_NS7_ILi512EEESA_EEES9_SC_SE_Li256ELb0ELb1ELb0ELb0EEENS1_30DynamicPersistentTileSchedulerILi256ELi128ELb0ELb1ELb1EEEEEEEEEvNT_6ParamsE)
        /*004c*/ 	.short	0x0380
        /*004e*/ 	.short	0x0b80


	//----- nvinfo : EIATTR_SW_WAR
	.align		4
.L_572:
        /*0050*/ 	.byte	0x04, 0x36
        /*0052*/ 	.short	(.L_574 - .L_573)
.L_573:
        /*0054*/ 	.word	0x00000008
.L_574:


//--------------------- .nv.info._ZN7cutlass13device_kernelIN5flash11enable_sm90INS1_16FlashAttnFwdSm90INS1_25CollectiveMainloopFwdSm90ILi2EN4cute5tupleIJNS5_1CILi1EEES8_S8_EEENS6_IJNS7_ILi64EEESA_SA_EEELi512ENS_10bfloat16_tEfNS_4arch4Sm90ELb1ELb0ELb1ELb1ELb0ELb0ELb0ELb0ELb0ELb1ELb0ELb0EEENS1_21CollectiveEpilogueFwdINS6_IJSA_NS7_ILi512EEESA_EEES9_SC_SE_Li256ELb1ELb1ELb0ELb0EEENS1_36VarlenDynamicPersistentTileSchedulerILi64ELi64ELi256ELi128ELb0ELb1ELb1ELb1ELb1ELb1EEEEEEEEEvNT_6ParamsE --------------------------
	.section	.nv.info._ZN7cutlass13device_kernelIN5flash11enable_sm90INS1_16FlashAttnFwdSm90INS1_25CollectiveMainloopFwdSm90ILi2EN4cute5tupleIJNS5_1CILi1EEES8_S8_EEENS6_IJNS7_ILi64EEESA_SA_EEELi512ENS_10bfloat16_tEfNS_4arch4Sm90ELb1ELb0ELb1ELb1ELb0ELb0ELb0ELb0ELb0ELb1ELb0ELb0EEENS1_21CollectiveEpilogueFwdINS6_IJSA_NS7_ILi512EEESA_EEES9_SC_SE_Li256ELb1ELb1ELb0ELb0EEENS1_36VarlenDynamicPersistentTileSchedulerILi64ELi64ELi256ELi128ELb0ELb1ELb1ELb1ELb1ELb1EEEEEEEEEvNT_6ParamsE,"",@"SHT_CUDA_INFO"
	.sectionflags	@""
	.align	4


	//----- nvinfo : EIATTR_CUDA_API_VERSION
	.align		4
        /*0000*/ 	.byte	0x04, 0x37
        /*0002*/ 	.short	(.L_576 - .L_575)
.L_575:
        /*0004*/ 	.word	0x00000082


	//----- nvinfo : EIATTR_KPARAM_INFO
	.align		4
.L_576:
        /*0008*/ 	.byte	0x04, 0x17
        /*000a*/ 	.short	(.L_578 - .L_577)
.L_577:
        /*000c*/ 	.word	0x00000000
        /*0010*/ 	.short	0x0000
        /*0012*/ 	.short	0x0000
        /*0014*/ 	.byte	0x00, 0xf0, 0x01, 0x2a


	//----- nvinfo : EIATTR_SPARSE_MMA_MASK
	.align		4
.L_578:
        /*0018*/ 	.byte	0x03, 0x50
        /*001a*/ 	.short	0x0000


	//----- nvinfo : EIATTR_MAXREG_COUNT
	.align		4
        /*001c*/ 	.byte	0x03, 0x1b
        /*001e*/ 	.short	0x00a8


	//----- nvinfo : EIATTR_MERCURY_ISA_VERSION
	.align		4
        /*0020*/ 	.byte	0x03, 0x5f
        /*0022*/ 	.short	0x0101


	//----- nvinfo : EIATTR_VRC_CTA_INIT_COUNT
	.align		4
        /*0024*/ 	.byte	0x02, 0x4a
	.zero		1
	.zero		1


	//----- nvinfo : EIATTR_EXIT_INSTR_OFFSETS
	.align		4
        /*0028*/ 	.byte	0x04, 0x1c
        /*002a*/ 	.short	(.L_580 - .L_579)


	//   ....[0]....
.L_579:
        /*002c*/ 	.word	0x00000010


	//----- nvinfo : EIATTR_MAX_THREADS
	.align		4
.L_580:
        /*0030*/ 	.byte	0x04, 0x05
        /*0032*/ 	.short	(.L_582 - .L_581)
.L_581:
        /*0034*/ 	.word	0x00000180
        /*0038*/ 	.word	0x00000001
        /*003c*/ 	.word	0x00000001


	//----- nvinfo : EIATTR_CBANK_PARAM_SIZE
	.align		4
.L_582:
        /*0040*/ 	.byte	0x03, 0x19
        /*0042*/ 	.short	0x0a80


	//----- nvinfo : EIATTR_PARAM_CBANK
	.align		4
        /*0044*/ 	.byte	0x04, 0x0a
        /*0046*/ 	.short	(.L_584 - .L_583)
	.align		4
.L_583:
        /*0048*/ 	.word	index@(.nv.constant0._ZN7cutlass13device_kernelIN5flash11enable_sm90INS1_16FlashAttnFwdSm90INS1_25CollectiveMainloopFwdSm90ILi2EN4cute5tupleIJNS5_1CILi1EEES8_S8_EEENS6_IJNS7_ILi64EEESA_SA_EEELi512ENS_10bfloat16_tEfNS_4arch4Sm90ELb1ELb0ELb1ELb1ELb0ELb0ELb0ELb0ELb0ELb1ELb0ELb0EEENS1_21CollectiveEpilogueFwdINS6_IJSA_NS7_ILi512EEESA_EEES9_SC_SE_Li256ELb1ELb1ELb0ELb0EEENS1_36VarlenDynamicPersistentTileSchedulerILi64ELi64ELi256ELi128ELb0ELb1ELb1ELb1ELb1ELb1EEEEEEEEEvNT_6ParamsE)
        /*004c*/ 	.short	0x0380
        /*004e*/ 	.short	0x0a80


	//----- nvinfo : EIATTR_SW_WAR
	.align		4
.L_584:
        /*0050*/ 	.byte	0x04, 0x36
        /*0052*/ 	.short	(.L_586 - .L_585)
.L_585:
        /*0054*/ 	.word	0x00000008
.L_586:


//--------------------- .nv.info._ZN7cutlass13device_kernelIN5flash11enable_sm90INS1_16FlashAttnFwdSm90INS1_25CollectiveMainloopFwdSm90ILi2EN4cute5tupleIJNS5_1CILi1EEES8_S8_EEENS6_IJNS7_ILi64EEESA_SA_EEELi512ENS_10bfloat16_tEfNS_4arch4Sm90ELb1ELb0ELb1ELb1ELb0ELb1ELb0ELb0ELb0ELb1ELb0ELb0EEENS1_21CollectiveEpilogueFwdINS6_IJSA_NS7_ILi512EEESA_EEES9_SC_SE_Li256ELb1ELb1ELb0ELb0EEENS1_36VarlenDynamicPersistentTileSchedulerILi64ELi64ELi256ELi128ELb0ELb1ELb1ELb1ELb1ELb1EEEEEEEEEvNT_6ParamsE --------------------------
	.section	.nv.info._ZN7cutlass13device_kernelIN5flash11enable_sm90INS1_16FlashAttnFwdSm90INS1_25CollectiveMainloopFwdSm90ILi2EN4cute5tupleIJNS5_1CILi1EEES8_S8_EEENS6_IJNS7_ILi64EEESA_SA_EEELi512ENS_10bfloat16_tEfNS_4arch4Sm90ELb1ELb0ELb1ELb1ELb0ELb1ELb0ELb0ELb0ELb1ELb0ELb0EEENS1_21CollectiveEpilogueFwdINS6_IJSA_NS7_ILi512EEESA_EEES9_SC_SE_Li256ELb1ELb1ELb0ELb0EEENS1_36VarlenDynamicPersistentTileSchedulerILi64ELi64ELi256ELi128ELb0ELb1ELb1ELb1ELb1ELb1EEEEEEEEEvNT_6ParamsE,"",@"SHT_CUDA_INFO"
	.sectionflags	@""
	.align	4


	//----- nvinfo : EIATTR_CUDA_API_VERSION
	.align		4
        /*0000*/ 	.byte	0x04, 0x37
        /*0002*/ 	.short	(.L_588 - .L_587)
.L_587:
        /*0004*/ 	.word	0x00000082


	//----- nvinfo : EIATTR_KPARAM_INFO
	.align		4
.L_588:
        /*0008*/ 	.byte	0x04, 0x17
        /*000a*/ 	.short	(.L_590 - .L_589)
.L_589:
        /*000c*/ 	.word	0x00000000
        /*0010*/ 	.short	0x0000
        /*0012*/ 	.short	0x0000
        /*0014*/ 	.byte	0x00, 0xf0, 0x01, 0x2a


	//----- nvinfo : EIATTR_SPARSE_MMA_MASK
	.align		4
.L_590:
        /*0018*/ 	.byte	0x03, 0x50
        /*001a*/ 	.short	0x0000


	//----- nvinfo : EIATTR_MAXREG_COUNT
	.align		4
        /*001c*/ 	.byte	0x03, 0x1b
        /*001e*/ 	.short	0x00a8


	//----- nvinfo : EIATTR_MERCURY_ISA_VERSION
	.align		4
        /*0020*/ 	.byte	0x03, 0x5f
        /*0022*/ 	.short	0x0101


	//----- nvinfo : EIATTR_VRC_CTA_INIT_COUNT
	.align		4
        /*0024*/ 	.byte	0x02, 0x4a
	.zero		1
	.zero		1


	//----- nvinfo : EIATTR_EXIT_INSTR_OFFSETS
	.align		4
        /*0028*/ 	.byte	0x04, 0x1c
        /*002a*/ 	.short	(.L_592 - .L_591)


	//   ....[0]....
.L_591:
        /*002c*/ 	.word	0x00000010


	//----- nvinfo : EIATTR_MAX_THREADS
	.align		4
.L_592:
        /*0030*/ 	.byte	0x04, 0x05
        /*0032*/ 	.short	(.L_594 - .L_593)
.L_593:
        /*0034*/ 	.word	0x00000180
        /*0038*/ 	.word	0x00000001
        /*003c*/ 	.word	0x00000001


	//----- nvinfo : EIATTR_CBANK_PARAM_SIZE
	.align		4
.L_594:
        /*0040*/ 	.byte	0x03, 0x19
        /*0042*/ 	.short	0x0a80


	//----- nvinfo : EIATTR_PARAM_CBANK
	.align		4
        /*0044*/ 	.byte	0x04, 0x0a
        /*0046*/ 	.short	(.L_596 - .L_595)
	.align		4
.L_595:
        /*0048*/ 	.word	index@(.nv.constant0._ZN7cutlass13device_kernelIN5flash11enable_sm90INS1_16FlashAttnFwdSm90INS1_25CollectiveMainloopFwdSm90ILi2EN4cute5tupleIJNS5_1CILi1EEES8_S8_EEENS6_IJNS7_ILi64EEESA_SA_EEELi512ENS_10bfloat16_tEfNS_4arch4Sm90ELb1ELb0ELb1ELb1ELb0ELb1ELb0ELb0ELb0ELb1ELb0ELb0EEENS1_21CollectiveEpilogueFwdINS6_IJSA_NS7_ILi512EEESA_EEES9_SC_SE_Li256ELb1ELb1ELb0ELb0EEENS1_36VarlenDynamicPersistentTileSchedulerILi64ELi64ELi256ELi128ELb0ELb1ELb1ELb1ELb1ELb1EEEEEEEEEvNT_6ParamsE)
        /*004c*/ 	.short	0x0380
        /*004e*/ 	.short	0x0a80


	//----- nvinfo : EIATTR_SW_WAR
	.align		4
.L_596:
        /*0050*/ 	.byte	0x04, 0x36
        /*0052*/ 	.short	(.L_598 - .L_597)
.L_597:
        /*0054*/ 	.word	0x00000008
.L_598:


//--------------------- .nv.info._ZN7cutlass13device_kernelIN5flash11enable_sm90INS1_16FlashAttnFwdSm90INS1_25CollectiveMainloopFwdSm90ILi2EN4cute5tupleIJNS5_1CILi1EEES8_S8_EEENS6_IJNS7_ILi64EEESA_SA_EEELi512ENS_10bfloat16_tEfNS_4arch4Sm90ELb1ELb0ELb1ELb1ELb0ELb0ELb1ELb0ELb0ELb1ELb0ELb0EEENS1_21CollectiveEpilogueFwdINS6_IJSA_NS7_ILi512EEESA_EEES9_SC_SE_Li256ELb1ELb1ELb0ELb0EEENS1_36VarlenDynamicPersistentTileSchedulerILi64ELi64ELi256ELi128ELb0ELb1ELb1ELb1ELb1ELb1EEEEEEEEEvNT_6ParamsE --------------------------
	.section	.nv.info._ZN7cutlass13device_kernelIN5flash11enable_sm90INS1_16FlashAttnFwdSm90INS1_25CollectiveMainloopFwdSm90ILi2EN4cute5tupleIJNS5_1CILi1EEES8_S8_EEENS6_IJNS7_ILi64EEESA_SA_EEELi512ENS_10bfloat16_tEfNS_4arch4Sm90ELb1ELb0ELb1ELb1ELb0ELb0ELb1ELb0ELb0ELb1ELb0ELb0EEENS1_21CollectiveEpilogueFwdINS6_IJSA_NS7_ILi512EEESA_EEES9_SC_SE_Li256ELb1ELb1ELb0ELb0EEENS1_36VarlenDynamicPersistentTileSchedulerILi64ELi64ELi256ELi128ELb0ELb1ELb1ELb1ELb1ELb1EEEEEEEEEvNT_6ParamsE,"",@"SHT_CUDA_INFO"
	.sectionflags	@""
	.align	4


	//----- nvinfo : EIATTR_CUDA_API_VERSION
	.align		4
        /*0000*/ 	.byte	0x04, 0x37
        /*0002*/ 	.short	(.L_600 - .L_599)
.L_599:
        /*0004*/ 	.word	0x00000082


	//----- nvinfo : EIATTR_KPARAM_INFO
	.align		4
.L_600:
        /*0008*/ 	.byte	0x04, 0x17
        /*000a*/ 	.short	(.L_602 - .L_601)
.L_601:
        /*000c*/ 	.word	0x00000000
        /*0010*/ 	.short	0x0000
        /*0012*/ 	.short	0x0000
        /*0014*/ 	.byte	0x00, 0xf0, 0x01, 0x2e


	//----- nvinfo : EIATTR_SPARSE_MMA_MASK
	.align		4
.L_602:
        /*0018*/ 	.byte	0x03, 0x50
        /*001a*/ 	.short	0x0000


	//----- nvinfo : EIATTR_MAXREG_COUNT
	.align		4
        /*001c*/ 	.byte	0x03, 0x1b
        /*001e*/ 	.short	0x00a8


	//----- nvinfo : EIATTR_MERCURY_ISA_VERSION
	.align		4
        /*0020*/ 	.byte	0x03, 0x5f
        /*0022*/ 	.short	0x0101


	//----- nvinfo : EIATTR_VRC_CTA_INIT_COUNT
	.align		4
        /*0024*/ 	.byte	0x02, 0x4a
	.zero		1
	.zero		1


	//----- nvinfo : EIATTR_EXIT_INSTR_OFFSETS
	.align		4
        /*0028*/ 	.byte	0x04, 0x1c
        /*002a*/ 	.short	(.L_604 - .L_603)


	//   ....[0]....
.L_603:
        /*002c*/ 	.word	0x00000010


	//----- nvinfo : EIATTR_MAX_THREADS
	.align		4
.L_604:
        /*0030*/ 	.byte	0x04, 0x05
        /*0032*/ 	.short	(.L_606 - .L_605)
.L_605:
        /*0034*/ 	.word	0x00000180
        /*0038*/ 	.word	0x00000001
        /*003c*/ 	.word	0x00000001


	//----- nvinfo : EIATTR_CBANK_PARAM_SIZE
	.align		4
.L_606:
        /*0040*/ 	.byte	0x03, 0x19
        /*0042*/ 	.short	0x0b80


	//----- nvinfo : EIATTR_PARAM_CBANK
	.align		4
        /*0044*/ 	.byte	0x04, 0x0a
        /*0046*/ 	.short	(.L_608 - .L_607)
	.align		4
.L_607:
        /*0048*/ 	.word	index@(.nv.constant0._ZN7cutlass13device_kernelIN5flash11enable_sm90INS1_16FlashAttnFwdSm90INS1_25CollectiveMainloopFwdSm90ILi2EN4cute5tupleIJNS5_1CILi1EEES8_S8_EEENS6_IJNS7_ILi64EEESA_SA_EEELi512ENS_10bfloat16_tEfNS_4arch4Sm90ELb1ELb0ELb1ELb1ELb0ELb0ELb1ELb0ELb0ELb1ELb0ELb0EEENS1_21CollectiveEpilogueFwdINS6_IJSA_NS7_ILi512EEESA_EEES9_SC_SE_Li256ELb1ELb1ELb0ELb0EEENS1_36VarlenDynamicPersistentTileSchedulerILi64ELi64ELi256ELi128ELb0ELb1ELb1ELb1ELb1ELb1EEEEEEEEEvNT_6ParamsE)
        /*004c*/ 	.short	0x0380
        /*004e*/ 	.short	0x0b80


	//----- nvinfo : EIATTR_SW_WAR
	.align		4
.L_608:
        /*0050*/ 	.byte	0x04, 0x36
        /*0052*/ 	.short	(.L_610 - .L_609)
.L_609:
        /*0054*/ 	.word	0x00000008
.L_610:


//--------------------- .nv.info._ZN7cutlass13device_kernelIN5flash11enable_sm90INS1_16FlashAttnFwdSm90INS1_25CollectiveMainloopFwdSm90ILi2EN4cute5tupleIJNS5_1CILi1EEES8_S8_EEENS6_IJNS7_ILi64EEESA_SA_EEELi512ENS_10bfloat16_tEfNS_4arch4Sm90ELb1ELb0ELb1ELb1ELb0ELb1ELb1ELb0ELb0ELb1ELb0ELb0EEENS1_21CollectiveEpilogueFwdINS6_IJSA_NS7_ILi512EEESA_EEES9_SC_SE_Li256ELb1ELb1ELb0ELb0EEENS1_36VarlenDynamicPersistentTileSchedulerILi64ELi64ELi256ELi128ELb0ELb1ELb1ELb1ELb1ELb1EEEEEEEEEvNT_6ParamsE --------------------------
	.section	.nv.info._ZN7cutlass13device_kernelIN5flash11enable_sm90INS1_16FlashAttnFwdSm90INS1_25CollectiveMainloopFwdSm90ILi2EN4cute5tupleIJNS5_1CILi1EEES8_S8_EEENS6_IJNS7_ILi64EEESA_SA_EEELi512ENS_10bfloat16_tEfNS_4arch4Sm90ELb1ELb0ELb1ELb1ELb0ELb1ELb1ELb0ELb0ELb1ELb0ELb0EEENS1_21CollectiveEpilogueFwdINS6_IJSA_NS7_ILi512EEESA_EEES9_SC_SE_Li256ELb1ELb1ELb0ELb0EEENS1_36VarlenDynamicPersistentTileSchedulerILi64ELi64ELi256ELi128ELb0ELb1ELb1ELb1ELb1ELb1EEEEEEEEEvNT_6ParamsE,"",@"SHT_CUDA_INFO"
	.sectionflags	@""
	.align	4


	//----- nvinfo : EIATTR_CUDA_API_VERSION
	.align		4
        /*0000*/ 	.byte	0x04, 0x37
        /*0002*/ 	.short	(.L_612 - .L_611)
.L_611:
        /*0004*/ 	.word	0x00000082


	//----- nvinfo : EIATTR_KPARAM_INFO
	.align		4
.L_612:
        /*0008*/ 	.byte	0x04, 0x17
        /*000a*/ 	.short	(.L_614 - .L_613)
.L_613:
        /*000c*/ 	.word	0x00000000
        /*0010*/ 	.short	0x0000
        /*0012*/ 	.short	0x0000
        /*0014*/ 	.byte	0x00, 0xf0, 0x01, 0x2e


	//----- nvinfo : EIATTR_SPARSE_MMA_MASK
	.align		4
.L_614:
        /*0018*/ 	.byte	0x03, 0x50
        /*001a*/ 	.short	0x0000


	//----- nvinfo : EIATTR_MAXREG_COUNT
	.align		4
        /*001c*/ 	.byte	0x03, 0x1b
        /*001e*/ 	.short	0x00a8


	//----- nvinfo : EIATTR_MERCURY_ISA_VERSION
	.align		4
        /*0020*/ 	.byte	0x03, 0x5f
        /*0022*/ 	.short	0x0101


	//----- nvinfo : EIATTR_VRC_CTA_INIT_COUNT
	.align		4
        /*0024*/ 	.byte	0x02, 0x4a
	.zero		1
	.zero		1


	//----- nvinfo : EIATTR_EXIT_INSTR_OFFSETS
	.align		4
        /*0028*/ 	.byte	0x04, 0x1c
        /*002a*/ 	.short	(.L_616 - .L_615)


	//   ....[0]....
.L_615:
        /*002c*/ 	.word	0x00000010


	//----- nvinfo : EIATTR_MAX_THREADS
	.align		4
.L_616:
        /*0030*/ 	.byte	0x04, 0x05
        /*0032*/ 	.short	(.L_618 - .L_617)
.L_617:
        /*0034*/ 	.word	0x00000180
        /*0038*/ 	.word	0x00000001
        /*003c*/ 	.word	0x00000001


	//----- nvinfo : EIATTR_CBANK_PARAM_SIZE
	.align		4
.L_618:
        /*0040*/ 	.byte	0x03, 0x19
        /*0042*/ 	.short	0x0b80


	//----- nvinfo : EIATTR_PARAM_CBANK
	.align		4
        /*0044*/ 	.byte	0x04, 0x0a
        /*0046*/ 	.short	(.L_620 - .L_619)
	.align		4
.L_619:
        /*0048*/ 	.word	index@(.nv.constant0._ZN7cutlass13device_kernelIN5flash11enable_sm90INS1_16FlashAttnFwdSm90INS1_25CollectiveMainloopFwdSm90ILi2EN4cute5tupleIJNS5_1CILi1EEES8_S8_EEENS6_IJNS7_ILi64EEESA_SA_EEELi512ENS_10bfloat16_tEfNS_4arch4Sm90ELb1ELb0ELb1ELb1ELb0ELb1ELb1ELb0ELb0ELb1ELb0ELb0EEENS1_21CollectiveEpilogueFwdINS6_IJSA_NS7_ILi512EEESA_EEES9_SC_SE_Li256ELb1ELb1ELb0ELb0EEENS1_36VarlenDynamicPersistentTileSchedulerILi64ELi64ELi256ELi128ELb0ELb1ELb1ELb1ELb1ELb1EEEEEEEEEvNT_6ParamsE)
        /*004c*/ 	.short	0x0380
        /*004e*/ 	.short	0x0b80


	//----- nvinfo : EIATTR_SW_WAR
	.align		4
.L_620:
        /*0050*/ 	.byte	0x04, 0x36
        /*0052*/ 	.short	(.L_622 - .L_621)
.L_621:
        /*0054*/ 	.word	0x00000008
.L_622:


//--------------------- .nv.info._ZN7cutlass13device_kernelIN5flash11enable_sm90INS1_16FlashAttnFwdSm90INS1_25CollectiveMainloopFwdSm90ILi2EN4cute5tupleIJNS5_1CILi1EEES8_S8_EEENS6_IJNS7_ILi128EEENS7_ILi96EEENS7_ILi64EEEEEELi256ENS_10bfloat16_tEfNS_4arch4Sm90ELb0ELb0ELb1ELb0ELb0ELb0ELb0ELb1ELb0ELb1ELb0ELb0EEENS1_21CollectiveEpilogueFwdINS6_IJSA_NS7_ILi256EEESB_EEES9_SE_SG_Li256ELb0ELb1ELb0ELb0EEENS1_29StaticPersistentTileSchedulerILb0EEEEEEEEEvNT_6ParamsE --------------------------
	.section	.nv.info._ZN7cutlass13device_kernelIN5flash11enable_sm90INS1_16FlashAttnFwdSm90INS1_25CollectiveMainloopFwdSm90ILi2EN4cute5tupleIJNS5_1CILi1EEES8_S8_EEENS6_IJNS7_ILi128EEENS7_ILi96EEENS7_ILi64EEEEEELi256ENS_10bfloat16_tEfNS_4arch4Sm90ELb0ELb0ELb1ELb0ELb0ELb0ELb0ELb1ELb0ELb1ELb0ELb0EEENS1_21CollectiveEpilogueFwdINS6_IJSA_NS7_ILi256EEESB_EEES9_SE_SG_Li256ELb0ELb1ELb0ELb0EEENS1_29StaticPersistentTileSchedulerILb0EEEEEEEEEvNT_6ParamsE,"",@"SHT_CUDA_INFO"
	.sectionflags	@""
	.align	4


	//----- nvinfo : EIATTR_CUDA_API_VERSION
	.align		4
        /*0000*/ 	.byte	0x04, 0x37
        /*0002*/ 	.short	(.L_624 - .L_623)
.L_623:
        /*0004*/ 	.word	0x00000082


	//----- nvinfo : EIATTR_KPARAM_INFO
	.align		4
.L_624:
        /*0008*/ 	.byte	0x04, 0x17
        /*000a*/ 	.short	(.L_626 - .L_625)
.L_625:
        /*000c*/ 	.word	0x00000000
        /*0010*/ 	.short	0x0000
        /*0012*/ 	.short	0x0000
        /*0014*/ 	.byte	0x00, 0xf0, 0x01, 0x28


	//----- nvinfo : EIATTR_SPARSE_MMA_MASK
	.align		4
.L_626:
        /*0018*/ 	.byte	0x03, 0x50
        /*001a*/ 	.short	0x0000


	//----- nvinfo : EIATTR_MAXREG_COUNT
	.align		4
        /*001c*/ 	.byte	0x03, 0x1b
        /*001e*/ 	.short	0x00a8


	//----- nvinfo : EIATTR_MERCURY_ISA_VERSION
	.align		4
        /*0020*/ 	.byte	0x03, 0x5f
        /*0022*/ 	.short	0x0101


	//----- nvinfo : EIATTR_VRC_CTA_INIT_COUNT
	.align		4
        /*0024*/ 	.byte	0x02, 0x4a
	.zero		1
	.zero		1


	//----- nvinfo : EIATTR_EXIT_INSTR_OFFSETS
	.align		4
        /*0028*/ 	.byte	0x04, 0x1c
        /*002a*/ 	.short	(.L_628 - .L_627)


	//   ....[0]....
.L_627:
        /*002c*/ 	.word	0x00000010


	//----- nvinfo : EIATTR_MAX_THREADS
	.align		4
.L_628:
        /*0030*/ 	.byte	0x04, 0x05
        /*0032*/ 	.short	(.L_630 - .L_629)
.L_629:
        /*0034*/ 	.word	0x00000180
        /*0038*/ 	.word	0x00000001
        /*003c*/ 	.word	0x00000001


	//----- nvinfo : EIATTR_CBANK_PARAM_SIZE
	.align		4
.L_630:
        /*0040*/ 	.byte	0x03, 0x19
        /*0042*/ 	.short	0x0a00


	//----- nvinfo : EIATTR_PARAM_CBANK
	.align		4
        /*0044*/ 	.byte	0x04, 0x0a
        /*0046*/ 	.short	(.L_632 - .L_631)
	.align		4
.L_631:
        /*0048*/ 	.word	index@(.nv.constant0._ZN7cutlass13device_kernelIN5flash11enable_sm90INS1_16FlashAttnFwdSm90INS1_25CollectiveMainloopFwdSm90ILi2EN4cute5tupleIJNS5_1CILi1EEES8_S8_EEENS6_IJNS7_ILi128EEENS7_ILi96EEENS7_ILi64EEEEEELi256ENS_10bfloat16_tEfNS_4arch4Sm90ELb0ELb0ELb1ELb0ELb0ELb0ELb0ELb1ELb0ELb1ELb0ELb0EEENS1_21CollectiveEpilogueFwdINS6_IJSA_NS7_ILi256EEESB_EEES9_SE_SG_Li256ELb0ELb1ELb0ELb0EEENS1_29StaticPersistentTileSchedulerILb0EEEEEEEEEvNT_6ParamsE)
        /*004c*/ 	.short	0x0380
        /*004e*/ 	.short	0x0a00


	//----- nvinfo : EIATTR_SW_WAR
	.align		4
.L_632:
        /*0050*/ 	.byte	0x04, 0x36
        /*0052*/ 	.short	(.L_634 - .L_633)
.L_633:
        /*0054*/ 	.word	0x00000008
.L_634:


//--------------------- .nv.info._ZN7cutlass13device_kernelIN5flash11enable_sm90INS1_16FlashAttnFwdSm90INS1_25CollectiveMainloopFwdSm90ILi2EN4cute5tupleIJNS5_1CILi1EEES8_S8_EEENS6_IJNS7_ILi128EEENS7_ILi96EEENS7_ILi64EEEEEELi256ENS_10bfloat16_tEfNS_4arch4Sm90ELb0ELb0ELb1ELb0ELb0ELb0ELb1ELb1ELb0ELb1ELb0ELb0EEENS1_21CollectiveEpilogueFwdINS6_IJSA_NS7_ILi256EEESB_EEES9_SE_SG_Li256ELb0ELb1ELb0ELb0EEENS1_29StaticPersistentTileSchedulerILb0EEEEEEEEEvNT_6ParamsE --------------------------
	.section	.nv.info._ZN7cutlass13device_kernelIN5flash11enable_sm90INS1_16FlashAttnFwdSm90INS1_25CollectiveMainloopFwdSm90ILi2EN4cute5tupleIJNS5_1CILi1EEES8_S8_EEENS6_IJNS7_ILi128EEENS7_ILi96EEENS7_ILi64EEEEEELi256ENS_10bfloat16_tEfNS_4arch4Sm90ELb0ELb0ELb1ELb0ELb0ELb0ELb1ELb1ELb0ELb1ELb0ELb0EEENS1_21CollectiveEpilogueFwdINS6_IJSA_NS7_ILi256EEESB_EEES9_SE_SG_Li256ELb0ELb1ELb0ELb0EEENS1_29StaticPersistentTileSchedulerILb0EEEEEEEEEvNT_6ParamsE,"",@"SHT_CUDA_INFO"
	.sectionflags	@""
	.align	4


	//----- nvinfo : EIATTR_CUDA_API_VERSION
	.align		4
        /*0000*/ 	.byte	0x04, 0x37
        /*0002*/ 	.short	(.L_636 - .L_635)
.L_635:
        /*0004*/ 	.word	0x00000082


	//----- nvinfo : EIATTR_KPARAM_INFO
	.align		4
.L_636:
        /*0008*/ 	.byte	0x04, 0x17
        /*000a*/ 	.short	(.L_638 - .L_637)
.L_637:
        /*000c*/ 	.word	0x00000000
        /*0010*/ 	.short	0x0000
        /*0012*/ 	.short	0x0000
        /*0014*/ 	.byte	0x00, 0xf0, 0x01, 0x2c


	//----- nvinfo : EIATTR_SPARSE_MMA_MASK
	.align		4
.L_638:
        /*0018*/ 	.byte	0x03, 0x50
        /*001a*/ 	.short	0x0000


	//----- nvinfo : EIATTR_MAXREG_COUNT
	.align		4
        /*001c*/ 	.byte	0x03, 0x1b
        /*001e*/ 	.short	0x00a8


	//----- nvinfo : EIATTR_MERCURY_ISA_VERSION
	.align		4
        /*0020*/ 	.byte	0x03, 0x5f
        /*0022*/ 	.short	0x0101


	//----- nvinfo : EIATTR_VRC_CTA_INIT_COUNT
	.align		4
        /*0024*/ 	.byte	0x02, 0x4a
	.zero		1
	.zero		1


	//----- nvinfo : EIATTR_EXIT_INSTR_OFFSETS
	.align		4
        /*0028*/ 	.byte	0x04, 0x1c
        /*002a*/ 	.short	(.L_640 - .L_639)


	//   ....[0]....
.L_639:
        /*002c*/ 	.word	0x00000010


	//----- nvinfo : EIATTR_MAX_THREADS
	.align		4
.L_640:
        /*0030*/ 	.byte	0x04, 0x05
        /*0032*/ 	.short	(.L_642 - .L_641)
.L_641:
        /*0034*/ 	.word	0x00000180
        /*0038*/ 	.word	0x00000001
        /*003c*/ 	.word	0x00000001


	//----- nvinfo : EIATTR_CBANK_PARAM_SIZE
	.align		4
.L_642:
        /*0040*/ 	.byte	0x03, 0x19
        /*0042*/ 	.short	0x0b00


	//----- nvinfo : EIATTR_PARAM_CBANK
	.align		4
        /*0044*/ 	.byte	0x04, 0x0a
        /*0046*/ 	.short	(.L_644 - .L_643)
	.align		4
.L_643:
        /*0048*/ 	.word	index@(.nv.constant0._ZN7cutlass13device_kernelIN5flash11enable_sm90INS1_16FlashAttnFwdSm90INS1_25CollectiveMainloopFwdSm90ILi2EN4cute5tupleIJNS5_1CILi1EEES8_S8_EEENS6_IJNS7_ILi128EEENS7_ILi96EEENS7_ILi64EEEEEELi256ENS_10bfloat16_tEfNS_4arch4Sm90ELb0ELb0ELb1ELb0ELb0ELb0ELb1ELb1ELb0ELb1ELb0ELb0EEENS1_21CollectiveEpilogueFwdINS6_IJSA_NS7_ILi256EEESB_EEES9_SE_SG_Li256ELb0ELb1ELb0ELb0EEENS1_29StaticPersistentTileSchedulerILb0EEEEEEEEEvNT_6ParamsE)
        /*004c*/ 	.short	0x0380
        /*004e*/ 	.short	0x0b00


	//----- nvinfo : EIATTR_SW_WAR
	.align		4
.L_644:
        /*0050*/ 	.byte	0x04, 0x36
        /*0052*/ 	.short	(.L_646 - .L_645)
.L_645:
        /*0054*/ 	.word	0x00000008
.L_646:


//--------------------- .nv.info._ZN7cutlass13device_kernelIN5flash11enable_sm90INS1_16FlashAttnFwdSm90INS1_25CollectiveMainloopFwdSm90ILi2EN4cute5tupleIJNS5_1CILi1EEES8_S8_EEENS6_IJNS7_ILi128EEENS7_ILi96EEENS7_ILi64EEEEEELi256ENS_10bfloat16_tEfNS_4arch4Sm90ELb0ELb0ELb1ELb1ELb0ELb0ELb0ELb1ELb0ELb1ELb0ELb0EEENS1_21CollectiveEpilogueFwdINS6_IJSA_NS7_ILi256EEESB_EEES9_SE_SG_Li256ELb1ELb1ELb0ELb0EEENS1_36VarlenDynamicPersistentTileSchedulerILi128ELi96ELi256ELi128ELb0ELb1ELb1ELb0ELb1ELb1EEEEEEEEEvNT_6ParamsE --------------------------
	.section	.nv.info._ZN7cutlass13device_kernelIN5flash11enable_sm90INS1_16FlashAttnFwdSm90INS1_25CollectiveMainloopFwdSm90ILi2EN4cute5tupleIJNS5_1CILi1EEES8_S8_EEENS6_IJNS7_ILi128EEENS7_ILi96EEENS7_ILi64EEEEEELi256ENS_10bfloat16_tEfNS_4arch4Sm90ELb0ELb0ELb1ELb1ELb0ELb0ELb0ELb1ELb0ELb1ELb0ELb0EEENS1_21CollectiveEpilogueFwdINS6_IJSA_NS7_ILi256EEESB_EEES9_SE_SG_Li256ELb1ELb1ELb0ELb0EEENS1_36VarlenDynamicPersistentTileSchedulerILi128ELi96ELi256ELi128ELb0ELb1ELb1ELb0ELb1ELb1EEEEEEEEEvNT_6ParamsE,"",@"SHT_CUDA_INFO"
	.sectionflags	@""
	.align	4


	//----- nvinfo : EIATTR_CUDA_API_VERSION
	.align		4
        /*0000*/ 	.byte	0x04, 0x37
        /*0002*/ 	.short	(.L_648 - .L_647)
.L_647:
        /*0004*/ 	.word	0x00000082


	//----- nvinfo : EIATTR_KPARAM_INFO
	.align		4
.L_648:
        /*0008*/ 	.byte	0x04, 0x17
        /*000a*/ 	.short	(.L_650 - .L_649)
.L_649:
        /*000c*/ 	.word	0x00000000
        /*0010*/ 	.short	0x0000
        /*0012*/ 	.short	0x0000
        /*0014*/ 	.byte	0x00, 0xf0, 0x01, 0x2a


	//----- nvinfo : EIATTR_SPARSE_MMA_MASK
	.align		4
.L_650:
        /*0018*/ 	.byte	0x03, 0x50
        /*001a*/ 	.short	0x0000


	//----- nvinfo : EIATTR_MAXREG_COUNT
	.align		4
        /*001c*/ 	.byte	0x03, 0x1b
        /*001e*/ 	.short	0x00a8


	//----- nvinfo : EIATTR_MERCURY_ISA_VERSION
	.align		4
        /*0020*/ 	.byte	0x03, 0x5f
        /*0022*/ 	.short	0x0101


	//----- nvinfo : EIATTR_VRC_CTA_INIT_COUNT
	.align		4
        /*0024*/ 	.byte	0x02, 0x4a
	.zero		1
	.zero		1


	//----- nvinfo : EIATTR_EXIT_INSTR_OFFSETS
	.align		4
        /*0028*/ 	.byte	0x04, 0x1c
        /*002a*/ 	.short	(.L_652 - .L_651)


	//   ....[0]....
.L_651:
        /*002c*/ 	.word	0x00000010


	//----- nvinfo : EIATTR_MAX_THREADS
	.align		4
.L_652:
        /*0030*/ 	.byte	0x04, 0x05
        /*0032*/ 	.short	(.L_654 - .L_653)
.L_653:
        /*0034*/ 	.word	0x00000180
        /*0038*/ 	.word	0x00000001
        /*003c*/ 	.word	0x00000001


	//----- nvinfo : EIATTR_CBANK_PARAM_SIZE
	.align		4
.L_654:
        /*0040*/ 	.byte	0x03, 0x19
        /*0042*/ 	.short	0x0a80


	//----- nvinfo : EIATTR_PARAM_CBANK
	.align		4
        /*0044*/ 	.byte	0x04, 0x0a
        /*0046*/ 	.short	(.L_656 - .L_655)
	.align		4
.L_655:
        /*0048*/ 	.word	index@(.nv.constant0._ZN7cutlass13device_kernelIN5flash11enable_sm90INS1_16FlashAttnFwdSm90INS1_25CollectiveMainloopFwdSm90ILi2EN4cute5tupleIJNS5_1CILi1EEES8_S8_EEENS6_IJNS7_ILi128EEENS7_ILi96EEENS7_ILi64EEEEEELi256ENS_10bfloat16_tEfNS_4arch4Sm90ELb0ELb0ELb1ELb1ELb0ELb0ELb0ELb1ELb0ELb1ELb0ELb0EEENS1_21CollectiveEpilogueFwdINS6_IJSA_NS7_ILi256EEESB_EEES9_SE_SG_Li256ELb1ELb1ELb0ELb0EEENS1_36VarlenDynamicPersistentTileSchedulerILi128ELi96ELi256ELi128ELb0ELb1ELb1ELb0ELb1ELb1EEEEEEEEEvNT_6ParamsE)
        /*004c*/ 	.short	0x0380
        /*004e*/ 	.short	0x0a80


	//----- nvinfo : EIATTR_SW_WAR
	.align		4
.L_656:
        /*0050*/ 	.byte	0x04, 0x36
        /*0052*/ 	.short	(.L_658 - .L_657)
.L_657:
        /*0054*/ 	.word	0x00000008
.L_658:


//--------------------- .nv.info._ZN7cutlass13device_kernelIN5flash11enable_sm90INS1_16FlashAttnFwdSm90INS1_25CollectiveMainloopFwdSm90ILi2EN4cute5tupleIJNS5_1CILi1EEES8_S8_EEENS6_IJNS7_ILi128EEENS7_ILi96EEENS7_ILi64EEEEEELi256ENS_10bfloat16_tEfNS_4arch4Sm90ELb0ELb0ELb1ELb1ELb0ELb1ELb0ELb1ELb0ELb1ELb0ELb0EEENS1_21CollectiveEpilogueFwdINS6_IJSA_NS7_ILi256EEESB_EEES9_SE_SG_Li256ELb1ELb1ELb0ELb0EEENS1_36VarlenDynamicPersistentTileSchedulerILi128ELi96ELi256ELi128ELb0ELb1ELb1ELb0ELb1ELb1EEEEEEEEEvNT_6ParamsE --------------------------
	.section	.nv.info._ZN7cutlass13device_kernelIN5flash11enable_sm90INS1_16FlashAttnFwdSm90INS1_25CollectiveMainloopFwdSm90ILi2EN4cute5tupleIJNS5_1CILi1EEES8_S8_EEENS6_IJNS7_ILi128EEENS7_ILi96EEENS7_ILi64EEEEEELi256ENS_10bfloat16_tEfNS_4arch4Sm90ELb0ELb0ELb1ELb1ELb0ELb1ELb0ELb1ELb0ELb1ELb0ELb0EEENS1_21CollectiveEpilogueFwdINS6_IJSA_NS7_ILi256EEESB_EEES9_SE_SG_Li256ELb1ELb1ELb0ELb0EEENS1_36VarlenDynamicPersistentTileSchedulerILi128ELi96ELi256ELi128ELb0ELb1ELb1ELb0ELb1ELb1EEEEEEEEEvNT_6ParamsE,"",@"SHT_CUDA_INFO"
	.sectionflags	@""
	.align	4


	//----- nvinfo : EIATTR_CUDA_API_VERSION
	.align		4
        /*0000*/ 	.byte	0x04, 0x37
        /*0002*/ 	.short	(.L_660 - .L_659)
.L_659:
        /*0004*/ 	.word	0x00000082


	//----- nvinfo : EIATTR_KPARAM_INFO
	.align		4
.L_660:
        /*0008*/ 	.byte	0x04, 0x17
        /*000a*/ 	.short	(.L_662 - .L_661)
.L_661:
        /*000c*/ 	.word	0x00000000
        /*0010*/ 	.short	0x0000
        /*0012*/ 	.short	0x0000
        /*0014*/ 	.byte	0x00, 0xf0, 0x01, 0x2a


	//----- nvinfo : EIATTR_SPARSE_MMA_MASK
	.align		4
.L_662:
        /*0018*/ 	.byte	0x03, 0x50
        /*001a*/ 	.short	0x0000


	//----- nvinfo : EIATTR_MAXREG_COUNT
	.align		4
        /*001c*/ 	.byte	0x03, 0x1b
        /*001e*/ 	.short	0x00a8


	//----- nvinfo : EIATTR_MERCURY_ISA_VERSION
	.align		4
        /*0020*/ 	.byte	0x03, 0x5f
        /*0022*/ 	.short	0x0101


	//----- nvinfo : EIATTR_VRC_CTA_INIT_COUNT
	.align		4
        /*0024*/ 	.byte	0x02, 0x4a
	.zero		1
	.zero		1


	//----- nvinfo : EIATTR_EXIT_INSTR_OFFSETS
	.align		4
        /*0028*/ 	.byte	0x04, 0x1c
        /*002a*/ 	.short	(.L_664 - .L_663)


	//   ....[0]....
.L_663:
        /*002c*/ 	.word	0x00000010


	//----- nvinfo : EIATTR_MAX_THREADS
	.align		4
.L_664:
        /*0030*/ 	.byte	0x04, 0x05
        /*0032*/ 	.short	(.L_666 - .L_665)
.L_665:
        /*0034*/ 	.word	0x00000180
        /*0038*/ 	.word	0x00000001
        /*003c*/ 	.word	0x00000001


	//----- nvinfo : EIATTR_CBANK_PARAM_SIZE
	.align		4
.L_666:
        /*0040*/ 	.byte	0x03, 0x19
        /*0042*/ 	.short	0x0a80


	//----- nvinfo : EIATTR_PARAM_CBANK
	.align		4
        /*0044*/ 	.byte	0x04, 0x0a
        /*0046*/ 	.short	(.L_668 - .L_667)
	.align		4
.L_667:
        /*0048*/ 	.word	index@(.nv.constant0._ZN7cutlass13device_kernelIN5flash11enable_sm90INS1_16FlashAttnFwdSm90INS1_25CollectiveMainloopFwdSm90ILi2EN4cute5tupleIJNS5_1CILi1EEES8_S8_EEENS6_IJNS7_ILi128EEENS7_ILi96EEENS7_ILi64EEEEEELi256ENS_10bfloat16_tEfNS_4arch4Sm90ELb0ELb0ELb1ELb1ELb0ELb1ELb0ELb1ELb0ELb1ELb0ELb0EEENS1_21CollectiveEpilogueFwdINS6_IJSA_NS7_ILi256EEESB_EEES9_SE_SG_Li256ELb1ELb1ELb0ELb0EEENS1_36VarlenDynamicPersistentTileSchedulerILi128ELi96ELi256ELi128ELb0ELb1ELb1ELb0ELb1ELb1EEEEEEEEEvNT_6ParamsE)
        /*004c*/ 	.short	0x0380
        /*004e*/ 	.short	0x0a80


	//----- nvinfo : EIATTR_SW_WAR
	.align		4
.L_668:
        /*0050*/ 	.byte	0x04, 0x36
        /*0052*/ 	.short	(.L_670 - .L_669)
.L_669:
        /*0054*/ 	.word	0x00000008
.L_670:


//--------------------- .nv.info._ZN7cutlass13device_kernelIN5flash11enable_sm90INS1_16FlashAttnFwdSm90INS1_25CollectiveMainloopFwdSm90ILi2EN4cute5tupleIJNS5_1CILi1EEES8_S8_EEENS6_IJNS7_ILi128EEENS7_ILi96EEENS7_ILi64EEEEEELi256ENS_10bfloat16_tEfNS_4arch4Sm90ELb0ELb0ELb1ELb1ELb0ELb0ELb1ELb1ELb0ELb1ELb0ELb0EEENS1_21CollectiveEpilogueFwdINS6_IJSA_NS7_ILi256EEESB_EEES9_SE_SG_Li256ELb1ELb1ELb0ELb0EEENS1_36VarlenDynamicPersistentTileSchedulerILi128ELi96ELi256ELi128ELb0ELb1ELb1ELb0ELb1ELb1EEEEEEEEEvNT_6ParamsE --------------------------
	.section	.nv.info._ZN7cutlass13device_kernelIN5flash11enable_sm90INS1_16FlashAttnFwdSm90INS1_25CollectiveMainloopFwdSm90ILi2EN4cute5tupleIJNS5_1CILi1EEES8_S8_EEENS6_IJNS7_ILi128EEENS7_ILi96EEENS7_ILi64EEEEEELi256ENS_10bfloat16_tEfNS_4arch4Sm90ELb0ELb0ELb1ELb1ELb0ELb0ELb1ELb1ELb0ELb1ELb0ELb0EEENS1_21CollectiveEpilogueFwdINS6_IJSA_NS7_ILi256EEESB_EEES9_SE_SG_Li256ELb1ELb1ELb0ELb0EEENS1_36VarlenDynamicPersistentTileSchedulerILi128ELi96ELi256ELi128ELb0ELb1ELb1ELb0ELb1ELb1EEEEEEEEEvNT_6ParamsE,"",@"SHT_CUDA_INFO"
	.sectionflags	@""
	.align	4


	//----- nvinfo : EIATTR_CUDA_API_VERSION
	.align		4
        /*0000*/ 	.byte	0x04, 0x37
        /*0002*/ 	.short	(.L_672 - .L_671)
.L_671:
        /*0004*/ 	.word	0x00000082


	//----- nvinfo : EIATTR_KPARAM_INFO
	.align		4
.L_672:
        /*0008*/ 	.byte	0x04, 0x17
        /*000a*/ 	.short	(.L_674 - .L_673)
.L_673:
        /*000c*/ 	.word	0x00000000
        /*0010*/ 	.short	0x0000
        /*0012*/ 	.short	0x0000
        /*0014*/ 	.byte	0x00, 0xf0, 0x01, 0x2e


	//----- nvinfo : EIATTR_SPARSE_MMA_MASK
	.align		4
.L_674:
        /*0018*/ 	.byte	0x03, 0x50
        /*001a*/ 	.short	0x0000


	//----- nvinfo : EIATTR_MAXREG_COUNT
	.align		4
        /*001c*/ 	.byte	0x03, 0x1b
        /*001e*/ 	.short	0x00a8


	//----- nvinfo : EIATTR_MERCURY_ISA_VERSION
	.align		4
        /*0020*/ 	.byte	0x03, 0x5f
        /*0022*/ 	.short	0x0101


	//----- nvinfo : EIATTR_VRC_CTA_INIT_COUNT
	.align		4
        /*0024*/ 	.byte	0x02, 0x4a
	.zero		1
	.zero		1


	//----- nvinfo : EIATTR_EXIT_INSTR_OFFSETS
	.align		4
        /*0028*/ 	.byte	0x04, 0x1c
        /*002a*/ 	.short	(.L_676 - .L_675)


	//   ....[0]....
.L_675:
        /*002c*/ 	.word	0x00000010


	//----- nvinfo : EIATTR_MAX_THREADS
	.align		4
.L_676:
        /*0030*/ 	.byte	0x04, 0x05
        /*0032*/ 	.short	(.L_678 - .L_677)
.L_677:
        /*0034*/ 	.word	0x00000180
        /*0038*/ 	.word	0x00000001
        /*003c*/ 	.word	0x00000001


	//----- nvinfo : EIATTR_CBANK_PARAM_SIZE
	.align		4
.L_678:
        /*0040*/ 	.byte	0x03, 0x19
        /*0042*/ 	.short	0x0b80


	//----- nvinfo : EIATTR_PARAM_CBANK
	.align		4
        /*0044*/ 	.byte	0x04, 0x0a
        /*0046*/ 	.short	(.L_680 - .L_679)
	.align		4
.L_679:
        /*0048*/ 	.word	index@(.nv.constant0._ZN7cutlass13device_kernelIN5flash11enable_sm90INS1_16FlashAttnFwdSm90INS1_25CollectiveMainloopFwdSm90ILi2EN4cute5tupleIJNS5_1CILi1EEES8_S8_EEENS6_IJNS7_ILi128EEENS7_ILi96EEENS7_ILi64EEEEEELi256ENS_10bfloat16_tEfNS_4arch4Sm90ELb0ELb0ELb1ELb1ELb0ELb0ELb1ELb1ELb0ELb1ELb0ELb0EEENS1_21CollectiveEpilogueFwdINS6_IJSA_NS7_ILi256EEESB_EEES9_SE_SG_Li256ELb1ELb1ELb0ELb0EEENS1_36VarlenDynamicPersistentTileSchedulerILi128ELi96ELi256ELi128ELb0ELb1ELb1ELb0ELb1ELb1EEEEEEEEEvNT_6ParamsE)
        /*004c*/ 	.short	0x0380
        /*004e*/ 	.short	0x0b80


	//----- nvinfo : EIATTR_SW_WAR
	.align		4
.L_680:
        /*0050*/ 	.byte	0x04, 0x36
        /*0052*/ 	.short	(.L_682 - .L_681)
.L_681:
        /*0054*/ 	.word	0x00000008
.L_682:


//--------------------- .nv.info._ZN7cutlass13device_kernelIN5flash11enable_sm90INS1_16FlashAttnFwdSm90INS1_25CollectiveMainloopFwdSm90ILi2EN4cute5tupleIJNS5_1CILi1EEES8_S8_EEENS6_IJNS7_ILi128EEENS7_ILi96EEENS7_ILi64EEEEEELi256ENS_10bfloat16_tEfNS_4arch4Sm90ELb0ELb0ELb1ELb1ELb0ELb1ELb1ELb1ELb0ELb1ELb0ELb0EEENS1_21CollectiveEpilogueFwdINS6_IJSA_NS7_ILi256EEESB_EEES9_SE_SG_Li256ELb1ELb1ELb0ELb0EEENS1_36VarlenDynamicPersistentTileSchedulerILi128ELi96ELi256ELi128ELb0ELb1ELb1ELb0ELb1ELb1EEEEEEEEEvNT_6ParamsE --------------------------
	.section	.nv.info._ZN7cutlass13device_kernelIN5flash11enable_sm90INS1_16FlashAttnFwdSm90INS1_25CollectiveMainloopFwdSm90ILi2EN4cute5tupleIJNS5_1CILi1EEES8_S8_EEENS6_IJNS7_ILi128EEENS7_ILi96EEENS7_ILi64EEEEEELi256ENS_10bfloat16_tEfNS_4arch4Sm90ELb0ELb0ELb1ELb1ELb0ELb1ELb1ELb1ELb0ELb1ELb0ELb0EEENS1_21CollectiveEpilogueFwdINS6_IJSA_NS7_ILi256EEESB_EEES9_SE_SG_Li256ELb1ELb1ELb0ELb0EEENS1_36VarlenDynamicPersistentTileSchedulerILi128ELi96ELi256ELi128ELb0ELb1ELb1ELb0ELb1ELb1EEEEEEEEEvNT_6ParamsE,"",@"SHT_CUDA_INFO"
	.sectionflags	@""
	.align	4


	//----- nvinfo : EIATTR_CUDA_API_VERSION
	.align		4
        /*0000*/ 	.byte	0x04, 0x37
        /*0002*/ 	.short	(.L_684 - .L_683)
.L_683:
        /*0004*/ 	.word	0x00000082


	//----- nvinfo : EIATTR_KPARAM_INFO
	.align		4
.L_684:
        /*0008*/ 	.byte	0x04, 0x17
        /*000a*/ 	.short	(.L_686 - .L_685)
.L_685:
        /*000c*/ 	.word	0x00000000
        /*0010*/ 	.short	0x0000
        /*0012*/ 	.short	0x0000
        /*0014*/ 	.byte	0x00, 0xf0, 0x01, 0x2e


	//----- nvinfo : EIATTR_SPARSE_MMA_MASK
	.align		4
.L_686:
        /*0018*/ 	.byte	0x03, 0x50
        /*001a*/ 	.short	0x0000


	//----- nvinfo : EIATTR_MAXREG_COUNT
	.align		4
        /*001c*/ 	.byte	0x03, 0x1b
        /*001e*/ 	.short	0x00a8


	//----- nvinfo : EIATTR_MERCURY_ISA_VERSION
	.align		4
        /*0020*/ 	.byte	0x03, 0x5f
        /*0022*/ 	.short	0x0101


	//----- nvinfo : EIATTR_VRC_CTA_INIT_COUNT
	.align		4
        /*0024*/ 	.byte	0x02, 0x4a
	.zero		1
	.zero		1


	//----- nvinfo : EIATTR_EXIT_INSTR_OFFSETS
	.align		4
        /*0028*/ 	.byte	0x04, 0x1c
        /*002a*/ 	.short	(.L_688 - .L_687)


	//   ....[0]....
.L_687:
        /*002c*/ 	.word	0x00000010


	//----- nvinfo : EIATTR_MAX_THREADS
	.align		4
.L_688:
        /*0030*/ 	.byte	0x04, 0x05
        /*0032*/ 	.short	(.L_690 - .L_689)
.L_689:
        /*0034*/ 	.word	0x00000180
        /*0038*/ 	.word	0x00000001
        /*003c*/ 	.word	0x00000001


	//----- nvinfo : EIATTR_CBANK_PARAM_SIZE
	.align		4
.L_690:
        /*0040*/ 	.byte	0x03, 0x19
        /*0042*/ 	.short	0x0b80


	//----- nvinfo : EIATTR_PARAM_CBANK
	.align		4
        /*0044*/ 	.byte	0x04, 0x0a
        /*0046*/ 	.short	(.L_692 - .L_691)
	.align		4
.L_691:
        /*0048*/ 	.word	index@(.nv.constant0._ZN7cutlass13device_kernelIN5flash11enable_sm90INS1_16FlashAttnFwdSm90INS1_25CollectiveMainloopFwdSm90ILi2EN4cute5tupleIJNS5_1CILi1EEES8_S8_EEENS6_IJNS7_ILi128EEENS7_ILi96EEENS7_ILi64EEEEEELi256ENS_10bfloat16_tEfNS_4arch4Sm90ELb0ELb0ELb1ELb1ELb0ELb1ELb1ELb1ELb0ELb1ELb0ELb0EEENS1_21CollectiveEpilogueFwdINS6_IJSA_NS7_ILi256EEESB_EEES9_SE_SG_Li256ELb1ELb1ELb0ELb0EEENS1_36VarlenDynamicPersistentTileSchedulerILi128ELi96ELi256ELi128ELb0ELb1ELb1ELb0ELb1ELb1EEEEEEEEEvNT_6ParamsE)
        /*004c*/ 	.short	0x0380
        /*004e*/ 	.short	0x0b80


	//----- nvinfo : EIATTR_SW_WAR
	.align		4
.L_692:
        /*0050*/ 	.byte	0x04, 0x36
        /*0052*/ 	.short	(.L_694 - .L_693)
.L_693:
        /*0054*/ 	.word	0x00000008
.L_694:


//--------------------- .nv.info._ZN7cutlass13device_kernelIN5flash11enable_sm90INS1_16FlashAttnFwdSm90INS1_25CollectiveMainloopFwdSm90ILi2EN4cute5tupleIJNS5_1CILi1EEES8_S8_EEENS6_IJNS7_ILi128EEENS7_ILi96EEENS7_ILi64EEEEEELi256ENS_10bfloat16_tEfNS_4arch4Sm90ELb0ELb1ELb1ELb0ELb0ELb0ELb0ELb1ELb0ELb1ELb0ELb0EEENS1_21CollectiveEpilogueFwdINS6_IJSA_NS7_ILi256EEESB_EEES9_SE_SG_Li256ELb0ELb1ELb0ELb0EEENS1_30DynamicPersistentTileSchedulerILi256ELi128ELb0ELb1ELb1EEEEEEEEEvNT_6ParamsE --------------------------
	.section	.nv.info._ZN7cutlass13device_kernelIN5flash11enable_sm90INS1_16FlashAttnFwdSm90INS1_25CollectiveMainloopFwdSm90ILi2EN4cute5tupleIJNS5_1CILi1EEES8_S8_EEENS6_IJNS7_ILi128EEENS7_ILi96EEENS7_ILi64EEEEEELi256ENS_10bfloat16_tEfNS_4arch4Sm90ELb0ELb1ELb1ELb0ELb0ELb0ELb0ELb1ELb0ELb1ELb0ELb0EEENS1_21CollectiveEpilogueFwdINS6_IJSA_NS7_ILi256EEESB_EEES9_SE_SG_Li256ELb0ELb1ELb0ELb0EEENS1_30DynamicPersistentTileSchedulerILi256ELi128ELb0ELb1ELb1EEEEEEEEEvNT_6ParamsE,"",@"SHT_CUDA_INFO"
	.sectionflags	@""
	.align	4


	//----- nvinfo : EIATTR_CUDA_API_VERSION
	.align		4
        /*0000*/ 	.byte	0x04, 0x37
        /*0002*/ 	.short	(.L_696 - .L_695)
.L_695:
        /*0004*/ 	.word	0x00000082


	//----- nvinfo : EIATTR_KPARAM_INFO
	.align		4
.L_696:
        /*0008*/ 	.byte	0x04, 0x17
        /*000a*/ 	.short	(.L_698 - .L_697)
.L_697:
        /*000c*/ 	.word	0x00000000
        /*0010*/ 	.short	0x0000
        /*0012*/ 	.short	0x0000
        /*0014*/ 	.byte	0x00, 0xf0, 0x01, 0x2a


	//----- nvinfo : EIATTR_SPARSE_MMA_MASK
	.align		4
.L_698:
        /*0018*/ 	.byte	0x03, 0x50
        /*001a*/ 	.short	0x0000


	//----- nvinfo : EIATTR_MAXREG_COUNT
	.align		4
        /*001c*/ 	.byte	0x03, 0x1b
        /*001e*/ 	.short	0x00a8


	//----- nvinfo : EIATTR_MERCURY_ISA_VERSION
	.align		4
        /*0020*/ 	.byte	0x03, 0x5f
        /*0022*/ 	.short	0x0101


	//----- nvinfo : EIATTR_VRC_CTA_INIT_COUNT
	.align		4
        /*0024*/ 	.byte	0x02, 0x4a
	.zero		1
	.zero		1


	//----- nvinfo : EIATTR_EXIT_INSTR_OFFSETS
	.align		4
        /*0028*/ 	.byte	0x04, 0x1c
        /*002a*/ 	.short	(.L_700 - .L_699)


	//   ....[0]....
.L_699:
        /*002c*/ 	.word	0x00000010


	//----- nvinfo : EIATTR_MAX_THREADS
	.align		4
.L_700:
        /*0030*/ 	.byte	0x04, 0x05
        /*0032*/ 	.short	(.L_702 - .L_701)
.L_701:
        /*0034*/ 	.word	0x00000180
        /*0038*/ 	.word	0x00000001
        /*003c*/ 	.word	0x00000001


	//----- nvinfo : EIATTR_CBANK_PARAM_SIZE
	.align		4
.L_702:
        /*0040*/ 	.byte	0x03, 0x19
        /*0042*/ 	.short	0x0a80


	//----- nvinfo : EIATTR_PARAM_CBANK
	.align		4
        /*0044*/ 	.byte	0x04, 0x0a
        /*0046*/ 	.short	(.L_704 - .L_703)
	.align		4
.L_703:
        /*0048*/ 	.word	index@(.nv.constant0._ZN7cutlass13device_kernelIN5flash11enable_sm90INS1_16FlashAttnFwdSm90INS1_25CollectiveMainloopFwdSm90ILi2EN4cute5tupleIJNS5_1CILi1EEES8_S8_EEENS6_IJNS7_ILi128EEENS7_ILi96EEENS7_ILi64EEEEEELi256ENS_10bfloat16_tEfNS_4arch4Sm90ELb0ELb1ELb1ELb0ELb0ELb0ELb0ELb1ELb0ELb1ELb0ELb0EEENS1_21CollectiveEpilogueFwdINS6_IJSA_NS7_ILi256EEESB_EEES9_SE_SG_Li256ELb0ELb1ELb0ELb0EEENS1_30DynamicPersistentTileSchedulerILi256ELi128ELb0ELb1ELb1EEEEEEEEEvNT_6ParamsE)
        /*004c*/ 	.short	0x0380
        /*004e*/ 	.short	0x0a80


	//----- nvinfo : EIATTR_SW_WAR
	.align		4
.L_704:
        /*0050*/ 	.byte	0x04, 0x36
        /*0052*/ 	.short	(.L_706 - .L_705)
.L_705:
        /*0054*/ 	.word	0x00000008
.L_706:


//--------------------- .nv.info._ZN7cutlass13device_kernelIN5flash11enable_sm90INS1_16FlashAttnFwdSm90INS1_25CollectiveMainloopFwdSm90ILi2EN4cute5tupleIJNS5_1CILi1EEES8_S8_EEENS6_IJNS7_ILi128EEENS7_ILi96EEENS7_ILi64EEEEEELi256ENS_10bfloat16_tEfNS_4arch4Sm90ELb0ELb1ELb1ELb0ELb0ELb0ELb1ELb1ELb0ELb1ELb0ELb0EEENS1_21CollectiveEpilogueFwdINS6_IJSA_NS7_ILi256EEESB_EEES9_SE_SG_Li256ELb0ELb1ELb0ELb0EEENS1_30DynamicPersistentTileSchedulerILi256ELi128ELb0ELb1ELb1EEEEEEEEEvNT_6ParamsE --------------------------
	.section	.nv.info._ZN7cutlass13device_kernelIN5flash11enable_sm90INS1_16FlashAttnFwdSm90INS1_25CollectiveMainloopFwdSm90ILi2EN4cute5tupleIJNS5_1CILi1EEES8_S8_EEENS6_IJNS7_ILi128EEENS7_ILi96EEENS7_ILi64EEEEEELi256ENS_10bfloat16_tEfNS_4arch4Sm90ELb0ELb1ELb1ELb0ELb0ELb0ELb1ELb1ELb0ELb1ELb0ELb0EEENS1_21CollectiveEpilogueFwdINS6_IJSA_NS7_ILi256EEESB_EEES9_SE_SG_Li256ELb0ELb1ELb0ELb0EEENS1_30DynamicPersistentTileSchedulerILi256ELi128ELb0ELb1ELb1EEEEEEEEEvNT_6ParamsE,"",@"SHT_CUDA_INFO"
	.sectionflags	@""
	.align	4


	//----- nvinfo : EIATTR_CUDA_API_VERSION
	.align		4
        /*0000*/ 	.byte	0x04, 0x37
        /*0002*/ 	.short	(.L_708 - .L_707)
.L_707:
        /*0004*/ 	.word	0x00000082


	//----- nvinfo : EIATTR_KPARAM_INFO
	.align		4
.L_708:
        /*0008*/ 	.byte	0x04, 0x17
        /*000a*/ 	.short	(.L_710 - .L_709)
.L_709:
        /*000c*/ 	.word	0x00000000
        /*0010*/ 	.short	0x0000
        /*0012*/ 	.short	0x0000
        /*0014*/ 	.byte	0x00, 0xf0, 0x01, 0x2e


	//----- nvinfo : EIATTR_SPARSE_MMA_MASK
	.align		4
.L_710:
        /*0018*/ 	.byte	0x03, 0x50
        /*001a*/ 	.short	0x0000


	//----- nvinfo : EIATTR_MAXREG_COUNT
	.align		4
        /*001c*/ 	.byte	0x03, 0x1b
        /*001e*/ 	.short	0x00a8


	//----- nvinfo : EIATTR_MERCURY_ISA_VERSION
	.align		4
        /*0020*/ 	.byte	0x03, 0x5f
        /*0022*/ 	.short	0x0101


	//----- nvinfo : EIATTR_VRC_CTA_INIT_COUNT
	.align		4
        /*0024*/ 	.byte	0x02, 0x4a
	.zero		1
	.zero		1


	//----- nvinfo : EIATTR_EXIT_INSTR_OFFSETS
	.align		4
        /*0028*/ 	.byte	0x04, 0x1c
        /*002a*/ 	.short	(.L_712 - .L_711)


	//   ....[0]....
.L_711:
        /*002c*/ 	.word	0x00000010


	//----- nvinfo : EIATTR_MAX_THREADS
	.align		4
.L_712:
        /*0030*/ 	.byte	0x04, 0x05
        /*0032*/ 	.short	(.L_714 - .L_713)
.L_713:
        /*0034*/ 	.word	0x00000180
        /*0038*/ 	.word	0x00000001
        /*003c*/ 	.word	0x00000001


	//----- nvinfo : EIATTR_CBANK_PARAM_SIZE
	.align		4
.L_714:
        /*0040*/ 	.byte	0x03, 0x19
        /*0042*/ 	.short	0x0b80


	//----- nvinfo : EIATTR_PARAM_CBANK
	.align		4
        /*0044*/ 	.byte	0x04, 0x0a
        /*0046*/ 	.short	(.L_716 - .L_715)
	.align		4
.L_715:
        /*0048*/ 	.word	index@(.nv.constant0._ZN7cutlass13device_kernelIN5flash11enable_sm90INS1_16FlashAttnFwdSm90INS1_25CollectiveMainloopFwdSm90ILi2EN4cute5tupleIJNS5_1CILi1EEES8_S8_EEENS6_IJNS7_ILi128EEENS7_ILi96EEENS7_ILi64EEEEEELi256ENS_10bfloat16_tEfNS_4arch4Sm90ELb0ELb1ELb1ELb0ELb0ELb0ELb1ELb1ELb0ELb1ELb0ELb0EEENS1_21CollectiveEpilogueFwdINS6_IJSA_NS7_ILi256EEESB_EEES9_SE_SG_Li256ELb0ELb1ELb0ELb0EEENS1_30DynamicPersistentTileSchedulerILi256ELi128ELb0ELb1ELb1EEEEEEEEEvNT_6ParamsE)
        /*004c*/ 	.short	0x0380
        /*004e*/ 	.short	0x0b80


	//----- nvinfo : EIATTR_SW_WAR
	.align		4
.L_716:
        /*0050*/ 	.byte	0x04, 0x36
        /*0052*/ 	.short	(.L_718 - .L_717)
.L_717:
        /*0054*/ 	.word	0x00000008
.L_718:


//--------------------- .nv.info._ZN7cutlass13device_kernelIN5flash11enable_sm90INS1_16FlashAttnFwdSm90INS1_25CollectiveMainloopFwdSm90ILi2EN4cute5tupleIJNS5_1CILi1EEES8_S8_EEENS6_IJNS7_ILi128EEENS7_ILi96EEENS7_ILi64EEEEEELi256ENS_10bfloat16_tEfNS_4arch4Sm90ELb0ELb1ELb1ELb1ELb0ELb0ELb0ELb1ELb0ELb1ELb0ELb0EEENS1_21CollectiveEpilogueFwdINS6_IJSA_NS7_ILi256EEESB_EEES9_SE_SG_Li256ELb1ELb1ELb0ELb0EEENS1_36VarlenDynamicPersistentTileSchedulerILi128ELi96ELi256ELi128ELb0ELb1ELb1ELb1ELb0ELb1EEEEEEEEEvNT_6ParamsE --------------------------
	.section	.nv.info._ZN7cutlass13device_kernelIN5flash11enable_sm90INS1_16FlashAttnFwdSm90INS1_25CollectiveMainloopFwdSm90ILi2EN4cute5tupleIJNS5_1CILi1EEES8_S8_EEENS6_IJNS7_ILi128EEENS7_ILi96EEENS7_ILi64EEEEEELi256ENS_10bfloat16_tEfNS_4arch4Sm90ELb0ELb1ELb1ELb1ELb0ELb0ELb0ELb1ELb0ELb1ELb0ELb0EEENS1_21CollectiveEpilogueFwdINS6_IJSA_NS7_ILi256EEESB_EEES9_SE_SG_Li256ELb1ELb1ELb0ELb0EEENS1_36VarlenDynamicPersistentTileSchedulerILi128ELi96ELi256ELi128ELb0ELb1ELb1ELb1ELb0ELb1EEEEEEEEEvNT_6ParamsE,"",@"SHT_CUDA_INFO"
	.sectionflags	@""
	.align	4


	//----- nvinfo : EIATTR_CUDA_API_VERSION
	.align		4
        /*0000*/ 	.byte	0x04, 0x37
        /*0002*/ 	.short	(.L_720 - .L_719)
.L_719:
        /*0004*/ 	.word	0x00000082


	//----- nvinfo : EIATTR_KPARAM_INFO
	.align		4
.L_720:
        /*0008*/ 	.byte	0x04, 0x17
        /*000a*/ 	.short	(.L_722 - .L_721)
.L_721:
        /*000c*/ 	.word	0x00000000
        /*0010*/ 	.short	0x0000
        /*0012*/ 	.short	0x0000
        /*0014*/ 	.byte	0x00, 0xf0, 0x01, 0x2a


	//----- nvinfo : EIATTR_SPARSE_MMA_MASK
	.align		4
.L_722:
        /*0018*/ 	.byte	0x03, 0x50
        /*001a*/ 	.short	0x0000


	//----- nvinfo : EIATTR_MAXREG_COUNT
	.align		4
        /*001c*/ 	.byte	0x03, 0x1b
        /*001e*/ 	.short	0x00a8


	//----- nvinfo : EIATTR_MERCURY_ISA_VERSION
	.align		4
        /*0020*/ 	.byte	0x03, 0x5f
        /*0022*/ 	.short	0x0101


	//----- nvinfo : EIATTR_VRC_CTA_INIT_COUNT
	.align		4
        /*0024*/ 	.byte	0x02, 0x4a
	.zero		1
	.zero		1


	//----- nvinfo : EIATTR_EXIT_INSTR_OFFSETS
	.align		4
        /*0028*/ 	.byte	0x04, 0x1c
        /*002a*/ 	.short	(.L_724 - .L_723)


	//   ....[0]....
.L_723:
        /*002c*/ 	.word	0x00000010


	//----- nvinfo : EIATTR_MAX_THREADS
	.align		4
.L_724:
        /*0030*/ 	.byte	0x04, 0x05
        /*0032*/ 	.short	(.L_726 - .L_725)
.L_725:
        /*0034*/ 	.word	0x00000180
        /*0038*/ 	.word	0x00000001
        /*003c*/ 	.word	0x00000001


	//----- nvinfo : EIATTR_CBANK_PARAM_SIZE
	.align		4
.L_726:
        /*0040*/ 	.byte	0x03, 0x19
        /*0042*/ 	.short	0x0a80


	//----- nvinfo : EIATTR_PARAM_CBANK
	.align		4
        /*0044*/ 	.byte	0x04, 0x0a
        /*0046*/ 	.short	(.L_728 - .L_727)
	.align		4
.L_727:
        /*0048*/ 	.word	index@(.nv.constant0._ZN7cutlass13device_kernelIN5flash11enable_sm90INS1_16FlashAttnFwdSm90INS1_25CollectiveMainloopFwdSm90ILi2EN4cute5tupleIJNS5_1CILi1EEES8_S8_EEENS6_IJNS7_ILi128EEENS7_ILi96EEENS7_ILi64EEEEEELi256ENS_10bfloat16_tEfNS_4arch4Sm90ELb0ELb1ELb1ELb1ELb0ELb0ELb0ELb1ELb0ELb1ELb0ELb0EEENS1_21CollectiveEpilogueFwdINS6_IJSA_NS7_ILi256EEESB_EEES9_SE_SG_Li256ELb1ELb1ELb0ELb0EEENS1_36VarlenDynamicPersistentTileSchedulerILi128ELi96ELi256ELi128ELb0ELb1ELb1ELb1ELb0ELb1EEEEEEEEEvNT_6ParamsE)
        /*004c*/ 	.short	0x0380
        /*004e*/ 	.short	0x0a80


	//----- nvinfo : EIATTR_SW_WAR
	.align		4
.L_728:
        /*0050*/ 	.byte	0x04, 0x36
        /*0052*/ 	.short	(.L_730 - .L_729)
.L_729:
        /*0054*/ 	.word	0x00000008
.L_730:


//--------------------- .nv.info._ZN7cutlass13device_kernelIN5flash11enable_sm90INS1_16FlashAttnFwdSm90INS1_25CollectiveMainloopFwdSm90ILi2EN4cute5tupleIJNS5_1CILi1EEES8_S8_EEENS6_IJNS7_ILi128EEENS7_ILi96EEENS7_ILi64EEEEEELi256ENS_10bfloat16_tEfNS_4arch4Sm90ELb0ELb1ELb1ELb1ELb0ELb1ELb0ELb1ELb0ELb1ELb0ELb0EEENS1_21CollectiveEpilogueFwdINS6_IJSA_NS7_ILi256EEESB_EEES9_SE_SG_Li256ELb1ELb1ELb0ELb0EEENS1_36VarlenDynamicPersistentTileSchedulerILi128ELi96ELi256ELi128ELb0ELb1ELb1ELb1ELb0ELb1EEEEEEEEEvNT_6ParamsE --------------------------
	.section	.nv.info._ZN7cutlass13device_kernelIN5flash11enable_sm90INS1_16FlashAttnFwdSm90INS1_25CollectiveMainloopFwdSm90ILi2EN4cute5tupleIJNS5_1CILi1EEES8_S8_EEENS6_IJNS7_ILi128EEENS7_ILi96EEENS7_ILi64EEEEEELi256ENS_10bfloat16_tEfNS_4arch4Sm90ELb0ELb1ELb1ELb1ELb0ELb1ELb0ELb1ELb0ELb1ELb0ELb0EEENS1_21CollectiveEpilogueFwdINS6_IJSA_NS7_ILi256EEESB_EEES9_SE_SG_Li256ELb1ELb1ELb0ELb0EEENS1_36VarlenDynamicPersistentTileSchedulerILi128ELi96ELi256ELi128ELb0ELb1ELb1ELb1ELb0ELb1EEEEEEEEEvNT_6ParamsE,"",@"SHT_CUDA_INFO"
	.sectionflags	@""
	.align	4


	//----- nvinfo : EIATTR_CUDA_API_VERSION
	.align		4
        /*0000*/ 	.byte	0x04, 0x37
        /*0002*/ 	.short	(.L_732 - .L_731)
.L_731:
        /*0004*/ 	.word	0x00000082


	//----- nvinfo : EIATTR_KPARAM_INFO
	.align		4
.L_732:
        /*0008*/ 	.byte	0x04, 0x17
        /*000a*/ 	.short	(.L_734 - .L_733)
.L_733:
        /*000c*/ 	.word	0x00000000
        /*0010*/ 	.short	0x0000
        /*0012*/ 	.short	0x0000
        /*0014*/ 	.byte	0x00, 0xf0, 0x01, 0x2a


	//----- nvinfo : EIATTR_SPARSE_MMA_MASK
	.align		4
.L_734:
        /*0018*/ 	.byte	0x03, 0x50
        /*001a*/ 	.short	0x0000


	//----- nvinfo : EIATTR_MAXREG_COUNT
	.align		4
        /*001c*/ 	.byte	0x03, 0x1b
        /*001e*/ 	.short	0x00a8


	//----- nvinfo : EIATTR_MERCURY_ISA_VERSION
	.align		4
        /*0020*/ 	.byte	0x03, 0x5f
        /*0022*/ 	.short	0x0101


	//----- nvinfo : EIATTR_VRC_CTA_INIT_COUNT
	.align		4
        /*0024*/ 	.byte	0x02, 0x4a
	.zero		1
	.zero		1


	//----- nvinfo : EIATTR_EXIT_INSTR_OFFSETS
	.align		4
        /*0028*/ 	.byte	0x04, 0x1c
        /*002a*/ 	.short	(.L_736 - .L_735)


	//   ....[0]....
.L_735:
        /*002c*/ 	.word	0x00000010


	//----- nvinfo : EIATTR_MAX_THREADS
	.align		4
.L_736:
        /*0030*/ 	.byte	0x04, 0x05
        /*0032*/ 	.short	(.L_738 - .L_737)
.L_737:
        /*0034*/ 	.word	0x00000180
        /*0038*/ 	.word	0x00000001
        /*003c*/ 	.word	0x00000001


	//----- nvinfo : EIATTR_CBANK_PARAM_SIZE
	.align		4
.L_738:
        /*0040*/ 	.byte	0x03, 0x19
        /*0042*/ 	.short	0x0a80


	//----- nvinfo : EIATTR_PARAM_CBANK
	.align		4
        /*0044*/ 	.byte	0x04, 0x0a
        /*0046*/ 	.short	(.L_740 - .L_739)
	.align		4
.L_739:
        /*0048*/ 	.word	index@(.nv.constant0._ZN7cutlass13device_kernelIN5flash11enable_sm90INS1_16FlashAttnFwdSm90INS1_25CollectiveMainloopFwdSm90ILi2EN4cute5tupleIJNS5_1CILi1EEES8_S8_EEENS6_IJNS7_ILi128EEENS7_ILi96EEENS7_ILi64EEEEEELi256ENS_10bfloat16_tEfNS_4arch4Sm90ELb0ELb1ELb1ELb1ELb0ELb1ELb0ELb1ELb0ELb1ELb0ELb0EEENS1_21CollectiveEpilogueFwdINS6_IJSA_NS7_ILi256EEESB_EEES9_SE_SG_Li256ELb1ELb1ELb0ELb0EEENS1_36VarlenDynamicPersistentTileSchedulerILi128ELi96ELi256ELi128ELb0ELb1ELb1ELb1ELb0ELb1EEEEEEEEEvNT_6ParamsE)
        /*004c*/ 	.short	0x0380
        /*004e*/ 	.short	0x0a80


	//----- nvinfo : EIATTR_SW_WAR
	.align		4
.L_740:
        /*0050*/ 	.byte	0x04, 0x36
        /*0052*/ 	.short	(.L_742 - .L_741)
.L_741:
        /*0054*/ 	.word	0x00000008
.L_742:


//--------------------- .nv.info._ZN7cutlass13device_kernelIN5flash11enable_sm90INS1_16FlashAttnFwdSm90INS1_25CollectiveMainloopFwdSm90ILi2EN4cute5tupleIJNS5_1CILi1EEES8_S8_EEENS6_IJNS7_ILi128EEENS7_ILi96EEENS7_ILi64EEEEEELi256ENS_10bfloat16_tEfNS_4arch4Sm90ELb0ELb1ELb1ELb1ELb0ELb0ELb1ELb1ELb0ELb1ELb0ELb0EEENS1_21CollectiveEpilogueFwdINS6_IJSA_NS7_ILi256EEESB_EEES9_SE_SG_Li256ELb1ELb1ELb0ELb0EEENS1_36VarlenDynamicPersistentTileSchedulerILi128ELi96ELi256ELi128ELb0ELb1ELb1ELb1ELb0ELb1EEEEEEEEEvNT_6ParamsE --------------------------
	.section	.nv.info._ZN7cutlass13device_kernelIN5flash11enable_sm90INS1_16FlashAttnFwdSm90INS1_25CollectiveMainloopFwdSm90ILi2EN4cute5tupleIJNS5_1CILi1EEES8_S8_EEENS6_IJNS7_ILi128EEENS7_ILi96EEENS7_ILi64EEEEEELi256ENS_10bfloat16_tEfNS_4arch4Sm90ELb0ELb1ELb1ELb1ELb0ELb0ELb1ELb1ELb0ELb1ELb0ELb0EEENS1_21CollectiveEpilogueFwdINS6_IJSA_NS7_ILi256EEESB_EEES9_SE_SG_Li256ELb1ELb1ELb0ELb0EEENS1_36VarlenDynamicPersistentTileSchedulerILi128ELi96ELi256ELi128ELb0ELb1ELb1ELb1ELb0ELb1EEEEEEEEEvNT_6ParamsE,"",@"SHT_CUDA_INFO"
	.sectionflags	@""
	.align	4


	//----- nvinfo : EIATTR_CUDA_API_VERSION
	.align		4
        /*0000*/ 	.byte	0x04, 0x37
        /*0002*/ 	.short	(.L_744 - .L_743)
.L_743:
        /*0004*/ 	.word	0x00000082


	//----- nvinfo : EIATTR_KPARAM_INFO
	.align		4
.L_744:
        /*0008*/ 	.byte	0x04, 0x17
        /*000a*/ 	.short	(.L_746 - .L_745)
.L_745:
        /*000c*/ 	.word	0x00000000
        /*0010*/ 	.short	0x0000
        /*0012*/ 	.short	0x0000
        /*0014*/ 	.byte	0x00, 0xf0, 0x01, 0x2e


	//----- nvinfo : EIATTR_SPARSE_MMA_MASK
	.align		4
.L_746:
        /*0018*/ 	.byte	0x03, 0x50
        /*001a*/ 	.short	0x0000


	//----- nvinfo : EIATTR_MAXREG_COUNT
	.align		4
        /*001c*/ 	.byte	0x03, 0x1b
        /*001e*/ 	.short	0x00a8


	//----- nvinfo : EIATTR_MERCURY_ISA_VERSION
	.align		4
        /*0020*/ 	.byte	0x03, 0x5f
        /*0022*/ 	.short	0x0101


	//----- nvinfo : EIATTR_VRC_CTA_INIT_COUNT
	.align		4
        /*0024*/ 	.byte	0x02, 0x4a
	.zero		1
	.zero		1


	//----- nvinfo : EIATTR_EXIT_INSTR_OFFSETS
	.align		4
        /*0028*/ 	.byte	0x04, 0x1c
        /*002a*/ 	.short	(.L_748 - .L_747)


	//   ....[0]....
.L_747:
        /*002c*/ 	.word	0x00000010


	//----- nvinfo : EIATTR_MAX_THREADS
	.align		4
.L_748:
        /*0030*/ 	.byte	0x04, 0x05
        /*0032*/ 	.short	(.L_750 - .L_749)
.L_749:
        /*0034*/ 	.word	0x00000180
        /*0038*/ 	.word	0x00000001
        /*003c*/ 	.word	0x00000001


	//----- nvinfo : EIATTR_CBANK_PARAM_SIZE
	.align		4
.L_750:
        /*0040*/ 	.byte	0x03, 0x19
        /*0042*/ 	.short	0x0b80


	//----- nvinfo : EIATTR_PARAM_CBANK
	.align		4
        /*0044*/ 	.byte	0x04, 0x0a
        /*0046*/ 	.short	(.L_752 - .L_751)
	.align		4
.L_751:
        /*0048*/ 	.word	index@(.nv.constant0._ZN7cutlass13device_kernelIN5flash11enable_sm90INS1_16FlashAttnFwdSm90INS1_25CollectiveMainloopFwdSm90ILi2EN4cute5tupleIJNS5_1CILi1EEES8_S8_EEENS6_IJNS7_ILi128EEENS7_ILi96EEENS7_ILi64EEEEEELi256ENS_10bfloat16_tEfNS_4arch4Sm90ELb0ELb1ELb1ELb1ELb0ELb0ELb1ELb1ELb0ELb1ELb0ELb0EEENS1_21CollectiveEpilogueFwdINS6_IJSA_NS7_ILi256EEESB_EEES9_SE_SG_Li256ELb1ELb1ELb0ELb0EEENS1_36VarlenDynamicPersistentTileSchedulerILi128ELi96ELi256ELi128ELb0ELb1ELb1ELb1ELb0ELb1EEEEEEEEEvNT_6ParamsE)
        /*004c*/ 	.short	0x0380
        /*004e*/ 	.short	0x0b80


	//----- nvinfo : EIATTR_SW_WAR
	.align		4
.L_752:
        /*0050*/ 	.byte	0x04, 0x36
        /*0052*/ 	.short	(.L_754 - .L_753)
.L_753:
        /*0054*/ 	.word	0x00000008
.L_754:


//--------------------- .nv.info._ZN7cutlass13device_kernelIN5flash11enable_sm90INS1_16FlashAttnFwdSm90INS1_25CollectiveMainloopFwdSm90ILi2EN4cute5tupleIJNS5_1CILi1EEES8_S8_EEENS6_IJNS7_ILi128EEENS7_ILi96EEENS7_ILi64EEEEEELi256ENS_10bfloat16_tEfNS_4arch4Sm90ELb0ELb1ELb1ELb1ELb0ELb1ELb1ELb1ELb0ELb1ELb0ELb0EEENS1_21CollectiveEpilogueFwdINS6_IJSA_NS7_ILi256EEESB_EEES9_SE_SG_Li256ELb1ELb1ELb0ELb0EEENS1_36VarlenDynamicPersistentTileSchedulerILi128ELi96ELi256ELi128ELb0ELb1ELb1ELb1ELb0ELb1EEEEEEEEEvNT_6ParamsE --------------------------
	.section	.nv.info._ZN7cutlass13device_kernelIN5flash11enable_sm90INS1_16FlashAttnFwdSm90INS1_25CollectiveMainloopFwdSm90ILi2EN4cute5tupleIJNS5_1CILi1EEES8_S8_EEENS6_IJNS7_ILi128EEENS7_ILi96EEENS7_ILi64EEEEEELi256ENS_10bfloat16_tEfNS_4arch4Sm90ELb0ELb1ELb1ELb1ELb0ELb1ELb1ELb1ELb0ELb1ELb0ELb0EEENS1_21CollectiveEpilogueFwdINS6_IJSA_NS7_ILi256EEESB_EEES9_SE_SG_Li256ELb1ELb1ELb0ELb0EEENS1_36VarlenDynamicPersistentTileSchedulerILi128ELi96ELi256ELi128ELb0ELb1ELb1ELb1ELb0ELb1EEEEEEEEEvNT_6ParamsE,"",@"SHT_CUDA_INFO"
	.sectionflags	@""
	.align	4


	//----- nvinfo : EIATTR_CUDA_API_VERSION
	.align		4
        /*0000*/ 	.byte	0x04, 0x37
        /*0002*/ 	.short	(.L_756 - .L_755)
.L_755:
        /*0004*/ 	.word	0x00000082


	//----- nvinfo : EIATTR_KPARAM_INFO
	.align		4
.L_756:
        /*0008*/ 	.byte	0x04, 0x17
        /*000a*/ 	.short	(.L_758 - .L_757)
.L_757:
        /*000c*/ 	.word	0x00000000
        /*0010*/ 	.short	0x0000
        /*0012*/ 	.short	0x0000
        /*0014*/ 	.byte	0x00, 0xf0, 0x01, 0x2e


	//----- nvinfo : EIATTR_SPARSE_MMA_MASK
	.align		4
.L_758:
        /*0018*/ 	.byte	0x03, 0x50
        /*001a*/ 	.short	0x0000


	//----- nvinfo : EIATTR_MAXREG_COUNT
	.align		4
        /*001c*/ 	.byte	0x03, 0x1b
        /*001e*/ 	.short	0x00a8


	//----- nvinfo : EIATTR_MERCURY_ISA_VERSION
	.align		4
        /*0020*/ 	.byte	0x03, 0x5f
        /*0022*/ 	.short	0x0101


	//----- nvinfo : EIATTR_VRC_CTA_INIT_COUNT
	.align		4
        /*0024*/ 	.byte	0x02, 0x4a
	.zero		1
	.zero		1


	//----- nvinfo : EIATTR_EXIT_INSTR_OFFSETS
	.align		4
        /*0028*/ 	.byte	0x04, 0x1c
        /*002a*/ 	.short	(.L_760 - .L_759)


	//   ....[0]....
.L_759:
        /*002c*/ 	.word	0x00000010


	//----- nvinfo : EIATTR_MAX_THREADS
	.align		4
.L_760:
        /*0030*/ 	.byte	0x04, 0x05
        /*0032*/ 	.short	(.L_762 - .L_761)
.L_761:
        /*0034*/ 	.word	0x00000180
        /*0038*/ 	.word	0x00000001
        /*003c*/ 	.word	0x00000001


	//----- nvinfo : EIATTR_CBANK_PARAM_SIZE
	.align		4
.L_762:
        /*0040*/ 	.byte	0x03, 0x19
        /*0042*/ 	.short	0x0b80


	//----- nvinfo : EIATTR_PARAM_CBANK
	.align		4
        /*0044*/ 	.byte	0x04, 0x0a
        /*0046*/ 	.short	(.L_764 - .L_763)
	.align		4
.L_763:
        /*0048*/ 	.word	index@(.nv.constant0._ZN7cutlass13device_kernelIN5flash11enable_sm90INS1_16FlashAttnFwdSm90INS1_25CollectiveMainloopFwdSm90ILi2EN4cute5tupleIJNS5_1CILi1EEES8_S8_EEENS6_IJNS7_ILi128EEENS7_ILi96EEENS7_ILi64EEEEEELi256ENS_10bfloat16_tEfNS_4arch4Sm90ELb0ELb1ELb1ELb1ELb0ELb1ELb1ELb1ELb0ELb1ELb0ELb0EEENS1_21CollectiveEpilogueFwdINS6_IJSA_NS7_ILi256EEESB_EEES9_SE_SG_Li256ELb1ELb1ELb0ELb0EEENS1_36VarlenDynamicPersistentTileSchedulerILi128ELi96ELi256ELi128ELb0ELb1ELb1ELb1ELb0ELb1EEEEEEEEEvNT_6ParamsE)
        /*004c*/ 	.short	0x0380
        /*004e*/ 	.short	0x0b80


	//----- nvinfo : EIATTR_SW_WAR
	.align		4
.L_764:
        /*0050*/ 	.byte	0x04, 0x36
        /*0052*/ 	.short	(.L_766 - .L_765)
.L_765:
        /*0054*/ 	.word	0x00000008
.L_766:


//--------------------- .nv.info._ZN7cutlass13device_kernelIN5flash11enable_sm90INS1_16FlashAttnFwdSm90INS1_25CollectiveMainloopFwdSm90ILi2EN4cute5tupleIJNS5_1CILi1EEES8_S8_EEENS6_IJNS7_ILi128EEENS7_ILi96EEENS7_ILi64EEEEEELi256ENS_10bfloat16_tEfNS_4arch4Sm90ELb1ELb0ELb1ELb0ELb0ELb0ELb0ELb1ELb0ELb1ELb0ELb0EEENS1_21CollectiveEpilogueFwdINS6_IJSA_NS7_ILi256EEESB_EEES9_SE_SG_Li256ELb0ELb1ELb0ELb0EEENS1_30DynamicPersistentTileSchedulerILi256ELi128ELb0ELb1ELb1EEEEEEEEEvNT_6ParamsE --------------------------
	.section	.nv.info._ZN7cutlass13device_kernelIN5flash11enable_sm90INS1_16FlashAttnFwdSm90INS1_25CollectiveMainloopFwdSm90ILi2EN4cute5tupleIJNS5_1CILi1EEES8_S8_EEENS6_IJNS7_ILi128EEENS7_ILi96EEENS7_ILi64EEEEEELi256ENS_10bfloat16_tEfNS_4arch4Sm90ELb1ELb0ELb1ELb0ELb0ELb0ELb0ELb1ELb0ELb1ELb0ELb0EEENS1_21CollectiveEpilogueFwdINS6_IJSA_NS7_ILi256EEESB_EEES9_SE_SG_Li256ELb0ELb1ELb0ELb0EEENS1_30DynamicPersistentTileSchedulerILi256ELi128ELb0ELb1ELb1EEEEEEEEEvNT_6ParamsE,"",@"SHT_CUDA_INFO"
	.sectionflags	@""
	.align	4


	//----- nvinfo : EIATTR_CUDA_API_VERSION
	.align		4
        /*0000*/ 	.byte	0x04, 0x37
        /*0002*/ 	.short	(.L_768 - .L_767)
.L_767:
        /*0004*/ 	.word	0x00000082


	//----- nvinfo : EIATTR_KPARAM_INFO
	.align		4
.L_768:
        /*0008*/ 	.byte	0x04, 0x17
        /*000a*/ 	.short	(.L_770 - .L_769)
.L_769:
        /*000c*/ 	.word	0x00000000
        /*0010*/ 	.short	0x0000
        /*0012*/ 	.short	0x0000
        /*0014*/ 	.byte	0x00, 0xf0, 0x01, 0x2a


	//----- nvinfo : EIATTR_SPARSE_MMA_MASK
	.align		4
.L_770:
        /*0018*/ 	.byte	0x03, 0x50
        /*001a*/ 	.short	0x0000


	//----- nvinfo : EIATTR_MAXREG_COUNT
	.align		4
        /*001c*/ 	.byte	0x03, 0x1b
        /*001e*/ 	.short	0x00a8


	//----- nvinfo : EIATTR_MERCURY_ISA_VERSION
	.align		4
        /*0020*/ 	.byte	0x03, 0x5f
        /*0022*/ 	.short	0x0101


	//----- nvinfo : EIATTR_VRC_CTA_INIT_COUNT
	.align		4
        /*0024*/ 	.byte	0x02, 0x4a
	.zero		1
	.zero		1


	//----- nvinfo : EIATTR_EXIT_INSTR_OFFSETS
	.align		4
        /*0028*/ 	.byte	0x04, 0x1c
        /*002a*/ 	.short	(.L_772 - .L_771)


	//   ....[0]....
.L_771:
        /*002c*/ 	.word	0x00000010


	//----- nvinfo : EIATTR_MAX_THREADS
	.align		4
.L_772:
        /*0030*/ 	.byte	0x04, 0x05
        /*0032*/ 	.short	(.L_774 - .L_773)
.L_773:
        /*0034*/ 	.word	0x00000180
        /*0038*/ 	.word	0x00000001
        /*003c*/ 	.word	0x00000001


	//----- nvinfo : EIATTR_CBANK_PARAM_SIZE
	.align		4
.L_774:
        /*0040*/ 	.byte	0x03, 0x19
        /*0042*/ 	.short	0x0a80


	//----- nvinfo : EIATTR_PARAM_CBANK
	.align		4
        /*0044*/ 	.byte	0x04, 0x0a
        /*0046*/ 	.short	(.L_776 - .L_775)
	.align		4
.L_775:
        /*0048*/ 	.word	index@(.nv.constant0._ZN7cutlass13device_kernelIN5flash11enable_sm90INS1_16FlashAttnFwdSm90INS1_25CollectiveMainloopFwdSm90ILi2EN4cute5tupleIJNS5_1CILi1EEES8_S8_EEENS6_IJNS7_ILi128EEENS7_ILi96EEENS7_ILi64EEEEEELi256ENS_10bfloat16_tEfNS_4arch4Sm90ELb1ELb0ELb1ELb0ELb0ELb0ELb0ELb1ELb0ELb1ELb0ELb0EEENS1_21CollectiveEpilogueFwdINS6_IJSA_NS7_ILi256EEESB_EEES9_SE_SG_Li256ELb0ELb1ELb0ELb0EEENS1_30DynamicPersistentTileSchedulerILi256ELi128ELb0ELb1ELb1EEEEEEEEEvNT_6ParamsE)
        /*004c*/ 	.short	0x0380
        /*004e*/ 	.short	0x0a80


	//----- nvinfo : EIATTR_SW_WAR
	.align		4
.L_776:
        /*0050*/ 	.byte	0x04, 0x36
        /*0052*/ 	.short	(.L_778 - .L_777)
.L_777:
        /*0054*/ 	.word	0x00000008
.L_778:


//--------------------- .nv.info._ZN7cutlass13device_kernelIN5flash11enable_sm90INS1_16FlashAttnFwdSm90INS1_25CollectiveMainloopFwdSm90ILi2EN4cute5tupleIJNS5_1CILi1EEES8_S8_EEENS6_IJNS7_ILi128EEENS7_ILi96EEENS7_ILi64EEEEEELi256ENS_10bfloat16_tEfNS_4arch4Sm90ELb1ELb0ELb1ELb0ELb0ELb0ELb1ELb1ELb0ELb1ELb0ELb0EEENS1_21CollectiveEpilogueFwdINS6_IJSA_NS7_ILi256EEESB_EEES9_SE_SG_Li256ELb0ELb1ELb0ELb0EEENS1_30DynamicPersistentTileSchedulerILi256ELi128ELb0ELb1ELb1EEEEEEEEEvNT_6ParamsE --------------------------
	.section	.nv.info._ZN7cutlass13device_kernelIN5flash11enable_sm90INS1_16FlashAttnFwdSm90INS1_25CollectiveMainloopFwdSm90ILi2EN4cute5tupleIJNS5_1CILi1EEES8_S8_EEENS6_IJNS7_ILi128EEENS7_ILi96EEENS7_ILi64EEEEEELi256ENS_10bfloat16_tEfNS_4arch4Sm90ELb1ELb0ELb1ELb0ELb0ELb0ELb1ELb1ELb0ELb1ELb0ELb0EEENS1_21CollectiveEpilogueFwdINS6_IJSA_NS7_ILi256EEESB_EEES9_SE_SG_Li256ELb0ELb1ELb0ELb0EEENS1_30DynamicPersistentTileSchedulerILi256ELi128ELb0ELb1ELb1EEEEEEEEEvNT_6ParamsE,"",@"SHT_CUDA_INFO"
	.sectionflags	@""
	.align	4


	//----- nvinfo : EIATTR_CUDA_API_VERSION
	.align		4
        /*0000*/ 	.byte	0x04, 0x37
        /*0002*/ 	.short	(.L_780 - .L_779)
.L_779:
        /*0004*/ 	.word	0x00000082


	//----- nvinfo : EIATTR_KPARAM_INFO
	.align		4
.L_780:
        /*0008*/ 	.byte	0x04, 0x17
        /*000a*/ 	.short	(.L_782 - .L_781)
.L_781:
        /*000c*/ 	.word	0x00000000
        /*0010*/ 	.short	0x0000
        /*0012*/ 	.short	0x0000
        /*0014*/ 	.byte	0x00, 0xf0, 0x01, 0x2e


	//----- nvinfo : EIATTR_SPARSE_MMA_MASK
	.align		4
.L_782:
        /*0018*/ 	.byte	0x03, 0x50
        /*001a*/ 	.short	0x0000


	//----- nvinfo : EIATTR_MAXREG_COUNT
	.align		4
        /*001c*/ 	.byte	0x03, 0x1b
        /*001e*/ 	.short	0x00a8


	//----- nvinfo : EIATTR_MERCURY_ISA_VERSION
	.align		4
        /*0020*/ 	.byte	0x03, 0x5f
        /*0022*/ 	.short	0x0101


	//----- nvinfo : EIATTR_VRC_CTA_INIT_COUNT
	.align		4
        /*0024*/ 	.byte	0x02, 0x4a
	.zero		1
	.zero		1


	//----- nvinfo : EIATTR_EXIT_INSTR_OFFSETS
	.align		4
        /*0028*/ 	.byte	0x04, 0x1c
        /*002a*/ 	.short	(.L_784 - .L_783)


	//   ....[0]....
.L_783:
        /*002c*/ 	.word	0x00000010


	//----- nvinfo : EIATTR_MAX_THREADS
	.align		4
.L_784:
        /*0030*/ 	.byte	0x04, 0x05
        /*0032*/ 	.short	(.L_786 - .L_785)
.L_785:
        /*0034*/ 	.word	0x00000180
        /*0038*/ 	.word	0x00000001
        /*003c*/ 	.word	0x00000001


	//----- nvinfo : EIATTR_CBANK_PARAM_SIZE
	.align		4
.L_786:
        /*0040*/ 	.byte	0x03, 0x19
        /*0042*/ 	.short	0x0b80


	//----- nvinfo : EIATTR_PARAM_CBANK
	.align		4
        /*0044*/ 	.byte	0x04, 0x0a
        /*0046*/ 	.short	(.L_788 - .L_787)
	.align		4
.L_787:
        /*0048*/ 	.word	index@(.nv.constant0._ZN7cutlass13device_kernelIN5flash11enable_sm90INS1_16FlashAttnFwdSm90INS1_25CollectiveMainloopFwdSm90ILi2EN4cute5tupleIJNS5_1CILi1EEES8_S8_EEENS6_IJNS7_ILi128EEENS7_ILi96EEENS7_ILi64EEEEEELi256ENS_10bfloat16_tEfNS_4arch4Sm90ELb1ELb0ELb1ELb0ELb0ELb0ELb1ELb1ELb0ELb1ELb0ELb0EEENS1_21CollectiveEpilogueFwdINS6_IJSA_NS7_ILi256EEESB_EEES9_SE_SG_Li256ELb0ELb1ELb0ELb0EEENS1_30DynamicPersistentTileSchedulerILi256ELi128ELb0ELb1ELb1EEEEEEEEEvNT_6ParamsE)
        /*004c*/ 	.short	0x0380
        /*004e*/ 	.short	0x0b80


	//----- nvinfo : EIATTR_SW_WAR
	.align		4
.L_788:
        /*0050*/ 	.byte	0x04, 0x36
        /*0052*/ 	.short	(.L_790 - .L_789)
.L_789:
        /*0054*/ 	.word	0x00000008
.L_790:


//--------------------- .nv.info._ZN7cutlass13device_kernelIN5flash11enable_sm90INS1_16FlashAttnFwdSm90INS1_25CollectiveMainloopFwdSm90ILi2EN4cute5tupleIJNS5_1CILi1EEES8_S8_EEENS6_IJNS7_ILi128EEENS7_ILi96EEENS7_ILi64EEEEEELi256ENS_10bfloat16_tEfNS_4arch4Sm90ELb1ELb0ELb1ELb1ELb0ELb0ELb0ELb1ELb0ELb1ELb0ELb0EEENS1_21CollectiveEpilogueFwdINS6_IJSA_NS7_ILi256EEESB_EEES9_SE_SG_Li256ELb1ELb1ELb0ELb0EEENS1_36VarlenDynamicPersistentTileSchedulerILi128ELi96ELi256ELi128ELb0ELb1ELb1ELb1ELb1ELb1EEEEEEEEEvNT_6ParamsE --------------------------
	.section	.nv.info._ZN7cutlass13device_kernelIN5flash11enable_sm90INS1_16FlashAttnFwdSm90INS1_25CollectiveMainloopFwdSm90ILi2EN4cute5tupleIJNS5_1CILi1EEES8_S8_EEENS6_IJNS7_ILi128EEENS7_ILi96EEENS7_ILi64EEEEEELi256ENS_10bfloat16_tEfNS_4arch4Sm90ELb1ELb0ELb1ELb1ELb0ELb0ELb0ELb1ELb0ELb1ELb0ELb0EEENS1_21CollectiveEpilogueFwdINS6_IJSA_NS7_ILi256EEESB_EEES9_SE_SG_Li256ELb1ELb1ELb0ELb0EEENS1_36VarlenDynamicPersistentTileSchedulerILi128ELi96ELi256ELi128ELb0ELb1ELb1ELb1ELb1ELb1EEEEEEEEEvNT_6ParamsE,"",@"SHT_CUDA_INFO"
	.sectionflags	@""
	.align	4


	//----- nvinfo : EIATTR_CUDA_API_VERSION
	.align		4
        /*0000*/ 	.byte	0x04, 0x37
        /*0002*/ 	.short	(.L_792 - .L_791)
.L_791:
        /*0004*/ 	.word	0x00000082


	//----- nvinfo : EIATTR_KPARAM_INFO
	.align		4
.L_792:
        /*0008*/ 	.byte	0x04, 0x17
        /*000a*/ 	.short	(.L_794 - .L_793)
.L_793:
        /*000c*/ 	.word	0x00000000
        /*0010*/ 	.short	0x0000
        /*0012*/ 	.short	0x0000
        /*0014*/ 	.byte	0x00, 0xf0, 0x01, 0x2a


	//----- nvinfo : EIATTR_SPARSE_MMA_MASK
	.align		4
.L_794:
        /*0018*/ 	.byte	0x03, 0x50
        /*001a*/ 	.short	0x0000


	//----- nvinfo : EIATTR_MAXREG_COUNT
	.align		4
        /*001c*/ 	.byte	0x03, 0x1b
        /*001e*/ 	.short	0x00a8


	//----- nvinfo : EIATTR_MERCURY_ISA_VERSION
	.align		4
        /*0020*/ 	.byte	0x03, 0x5f
        /*0022*/ 	.short	0x0101


	//----- nvinfo : EIATTR_VRC_CTA_INIT_COUNT
	.align		4
        /*0024*/ 	.byte	0x02, 0x4a
	.zero		1
	.zero		1


	//----- nvinfo : EIATTR_EXIT_INSTR_OFFSETS
	.align		4
        /*0028*/ 	.byte	0x04, 0x1c
        /*002a*/ 	.short	(.L_796 - .L_795)


	//   ....[0]....
.L_795:
        /*002c*/ 	.word	0x00000010


	//----- nvinfo : EIATTR_MAX_THREADS
	.align		4
.L_796:
        /*0030*/ 	.byte	0x04, 0x05
        /*0032*/ 	.short	(.L_798 - .L_797)
.L_797:
        /*0034*/ 	.word	0x00000180
        /*0038*/ 	.word	0x00000001
        /*003c*/ 	.word	0x00000001


	//----- nvinfo : EIATTR_CBANK_PARAM_SIZE
	.align		4
.L_798:
        /*0040*/ 	.byte	0x03, 0x19
        /*0042*/ 	.short	0x0a80


	//----- nvinfo : EIATTR_PARAM_CBANK
	.align		4
        /*0044*/ 	.byte	0x04, 0x0a
        /*0046*/ 	.short	(.L_800 - .L_799)
	.align		4
.L_799:
        /*0048*/ 	.word	index@(.nv.constant0._ZN7cutlass13device_kernelIN5flash11enable_sm90INS1_16FlashAttnFwdSm90INS1_25CollectiveMainloopFwdSm90ILi2EN4cute5tupleIJNS5_1CILi1EEES8_S8_EEENS6_IJNS7_ILi128EEENS7_ILi96EEENS7_ILi64EEEEEELi256ENS_10bfloat16_tEfNS_4arch4Sm90ELb1ELb0ELb1ELb1ELb0ELb0ELb0ELb1ELb0ELb1ELb0ELb0EEENS1_21CollectiveEpilogueFwdINS6_IJSA_NS7_ILi256EEESB_EEES9_SE_SG_Li256ELb1ELb1ELb0ELb0EEENS1_36VarlenDynamicPersistentTileSchedulerILi128ELi96ELi256ELi128ELb0ELb1ELb1ELb1ELb1ELb1EEEEEEEEEvNT_6ParamsE)
        /*004c*/ 	.short	0x0380
        /*004e*/ 	.short	0x0a80


	//----- nvinfo : EIATTR_SW_WAR
	.align		4
.L_800:
        /*0050*/ 	.byte	0x04, 0x36
        /*0052*/ 	.short	(.L_802 - .L_801)
.L_801:
        /*0054*/ 	.word	0x00000008
.L_802:


//--------------------- .nv.info._ZN7cutlass13device_kernelIN5flash11enable_sm90INS1_16FlashAttnFwdSm90INS1_25CollectiveMainloopFwdSm90ILi2EN4cute5tupleIJNS5_1CILi1EEES8_S8_EEENS6_IJNS7_ILi128EEENS7_ILi96EEENS7_ILi64EEEEEELi256ENS_10bfloat16_tEfNS_4arch4Sm90ELb1ELb0ELb1ELb1ELb0ELb1ELb0ELb1ELb0ELb1ELb0ELb0EEENS1_21CollectiveEpilogueFwdINS6_IJSA_NS7_ILi256EEESB_EEES9_SE_SG_Li256ELb1ELb1ELb0ELb0EEENS1_36VarlenDynamicPersistentTileSchedulerILi128ELi96ELi256ELi128ELb0ELb1ELb1ELb1ELb1ELb1EEEEEEEEEvNT_6ParamsE --------------------------
	.section	.nv.info._ZN7cutlass13device_kernelIN5flash11enable_sm90INS1_16FlashAttnFwdSm90INS1_25CollectiveMainloopFwdSm90ILi2EN4cute5tupleIJNS5_1CILi1EEES8_S8_EEENS6_IJNS7_ILi128EEENS7_ILi96EEENS7_ILi64EEEEEELi256ENS_10bfloat16_tEfNS_4arch4Sm90ELb1ELb0ELb1ELb1ELb0ELb1ELb0ELb1ELb0ELb1ELb0ELb0EEENS1_21CollectiveEpilogueFwdINS6_IJSA_NS7_ILi256EEESB_EEES9_SE_SG_Li256ELb1ELb1ELb0ELb0EEENS1_36VarlenDynamicPersistentTileSchedulerILi128ELi96ELi256ELi128ELb0ELb1ELb1ELb1ELb1ELb1EEEEEEEEEvNT_6ParamsE,"",@"SHT_CUDA_INFO"
	.sectionflags	@""
	.align	4


	//----- nvinfo : EIATTR_CUDA_API_VERSION
	.align		4
        /*0000*/ 	.byte	0x04, 0x37
        /*0002*/ 	.short	(.L_804 - .L_803)
.L_803:
        /*0004*/ 	.word	0x00000082


	//----- nvinfo : EIATTR_KPARAM_INFO
	.align		4
.L_804:
        /*0008*/ 	.byte	0x04, 0x17
        /*000a*/ 	.short	(.L_806 - .L_805)
.L_805:
        /*000c*/ 	.word	0x00000000
        /*0010*/ 	.short	0x0000
        /*0012*/ 	.short	0x0000
        /*0014*/ 	.byte	0x00, 0xf0, 0x01, 0x2a


	//----- nvinfo : EIATTR_SPARSE_MMA_MASK
	.align		4
.L_806:
        /*0018*/ 	.byte	0x03, 0x50
        /*001a*/ 	.short	0x0000


	//----- nvinfo : EIATTR_MAXREG_COUNT
	.align		4
        /*001c*/ 	.byte	0x03, 0x1b
        /*001e*/ 	.short	0x00a8


	//----- nvinfo : EIATTR_MERCURY_ISA_VERSION
	.align		4
        /*0020*/ 	.byte	0x03, 0x5f
        /*0022*/ 	.short	0x0101


	//----- nvinfo : EIATTR_VRC_CTA_INIT_COUNT
	.align		4
        /*0024*/ 	.byte	0x02, 0x4a
	.zero		1
	.zero		1


	//----- nvinfo : EIATTR_EXIT_INSTR_OFFSETS
	.align		4
        /*0028*/ 	.byte	0x04, 0x1c
        /*002a*/ 	.short	(.L_808 - .L_807)


	//   ....[0]....
.L_807:
        /*002c*/ 	.word	0x00000010


	//----- nvinfo : EIATTR_MAX_THREADS
	.align		4
.L_808:
        /*0030*/ 	.byte	0x04, 0x05
        /*0032*/ 	.short	(.L_810 - .L_809)
.L_809:
        /*0034*/ 	.word	0x00000180
        /*0038*/ 	.word	0x00000001
        /*003c*/ 	.word	0x00000001


	//----- nvinfo : EIATTR_CBANK_PARAM_SIZE
	.align		4
.L_810:
        /*0040*/ 	.byte	0x03, 0x19
        /*0042*/ 	.short	0x0a80


	//----- nvinfo : EIATTR_PARAM_CBANK
	.align		4
        /*0044*/ 	.byte	0x04, 0x0a
        /*0046*/ 	.short	(.L_812 - .L_811)
	.align		4
.L_811:
        /*0048*/ 	.word	index@(.nv.constant0._ZN7cutlass13device_kernelIN5flash11enable_sm90INS1_16FlashAttnFwdSm90INS1_25CollectiveMainloopFwdSm90ILi2EN4cute5tupleIJNS5_1CILi1EEES8_S8_EEENS6_IJNS7_ILi128EEENS7_ILi96EEENS7_ILi64EEEEEELi256ENS_10bfloat16_tEfNS_4arch4Sm90ELb1ELb0ELb1ELb1ELb0ELb1ELb0ELb1ELb0ELb1ELb0ELb0EEENS1_21CollectiveEpilogueFwdINS6_IJSA_NS7_ILi256EEESB_EEES9_SE_SG_Li256ELb1ELb1ELb0ELb0EEENS1_36VarlenDynamicPersistentTileSchedulerILi128ELi96ELi256ELi128ELb0ELb1ELb1ELb1ELb1ELb1EEEEEEEEEvNT_6ParamsE)
        /*004c*/ 	.short	0x0380
        /*004e*/ 	.short	0x0a80


	//----- nvinfo : EIATTR_SW_WAR
	.align		4
.L_812:
        /*0050*/ 	.byte	0x04, 0x36
        /*0052*/ 	.short	(.L_814 - .L_813)
.L_813:
        /*0054*/ 	.word	0x00000008
.L_814:


//--------------------- .nv.info._ZN7cutlass13device_kernelIN5flash11enable_sm90INS1_16FlashAttnFwdSm90INS1_25CollectiveMainloopFwdSm90ILi2EN4cute5tupleIJNS5_1CILi1EEES8_S8_EEENS6_IJNS7_ILi128EEENS7_ILi96EEENS7_ILi64EEEEEELi256ENS_10bfloat16_tEfNS_4arch4Sm90ELb1ELb0ELb1ELb1ELb0ELb0ELb1ELb1ELb0ELb1ELb0ELb0EEENS1_21CollectiveEpilogueFwdINS6_IJSA_NS7_ILi256EEESB_EEES9_SE_SG_Li256ELb1ELb1ELb0ELb0EEENS1_36VarlenDynamicPersistentTileSchedulerILi128ELi96ELi256ELi128ELb0ELb1ELb1ELb1ELb1ELb1EEEEEEEEEvNT_6ParamsE --------------------------
	.section	.nv.info._ZN7cutlass13device_kernelIN5flash11enable_sm90INS1_16FlashAttnFwdSm90INS1_25CollectiveMainloopFwdSm90ILi2EN4cute5tupleIJNS5_1CILi1EEES8_S8_EEENS6_IJNS7_ILi128EEENS7_ILi96EEENS7_ILi64EEEEEELi256ENS_10bfloat16_tEfNS_4arch4Sm90ELb1ELb0ELb1ELb1ELb0ELb0ELb1ELb1ELb0ELb1ELb0ELb0EEENS1_21CollectiveEpilogueFwdINS6_IJSA_NS7_ILi256EEESB_EEES9_SE_SG_Li256ELb1ELb1ELb0ELb0EEENS1_36VarlenDynamicPersistentTileSchedulerILi128ELi96ELi256ELi128ELb0ELb1ELb1ELb1ELb1ELb1EEEEEEEEEvNT_6ParamsE,"",@"SHT_CUDA_INFO"
	.sectionflags	@""
	.align	4


	//----- nvinfo : EIATTR_CUDA_API_VERSION
	.align		4
        /*0000*/ 	.byte	0x04, 0x37
        /*0002*/ 	.short	(.L_816 - .L_815)
.L_815:
        /*0004*/ 	.word	0x00000082


	//----- nvinfo : EIATTR_KPARAM_INFO
	.align		4
.L_816:
        /*0008*/ 	.byte	0x04, 0x17
        /*000a*/ 	.short	(.L_818 - .L_817)
.L_817:
        /*000c*/ 	.word	0x00000000
        /*0010*/ 	.short	0x0000
        /*0012*/ 	.short	0x0000
        /*0014*/ 	.byte	0x00, 0xf0, 0x01, 0x2e


	//----- nvinfo : EIATTR_SPARSE_MMA_MASK
	.align		4
.L_818:
        /*0018*/ 	.byte	0x03, 0x50
        /*001a*/ 	.short	0x0000


	//----- nvinfo : EIATTR_MAXREG_COUNT
	.align		4
        /*001c*/ 	.byte	0x03, 0x1b
        /*001e*/ 	.short	0x00a8


	//----- nvinfo : EIATTR_MERCURY_ISA_VERSION
	.align		4
        /*0020*/ 	.byte	0x03, 0x5f
        /*0022*/ 	.short	0x0101


	//----- nvinfo : EIATTR_VRC_CTA_INIT_COUNT
	.align		4
        /*0024*/ 	.byte	0x02, 0x4a
	.zero		1
	.zero		1


	//----- nvinfo : EIATTR_EXIT_INSTR_OFFSETS
	.align		4
        /*0028*/ 	.byte	0x04, 0x1c
        /*002a*/ 	.short	(.L_820 - .L_819)


	//   ....[0]....
.L_819:
        /*002c*/ 	.word	0x00000010


	//----- nvinfo : EIATTR_MAX_THREADS
	.align		4
.L_820:
        /*0030*/ 	.byte	0x04, 0x05
        /*0032*/ 	.short	(.L_822 - .L_821)
.L_821:
        /*0034*/ 	.word	0x00000180
        /*0038*/ 	.word	0x00000001
        /*003c*/ 	.word	0x00000001


	//----- nvinfo : EIATTR_CBANK_PARAM_SIZE
	.align		4
.L_822:
        /*0040*/ 	.byte	0x03, 0x19
        /*0042*/ 	.short	0x0b80


	//----- nvinfo : EIATTR_PARAM_CBANK
	.align		4
        /*0044*/ 	.byte	0x04, 0x0a
        /*0046*/ 	.short	(.L_824 - .L_823)
	.align		4
.L_823:
        /*0048*/ 	.word	index@(.nv.constant0._ZN7cutlass13device_kernelIN5flash11enable_sm90INS1_16FlashAttnFwdSm90INS1_25CollectiveMainloopFwdSm90ILi2EN4cute5tupleIJNS5_1CILi1EEES8_S8_EEENS6_IJNS7_ILi128EEENS7_ILi96EEENS7_ILi64EEEEEELi256ENS_10bfloat16_tEfNS_4arch4Sm90ELb1ELb0ELb1ELb1ELb0ELb0ELb1ELb1ELb0ELb1ELb0ELb0EEENS1_21CollectiveEpilogueFwdINS6_IJSA_NS7_ILi256EEESB_EEES9_SE_SG_Li256ELb1ELb1ELb0ELb0EEENS1_36VarlenDynamicPersistentTileSchedulerILi128ELi96ELi256ELi128ELb0ELb1ELb1ELb1ELb1ELb1EEEEEEEEEvNT_6ParamsE)
        /*004c*/ 	.short	0x0380
        /*004e*/ 	.short	0x0b80


	//----- nvinfo : EIATTR_SW_WAR
	.align		4
.L_824:
        /*0050*/ 	.byte	0x04, 0x36
        /*0052*/ 	.short	(.L_826 - .L_825)
.L_825:
        /*0054*/ 	.word	0x00000008
.L_826:


//--------------------- .nv.info._ZN7cutlass13device_kernelIN5flash11enable_sm90INS1_16FlashAttnFwdSm90INS1_25CollectiveMainloopFwdSm90ILi2EN4cute5tupleIJNS5_1CILi1EEES8_S8_EEENS6_IJNS7_ILi128EEENS7_ILi96EEENS7_ILi64EEEEEELi256ENS_10bfloat16_tEfNS_4arch4Sm90ELb1ELb0ELb1ELb1ELb0ELb1ELb1ELb1ELb0ELb1ELb0ELb0EEENS1_21CollectiveEpilogueFwdINS6_IJSA_NS7_ILi256EEESB_EEES9_SE_SG_Li256ELb1ELb1ELb0ELb0EEENS1_36VarlenDynamicPersistentTileSchedulerILi128ELi96ELi256ELi128ELb0ELb1ELb1ELb1ELb1ELb1EEEEEEEEEvNT_6ParamsE --------------------------
	.section	.nv.info._ZN7cutlass13device_kernelIN5flash11enable_sm90INS1_16FlashAttnFwdSm90INS1_25CollectiveMainloopFwdSm90ILi2EN4cute5tupleIJNS5_1CILi1EEES8_S8_EEENS6_IJNS7_ILi128EEENS7_ILi96EEENS7_ILi64EEEEEELi256ENS_10bfloat16_tEfNS_4arch4Sm90ELb1ELb0ELb1ELb1ELb0ELb1ELb1ELb1ELb0ELb1ELb0ELb0EEENS1_21CollectiveEpilogueFwdINS6_IJSA_NS7_ILi256EEESB_EEES9_SE_SG_Li256ELb1ELb1ELb0ELb0EEENS1_36VarlenDynamicPersistentTileSchedulerILi128ELi96ELi256ELi128ELb0ELb1ELb1ELb1ELb1ELb1EEEEEEEEEvNT_6ParamsE,"",@"SHT_CUDA_INFO"
	.sectionflags	@""
	.align	4


	//----- nvinfo : EIATTR_CUDA_API_VERSION
	.align		4
        /*0000*/ 	.byte	0x04, 0x37
        /*0002*/ 	.short	(.L_828 - .L_827)
.L_827:
        /*0004*/ 	.word	0x00000082


	//----- nvinfo : EIATTR_KPARAM_INFO
	.align		4
.L_828:
        /*0008*/ 	.byte	0x04, 0x17
        /*000a*/ 	.short	(.L_830 - .L_829)
.L_829:
        /*000c*/ 	.word	0x00000000
        /*0010*/ 	.short	0x0000
        /*0012*/ 	.short	0x0000
        /*0014*/ 	.byte	0x00, 0xf0, 0x01, 0x2e


	//----- nvinfo : EIATTR_SPARSE_MMA_MASK
	.align		4
.L_830:
        /*0018*/ 	.byte	0x03, 0x50
        /*001a*/ 	.short	0x0000


	//----- nvinfo : EIATTR_MAXREG_COUNT
	.align		4
        /*001c*/ 	.byte	0x03, 0x1b
        /*001e*/ 	.short	0x00a8


	//----- nvinfo : EIATTR_MERCURY_ISA_VERSION
	.align		4
        /*0020*/ 	.byte	0x03, 0x5f
        /*0022*/ 	.short	0x0101


	//----- nvinfo : EIATTR_VRC_CTA_INIT_COUNT
	.align		4
        /*0024*/ 	.byte	0x02, 0x4a
	.zero		1
	.zero		1


	//----- nvinfo : EIATTR_EXIT_INSTR_OFFSETS
	.align		4
        /*0028*/ 	.byte	0x04, 0x1c
        /*002a*/ 	.short	(.L_832 - .L_831)


	//   ....[0]....
.L_831:
        /*002c*/ 	.word	0x00000010


	//----- nvinfo : EIATTR_MAX_THREADS
	.align		4
.L_832:
        /*0030*/ 	.byte	0x04, 0x05
        /*0032*/ 	.short	(.L_834 - .L_833)
.L_833:
        /*0034*/ 	.word	0x00000180
        /*0038*/ 	.word	0x00000001
        /*003c*/ 	.word	0x00000001


	//----- nvinfo : EIATTR_CBANK_PARAM_SIZE
	.align		4
.L_834:
        /*0040*/ 	.byte	0x03, 0x19
        /*0042*/ 	.short	0x0b80


	//----- nvinfo : EIATTR_PARAM_CBANK
	.align		4
        /*0044*/ 	.byte	0x04, 0x0a
        /*0046*/ 	.short	(.L_836 - .L_835)
	.align		4
.L_835:
        /*0048*/ 	.word	index@(.nv.constant0._ZN7cutlass13device_kernelIN5flash11enable_sm90INS1_16FlashAttnFwdSm90INS1_25CollectiveMainloopFwdSm90ILi2EN4cute5tupleIJNS5_1CILi1EEES8_S8_EEENS6_IJNS7_ILi128EEENS7_ILi96EEENS7_ILi64EEEEEELi256ENS_10bfloat16_tEfNS_4arch4Sm90ELb1ELb0ELb1ELb1ELb0ELb1ELb1ELb1ELb0ELb1ELb0ELb0EEENS1_21CollectiveEpilogueFwdINS6_IJSA_NS7_ILi256EEESB_EEES9_SE_SG_Li256ELb1ELb1ELb0ELb0EEENS1_36VarlenDynamicPersistentTileSchedulerILi128ELi96ELi256ELi128ELb0ELb1ELb1ELb1ELb1ELb1EEEEEEEEEvNT_6ParamsE)
        /*004c*/ 	.short	0x0380
        /*004e*/ 	.short	0x0b80


	//----- nvinfo : EIATTR_SW_WAR
	.align		4
.L_836:
        /*0050*/ 	.byte	0x04, 0x36
        /*0052*/ 	.short	(.L_838 - .L_837)
.L_837:
        /*0054*/ 	.word	0x00000008
.L_838:


//--------------------- .nv.callgraph             --------------------------
	.section	.nv.callgraph,"",@"SHT_CUDA_CALLGRAPH"
	.align	4
	.sectionentsize	8
	.align		4
        /*0000*/ 	.word	0x00000000
	.align		4
        /*0004*/ 	.word	0xffffffff
	.align		4
        /*0008*/ 	.word	0x00000000
	.align		4
        /*000c*/ 	.word	0xfffffffe
	.align		4
        /*0010*/ 	.word	0x00000000
	.align		4
        /*0014*/ 	.word	0xfffffffd
	.align		4
        /*0018*/ 	.word	0x00000000
	.align		4
        /*001c*/ 	.word	0xfffffffc


//--------------------- .nv.constant4             --------------------------
	.section	.nv.constant4,"a",@progbits
	.align	8
	.align		8
.nv.constant4:
        /*0000*/ 	.dword	_ZN83_INTERNAL_67309024_47_flash_fwd_hdimdiff_bf16_softcap_packgqa_sm90_cu_49158569_38504cuda3std3__45__cpo5beginE
	.align		8
        /*0008*/ 	.dword	_ZN83_INTERNAL_67309024_47_flash_fwd_hdimdiff_bf16_softcap_packgqa_sm90_cu_49158569_38504cuda3std3__45__cpo3endE
	.align		8
        /*0010*/ 	.dword	_ZN83_INTERNAL_67309024_47_flash_fwd_hdimdiff_bf16_softcap_packgqa_sm90_cu_49158569_38504cuda3std3__45__cpo6cbeginE
	.align		8
        /*0018*/ 	.dword	_ZN83_INTERNAL_67309024_47_flash_fwd_hdimdiff_bf16_softcap_packgqa_sm90_cu_49158569_38504cuda3std3__45__cpo4cendE
	.align		8
        /*0020*/ 	.dword	_ZN83_INTERNAL_67309024_47_flash_fwd_hdimdiff_bf16_softcap_packgqa_sm90_cu_49158569_38504cuda3std3__485_GLOBAL__N__67309024_47_flash_fwd_hdimdiff_bf16_softcap_packgqa_sm90_cu_49158569_38506ignoreE
	.align		8
        /*0028*/ 	.dword	_ZN83_INTERNAL_67309024_47_flash_fwd_hdimdiff_bf16_softcap_packgqa_sm90_cu_49158569_38504cuda3std3__419piecewise_constructE
	.align		8
        /*0030*/ 	.dword	_ZN83_INTERNAL_67309024_47_flash_fwd_hdimdiff_bf16_softcap_packgqa_sm90_cu_49158569_38504cuda3std3__48in_placeE
	.align		8
        /*0038*/ 	.dword	_ZN83_INTERNAL_67309024_47_flash_fwd_hdimdiff_bf16_softcap_packgqa_sm90_cu_49158569_38504cuda3std6ranges3__45__cpo4swapE
	.align		8
        /*0040*/ 	.dword	_ZN83_INTERNAL_67309024_47_flash_fwd_hdimdiff_bf16_softcap_packgqa_sm90_cu_49158569_38504cuda3std6ranges3__45__cpo9iter_moveE
	.align		8
        /*0048*/ 	.dword	_ZN83_INTERNAL_67309024_47_flash_fwd_hdimdiff_bf16_softcap_packgqa_sm90_cu_49158569_38504cute7productE
	.align		8
        /*0050*/ 	.dword	_ZN83_INTERNAL_67309024_47_flash_fwd_hdimdiff_bf16_softcap_packgqa_sm90_cu_49158569_38504cute1_E


//--------------------- .text._ZN7cutlass13device_kernelIN5flash11enable_sm90INS1_16FlashAttnFwdSm90INS1_25CollectiveMainloopFwdSm90ILi2EN4cute5tupleIJNS5_1CILi1EEES8_S8_EEENS6_IJNS7_ILi128EEESA_NS7_ILi192EEEEEELi128ENS_10bfloat16_tEfNS_4arch4Sm90ELb0ELb0ELb1ELb0ELb0ELb0ELb0ELb1ELb1ELb1ELb0ELb0EEENS1_21CollectiveEpilogueFwdINS6_IJSA_SA_SA_EEES9_SD_SF_Li256ELb0ELb1ELb0ELb0EEENS1_29StaticPersistentTileSchedulerILb0EEEEEEEEEvNT_6ParamsE --------------------------
	.section	.text._ZN7cutlass13device_kernelIN5flash11enable_sm90INS1_16FlashAttnFwdSm90INS1_25CollectiveMainloopFwdSm90ILi2EN4cute5tupleIJNS5_1CILi1EEES8_S8_EEENS6_IJNS7_ILi128EEESA_NS7_ILi192EEEEEELi128ENS_10bfloat16_tEfNS_4arch4Sm90ELb0ELb0ELb1ELb0ELb0ELb0ELb0ELb1ELb1ELb1ELb0ELb0EEENS1_21CollectiveEpilogueFwdINS6_IJSA_SA_SA_EEES9_SD_SF_Li256ELb0ELb1ELb0ELb0EEENS1_29StaticPersistentTileSchedulerILb0EEEEEEEEEvNT_6ParamsE,"ax",@progbits
	.align	128
.text._ZN7cutlass13device_kernelIN5flash11enable_sm90INS1_16FlashAttnFwdSm90INS1_25CollectiveMainloopFwdSm90ILi2EN4cute5tupleIJNS5_1CILi1EEES8_S8_EEENS6_IJNS7_ILi128EEESA_NS7_ILi192EEEEEELi128ENS_10bfloat16_tEfNS_4arch4Sm90ELb0ELb0ELb1ELb0ELb0ELb0ELb0ELb1ELb1ELb1ELb0ELb0EEENS1_21CollectiveEpilogueFwdINS6_IJSA_SA_SA_EEES9_SD_SF_Li256ELb0ELb1ELb0ELb0EEENS1_29StaticPersistentTileSchedulerILb0EEEEEEEEEvNT_6ParamsE:
        .type           _ZN7cutlass13device_kernelIN5flash11enable_sm90INS1_16FlashAttnFwdSm90INS1_25CollectiveMainloopFwdSm90ILi2EN4cute5tupleIJNS5_1CILi1EEES8_S8_EEENS6_IJNS7_ILi128EEESA_NS7_ILi192EEEEEELi128ENS_10bfloat16_tEfNS_4arch4Sm90ELb0ELb0ELb1ELb0ELb0ELb0ELb0ELb1ELb1ELb1ELb0ELb0EEENS1_21CollectiveEpilogueFwdINS6_IJSA_SA_SA_EEES9_SD_SF_Li256ELb0ELb1ELb0ELb0EEENS1_29StaticPersistentTileSchedulerILb0EEEEEEEEEvNT_6ParamsE,@function
        .size           _ZN7cutlass13device_kernelIN5flash11enable_sm90INS1_16FlashAttnFwdSm90INS1_25CollectiveMainloopFwdSm90ILi2EN4cute5tupleIJNS5_1CILi1EEES8_S8_EEENS6_IJNS7_ILi128EEESA_NS7_ILi192EEEEEELi128ENS_10bfloat16_tEfNS_4arch4Sm90ELb0ELb0ELb1ELb0ELb0ELb0ELb0ELb1ELb1ELb1ELb0ELb0EEENS1_21CollectiveEpilogueFwdINS6_IJSA_SA_SA_EEES9_SD_SF_Li256ELb0ELb1ELb0ELb0EEENS1_29StaticPersistentTileSchedulerILb0EEEEEEEEEvNT_6ParamsE,(.L_x_46 - _ZN7cutlass13device_kernelIN5flash11enable_sm90INS1_16FlashAttnFwdSm90INS1_25CollectiveMainloopFwdSm90ILi2EN4cute5tupleIJNS5_1CILi1EEES8_S8_EEENS6_IJNS7_ILi128EEESA_NS7_ILi192EEEEEELi128ENS_10bfloat16_tEfNS_4arch4Sm90ELb0ELb0ELb1ELb0ELb0ELb0ELb0ELb1ELb1ELb1ELb0ELb0EEENS1_21CollectiveEpilogueFwdINS6_IJSA_SA_SA_EEES9_SD_SF_Li256ELb0ELb1ELb0ELb0EEENS1_29StaticPersistentTileSchedulerILb0EEEEEEEEEvNT_6ParamsE)
        .other          _ZN7cutlass13device_kernelIN5flash11enable_sm90INS1_16FlashAttnFwdSm90INS1_25CollectiveMainloopFwdSm90ILi2EN4cute5tupleIJNS5_1CILi1EEES8_S8_EEENS6_IJNS7_ILi128EEESA_NS7_ILi192EEEEEELi128ENS_10bfloat16_tEfNS_4arch4Sm90ELb0ELb0ELb1ELb0ELb0ELb0ELb0ELb1ELb1ELb1ELb0ELb0EEENS1_21CollectiveEpilogueFwdINS6_IJSA_SA_SA_EEES9_SD_SF_Li256ELb0ELb1ELb0ELb0EEENS1_29StaticPersistentTileSchedulerILb0EEEEEEEEEvNT_6ParamsE,@"STO_CUDA_ENTRY STV_DEFAULT"
_ZN7cutlass13device_kernelIN5flash11enable_sm90INS1_16FlashAttnFwdSm90INS1_25CollectiveMainloopFwdSm90ILi2EN4cute5tupleIJNS5_1CILi1EEES8_S8_EEENS6_IJNS7_ILi128EEESA_NS7_ILi192EEEEEELi128ENS_10bfloat16_tEfNS_4arch4Sm90ELb0ELb0ELb1ELb0ELb0ELb0ELb0ELb1ELb1ELb1ELb0ELb0EEENS1_21CollectiveEpilogueFwdINS6_IJSA_SA_SA_EEES9_SD_SF_Li256ELb0ELb1ELb0ELb0EEENS1_29StaticPersistentTileSchedulerILb0EEEEEEEEEvNT_6ParamsE:
[----:B------:R-:W-:Y:S01]  /*0000*/  LDC R1, c[0x0][0x37c] ;  /* 0x0000df00ff017b82 */ /* 0x000fe20000000800 */
[----:B------:R-:W-:Y:S05]  /*0010*/  EXIT ;  /* 0x000000000000794d */ /* 0x000fea0003800000 */
.L_x_0:
[----:B------:R-:W-:-:S00]  /*0020*/  BRA `(.L_x_0) ;  /* 0xfffffffc00fc7947 */ /* 0x000fc0000383ffff */
[----:B------:R-:W-:-:S00]  /*0030*/  NOP ;  /* 0x0000000000007918 */ /* 0x000fc00000000000 */
        /* <DEDUP_REMOVED lines=12> */
.L_x_46:


//--------------------- .text._ZN7cutlass13device_kernelIN5flash11enable_sm90INS1_16FlashAttnFwdSm90INS1_25CollectiveMainloopFwdSm90ILi2EN4cute5tupleIJNS5_1CILi2EEENS7_ILi1EEES9_EEENS6_IJNS7_ILi128EEESB_NS7_ILi192EEEEEELi128ENS_10bfloat16_tEfNS_4arch4Sm90ELb0ELb0ELb1ELb0ELb0ELb0ELb0ELb1ELb1ELb1ELb0ELb0EEENS1_21CollectiveEpilogueFwdINS6_IJSB_SB_SB_EEESA_SE_SG_Li256ELb0ELb1ELb0ELb0EEENS1_29StaticPersistentTileSchedulerILb0EEEEEEEEEvNT_6ParamsE --------------------------
	.section	.text._ZN7cutlass13device_kernelIN5flash11enable_sm90INS1_16FlashAttnFwdSm90INS1_25CollectiveMainloopFwdSm90ILi2EN4cute5tupleIJNS5_1CILi2EEENS7_ILi1EEES9_EEENS6_IJNS7_ILi128EEESB_NS7_ILi192EEEEEELi128ENS_10bfloat16_tEfNS_4arch4Sm90ELb0ELb0ELb1ELb0ELb0ELb0ELb0ELb1ELb1ELb1ELb0ELb0EEENS1_21CollectiveEpilogueFwdINS6_IJSB_SB_SB_EEESA_SE_SG_Li256ELb0ELb1ELb0ELb0EEENS1_29StaticPersistentTileSchedulerILb0EEEEEEEEEvNT_6ParamsE,"ax",@progbits
	.align	128
.text._ZN7cutlass13device_kernelIN5flash11enable_sm90INS1_16FlashAttnFwdSm90INS1_25CollectiveMainloopFwdSm90ILi2EN4cute5tupleIJNS5_1CILi2EEENS7_ILi1EEES9_EEENS6_IJNS7_ILi128EEESB_NS7_ILi192EEEEEELi128ENS_10bfloat16_tEfNS_4arch4Sm90ELb0ELb0ELb1ELb0ELb0ELb0ELb0ELb1ELb1ELb1ELb0ELb0EEENS1_21CollectiveEpilogueFwdINS6_IJSB_SB_SB_EEESA_SE_SG_Li256ELb0ELb1ELb0ELb0EEENS1_29StaticPersistentTileSchedulerILb0EEEEEEEEEvNT_6ParamsE:
        .type           _ZN7cutlass13device_kernelIN5flash11enable_sm90INS1_16FlashAttnFwdSm90INS1_25CollectiveMainloopFwdSm90ILi2EN4cute5tupleIJNS5_1CILi2EEENS7_ILi1EEES9_EEENS6_IJNS7_ILi128EEESB_NS7_ILi192EEEEEELi128ENS_10bfloat16_tEfNS_4arch4Sm90ELb0ELb0ELb1ELb0ELb0ELb0ELb0ELb1ELb1ELb1ELb0ELb0EEENS1_21CollectiveEpilogueFwdINS6_IJSB_SB_SB_EEESA_SE_SG_Li256ELb0ELb1ELb0ELb0EEENS1_29StaticPersistentTileSchedulerILb0EEEEEEEEEvNT_6ParamsE,@function
        .size           _ZN7cutlass13device_kernelIN5flash11enable_sm90INS1_16FlashAttnFwdSm90INS1_25CollectiveMainloopFwdSm90ILi2EN4cute5tupleIJNS5_1CILi2EEENS7_ILi1EEES9_EEENS6_IJNS7_ILi128EEESB_NS7_ILi192EEEEEELi128ENS_10bfloat16_tEfNS_4arch4Sm90ELb0ELb0ELb1ELb0ELb0ELb0ELb0ELb1ELb1ELb1ELb0ELb0EEENS1_21CollectiveEpilogueFwdINS6_IJSB_SB_SB_EEESA_SE_SG_Li256ELb0ELb1ELb0ELb0EEENS1_29StaticPersistentTileSchedulerILb0EEEEEEEEEvNT_6ParamsE,(.L_x_47 - _ZN7cutlass13device_kernelIN5flash11enable_sm90INS1_16FlashAttnFwdSm90INS1_25CollectiveMainloopFwdSm90ILi2EN4cute5tupleIJNS5_1CILi2EEENS7_ILi1EEES9_EEENS6_IJNS7_ILi128EEESB_NS7_ILi192EEEEEELi128ENS_10bfloat16_tEfNS_4arch4Sm90ELb0ELb0ELb1ELb0ELb0ELb0ELb0ELb1ELb1ELb1ELb0ELb0EEENS1_21CollectiveEpilogueFwdINS6_IJSB_SB_SB_EEESA_SE_SG_Li256ELb0ELb1ELb0ELb0EEENS1_29StaticPersistentTileSchedulerILb0EEEEEEEEEvNT_6ParamsE)
        .other          _ZN7cutlass13device_kernelIN5flash11enable_sm90INS1_16FlashAttnFwdSm90INS1_25CollectiveMainloopFwdSm90ILi2EN4cute5tupleIJNS5_1CILi2EEENS7_ILi1EEES9_EEENS6_IJNS7_ILi128EEESB_NS7_ILi192EEEEEELi128ENS_10bfloat16_tEfNS_4arch4Sm90ELb0ELb0ELb1ELb0ELb0ELb0ELb0ELb1ELb1ELb1ELb0ELb0EEENS1_21CollectiveEpilogueFwdINS6_IJSB_SB_SB_EEESA_SE_SG_Li256ELb0ELb1ELb0ELb0EEENS1_29StaticPersistentTileSchedulerILb0EEEEEEEEEvNT_6ParamsE,@"STO_CUDA_ENTRY STV_DEFAULT"
_ZN7cutlass13device_kernelIN5flash11enable_sm90INS1_16FlashAttnFwdSm90INS1_25CollectiveMainloopFwdSm90ILi2EN4cute5tupleIJNS5_1CILi2EEENS7_ILi1EEES9_EEENS6_IJNS7_ILi128EEESB_NS7_ILi192EEEEEELi128ENS_10bfloat16_tEfNS_4arch4Sm90ELb0ELb0ELb1ELb0ELb0ELb0ELb0ELb1ELb1ELb1ELb0ELb0EEENS1_21CollectiveEpilogueFwdINS6_IJSB_SB_SB_EEESA_SE_SG_Li256ELb0ELb1ELb0ELb0EEENS1_29StaticPersistentTileSchedulerILb0EEEEEEEEEvNT_6ParamsE:
[----:B------:R-:W-:Y:S01]  /*0000*/  LDC R1, c[0x0][0x37c] ;  /* 0x0000df00ff017b82 */ /* 0x000fe20000000800 */
[----:B------:R-:W-:Y:S05]  /*0010*/  EXIT ;  /* 0x000000000000794d */ /* 0x000fea0003800000 */
.L_x_1:
        /* <DEDUP_REMOVED lines=14> */
.L_x_47:


//--------------------- .text._ZN7cutlass13device_kernelIN5flash11enable_sm90INS1_16FlashAttnFwdSm90INS1_25CollectiveMainloopFwdSm90ILi2EN4cute5tupleIJNS5_1CILi1EEES8_S8_EEENS6_IJNS7_ILi128EEESA_NS7_ILi192EEEEEELi128ENS_10bfloat16_tEfNS_4arch4Sm90ELb0ELb0ELb1ELb1ELb0ELb0ELb0ELb1ELb1ELb1ELb0ELb0EEENS1_21CollectiveEpilogueFwdINS6_IJSA_SA_SA_EEES9_SD_SF_Li256ELb1ELb1ELb0ELb0EEENS1_36VarlenDynamicPersistentTileSchedulerILi128ELi128ELi256ELi128ELb0ELb1ELb1ELb0ELb1ELb1EEEEEEEEEvNT_6ParamsE --------------------------
	.section	.text._ZN7cutlass13device_kernelIN5flash11enable_sm90INS1_16FlashAttnFwdSm90INS1_25CollectiveMainloopFwdSm90ILi2EN4cute5tupleIJNS5_1CILi1EEES8_S8_EEENS6_IJNS7_ILi128EEESA_NS7_ILi192EEEEEELi128ENS_10bfloat16_tEfNS_4arch4Sm90ELb0ELb0ELb1ELb1ELb0ELb0ELb0ELb1ELb1ELb1ELb0ELb0EEENS1_21CollectiveEpilogueFwdINS6_IJSA_SA_SA_EEES9_SD_SF_Li256ELb1ELb1ELb0ELb0EEENS1_36VarlenDynamicPersistentTileSchedulerILi128ELi128ELi256ELi128ELb0ELb1ELb1ELb0ELb1ELb1EEEEEEEEEvNT_6ParamsE,"ax",@progbits
	.align	128
.text._ZN7cutlass13device_kernelIN5flash11enable_sm90INS1_16FlashAttnFwdSm90INS1_25CollectiveMainloopFwdSm90ILi2EN4cute5tupleIJNS5_1CILi1EEES8_S8_EEENS6_IJNS7_ILi128EEESA_NS7_ILi192EEEEEELi128ENS_10bfloat16_tEfNS_4arch4Sm90ELb0ELb0ELb1ELb1ELb0ELb0ELb0ELb1ELb1ELb1ELb0ELb0EEENS1_21CollectiveEpilogueFwdINS6_IJSA_SA_SA_EEES9_SD_SF_Li256ELb1ELb1ELb0ELb0EEENS1_36VarlenDynamicPersistentTileSchedulerILi128ELi128ELi256ELi128ELb0ELb1ELb1ELb0ELb1ELb1EEEEEEEEEvNT_6ParamsE:
        .type           _ZN7cutlass13device_kernelIN5flash11enable_sm90INS1_16FlashAttnFwdSm90INS1_25CollectiveMainloopFwdSm90ILi2EN4cute5tupleIJNS5_1CILi1EEES8_S8_EEENS6_IJNS7_ILi128EEESA_NS7_ILi192EEEEEELi128ENS_10bfloat16_tEfNS_4arch4Sm90ELb0ELb0ELb1ELb1ELb0ELb0ELb0ELb1ELb1ELb1ELb0ELb0EEENS1_21CollectiveEpilogueFwdINS6_IJSA_SA_SA_EEES9_SD_SF_Li256ELb1ELb1ELb0ELb0EEENS1_36VarlenDynamicPersistentTileSchedulerILi128ELi128ELi256ELi128ELb0ELb1ELb1ELb0ELb1ELb1EEEEEEEEEvNT_6ParamsE,@function
        .size           _ZN7cutlass13device_kernelIN5flash11enable_sm90INS1_16FlashAttnFwdSm90INS1_25CollectiveMainloopFwdSm90ILi2EN4cute5tupleIJNS5_1CILi1EEES8_S8_EEENS6_IJNS7_ILi128EEESA_NS7_ILi192EEEEEELi128ENS_10bfloat16_tEfNS_4arch4Sm90ELb0ELb0ELb1ELb1ELb0ELb0ELb0ELb1ELb1ELb1ELb0ELb0EEENS1_21CollectiveEpilogueFwdINS6_IJSA_SA_SA_EEES9_SD_SF_Li256ELb1ELb1ELb0ELb0EEENS1_36VarlenDynamicPersistentTileSchedulerILi128ELi128ELi256ELi128ELb0ELb1ELb1ELb0ELb1ELb1EEEEEEEEEvNT_6ParamsE,(.L_x_48 - _ZN7cutlass13device_kernelIN5flash11enable_sm90INS1_16FlashAttnFwdSm90INS1_25CollectiveMainloopFwdSm90ILi2EN4cute5tupleIJNS5_1CILi1EEES8_S8_EEENS6_IJNS7_ILi128EEESA_NS7_ILi192EEEEEELi128ENS_10bfloat16_tEfNS_4arch4Sm90ELb0ELb0ELb1ELb1ELb0ELb0ELb0ELb1ELb1ELb1ELb0ELb0EEENS1_21CollectiveEpilogueFwdINS6_IJSA_SA_SA_EEES9_SD_SF_Li256ELb1ELb1ELb0ELb0EEENS1_36VarlenDynamicPersistentTileSchedulerILi128ELi128ELi256ELi128ELb0ELb1ELb1ELb0ELb1ELb1EEEEEEEEEvNT_6ParamsE)
        .other          _ZN7cutlass13device_kernelIN5flash11enable_sm90INS1_16FlashAttnFwdSm90INS1_25CollectiveMainloopFwdSm90ILi2EN4cute5tupleIJNS5_1CILi1EEES8_S8_EEENS6_IJNS7_ILi128EEESA_NS7_ILi192EEEEEELi128ENS_10bfloat16_tEfNS_4arch4Sm90ELb0ELb0ELb1ELb1ELb0ELb0ELb0ELb1ELb1ELb1ELb0ELb0EEENS1_21CollectiveEpilogueFwdINS6_IJSA_SA_SA_EEES9_SD_SF_Li256ELb1ELb1ELb0ELb0EEENS1_36VarlenDynamicPersistentTileSchedulerILi128ELi128ELi256ELi128ELb0ELb1ELb1ELb0ELb1ELb1EEEEEEEEEvNT_6ParamsE,@"STO_CUDA_ENTRY STV_DEFAULT"
_ZN7cutlass13device_kernelIN5flash11enable_sm90INS1_16FlashAttnFwdSm90INS1_25CollectiveMainloopFwdSm90ILi2EN4cute5tupleIJNS5_1CILi1EEES8_S8_EEENS6_IJNS7_ILi128EEESA_NS7_ILi192EEEEEELi128ENS_10bfloat16_tEfNS_4arch4Sm90ELb0ELb0ELb1ELb1ELb0ELb0ELb0ELb1ELb1ELb1ELb0ELb0EEENS1_21CollectiveEpilogueFwdINS6_IJSA_SA_SA_EEES9_SD_SF_Li256ELb1ELb1ELb0ELb0EEENS1_36VarlenDynamicPersistentTileSchedulerILi128ELi128ELi256ELi128ELb0ELb1ELb1ELb0ELb1ELb1EEEEEEEEEvNT_6ParamsE:
[----:B------:R-:W-:Y:S01]  /*0000*/  LDC R1, c[0x0][0x37c] ;  /* 0x0000df00ff017b82 */ /* 0x000fe20000000800 */
[----:B------:R-:W-:Y:S05]  /*0010*/  EXIT ;  /* 0x000000000000794d */ /* 0x000fea0003800000 */
.L_x_2:
        /* <DEDUP_REMOVED lines=14> */
.L_x_48:


//--------------------- .text._ZN7cutlass13device_kernelIN5flash11enable_sm90INS1_16FlashAttnFwdSm90INS1_25CollectiveMainloopFwdSm90ILi2EN4cute5tupleIJNS5_1CILi1EEES8_S8_EEENS6_IJNS7_ILi128EEESA_NS7_ILi192EEEEEELi128ENS_10bfloat16_tEfNS_4arch4Sm90ELb0ELb0ELb1ELb1ELb0ELb1ELb0ELb1ELb1ELb1ELb0ELb0EEENS1_21CollectiveEpilogueFwdINS6_IJSA_SA_SA_EEES9_SD_SF_Li256ELb1ELb1ELb0ELb0EEENS1_36VarlenDynamicPersistentTileSchedulerILi128ELi128ELi256ELi128ELb0ELb1ELb1ELb0ELb1ELb1EEEEEEEEEvNT_6ParamsE --------------------------
	.section	.text._ZN7cutlass13device_kernelIN5flash11enable_sm90INS1_16FlashAttnFwdSm90INS1_25CollectiveMainloopFwdSm90ILi2EN4cute5tupleIJNS5_1CILi1EEES8_S8_EEENS6_IJNS7_ILi128EEESA_NS7_ILi192EEEEEELi128ENS_10bfloat16_tEfNS_4arch4Sm90ELb0ELb0ELb1ELb1ELb0ELb1ELb0ELb1ELb1ELb1ELb0ELb0EEENS1_21CollectiveEpilogueFwdINS6_IJSA_SA_SA_EEES9_SD_SF_Li256ELb1ELb1ELb0ELb0EEENS1_36VarlenDynamicPersistentTileSchedulerILi128ELi128ELi256ELi128ELb0ELb1ELb1ELb0ELb1ELb1EEEEEEEEEvNT_6ParamsE,"ax",@progbits
	.align	128
.text._ZN7cutlass13device_kernelIN5flash11enable_sm90INS1_16FlashAttnFwdSm90INS1_25CollectiveMainloopFwdSm90ILi2EN4cute5tupleIJNS5_1CILi1EEES8_S8_EEENS6_IJNS7_ILi128EEESA_NS7_ILi192EEEEEELi128ENS_10bfloat16_tEfNS_4arch4Sm90ELb0ELb0ELb1ELb1ELb0ELb1ELb0ELb1ELb1ELb1ELb0ELb0EEENS1_21CollectiveEpilogueFwdINS6_IJSA_SA_SA_EEES9_SD_SF_Li256ELb1ELb1ELb0ELb0EEENS1_36VarlenDynamicPersistentTileSchedulerILi128ELi128ELi256ELi128ELb0ELb1ELb1ELb0ELb1ELb1EEEEEEEEEvNT_6ParamsE:
        .type           _ZN7cutlass13device_kernelIN5flash11enable_sm90INS1_16FlashAttnFwdSm90INS1_25CollectiveMainloopFwdSm90ILi2EN4cute5tupleIJNS5_1CILi1EEES8_S8_EEENS6_IJNS7_ILi128EEESA_NS7_ILi192EEEEEELi128ENS_10bfloat16_tEfNS_4arch4Sm90ELb0ELb0ELb1ELb1ELb0ELb1ELb0ELb1ELb1ELb1ELb0ELb0EEENS1_21CollectiveEpilogueFwdINS6_IJSA_SA_SA_EEES9_SD_SF_Li256ELb1ELb1ELb0ELb0EEENS1_36VarlenDynamicPersistentTileSchedulerILi128ELi128ELi256ELi128ELb0ELb1ELb1ELb0ELb1ELb1EEEEEEEEEvNT_6ParamsE,@function
        .size           _ZN7cutlass13device_kernelIN5flash11enable_sm90INS1_16FlashAttnFwdSm90INS1_25CollectiveMainloopFwdSm90ILi2EN4cute5tupleIJNS5_1CILi1EEES8_S8_EEENS6_IJNS7_ILi128EEESA_NS7_ILi192EEEEEELi128ENS_10bfloat16_tEfNS_4arch4Sm90ELb0ELb0ELb1ELb1ELb0ELb1ELb0ELb1ELb1ELb1ELb0ELb0EEENS1_21CollectiveEpilogueFwdINS6_IJSA_SA_SA_EEES9_SD_SF_Li256ELb1ELb1ELb0ELb0EEENS1_36VarlenDynamicPersistentTileSchedulerILi128ELi128ELi256ELi128ELb0ELb1ELb1ELb0ELb1ELb1EEEEEEEEEvNT_6ParamsE,(.L_x_49 - _ZN7cutlass13device_kernelIN5flash11enable_sm90INS1_16FlashAttnFwdSm90INS1_25CollectiveMainloopFwdSm90ILi2EN4cute5tupleIJNS5_1CILi1EEES8_S8_EEENS6_IJNS7_ILi128EEESA_NS7_ILi192EEEEEELi128ENS_10bfloat16_tEfNS_4arch4Sm90ELb0ELb0ELb1ELb1ELb0ELb1ELb0ELb1ELb1ELb1ELb0ELb0EEENS1_21CollectiveEpilogueFwdINS6_IJSA_SA_SA_EEES9_SD_SF_Li256ELb1ELb1ELb0ELb0EEENS1_36VarlenDynamicPersistentTileSchedulerILi128ELi128ELi256ELi128ELb0ELb1ELb1ELb0ELb1ELb1EEEEEEEEEvNT_6ParamsE)
        .other          _ZN7cutlass13device_kernelIN5flash11enable_sm90INS1_16FlashAttnFwdSm90INS1_25CollectiveMainloopFwdSm90ILi2EN4cute5tupleIJNS5_1CILi1EEES8_S8_EEENS6_IJNS7_ILi128EEESA_NS7_ILi192EEEEEELi128ENS_10bfloat16_tEfNS_4arch4Sm90ELb0ELb0ELb1ELb1ELb0ELb1ELb0ELb1ELb1ELb1ELb0ELb0EEENS1_21CollectiveEpilogueFwdINS6_IJSA_SA_SA_EEES9_SD_SF_Li256ELb1ELb1ELb0ELb0EEENS1_36VarlenDynamicPersistentTileSchedulerILi128ELi128ELi256ELi128ELb0ELb1ELb1ELb0ELb1ELb1EEEEEEEEEvNT_6ParamsE,@"STO_CUDA_ENTRY STV_DEFAULT"
_ZN7cutlass13device_kernelIN5flash11enable_sm90INS1_16FlashAttnFwdSm90INS1_25CollectiveMainloopFwdSm90ILi2EN4cute5tupleIJNS5_1CILi1EEES8_S8_EEENS6_IJNS7_ILi128EEESA_NS7_ILi192EEEEEELi128ENS_10bfloat16_tEfNS_4arch4Sm90ELb0ELb0ELb1ELb1ELb0ELb1ELb0ELb1ELb1ELb1ELb0ELb0EEENS1_21CollectiveEpilogueFwdINS6_IJSA_SA_SA_EEES9_SD_SF_Li256ELb1ELb1ELb0ELb0EEENS1_36VarlenDynamicPersistentTileSchedulerILi128ELi128ELi256ELi128ELb0ELb1ELb1ELb0ELb1ELb1EEEEEEEEEvNT_6ParamsE:
[----:B------:R-:W-:Y:S01]  /*0000*/  LDC R1, c[0x0][0x37c] ;  /* 0x0000df00ff017b82 */ /* 0x000fe20000000800 */
[----:B------:R-:W-:Y:S05]  /*0010*/  EXIT ;  /* 0x000000000000794d */ /* 0x000fea0003800000 */
.L_x_3:
        /* <DEDUP_REMOVED lines=14> */
.L_x_49:


//--------------------- .text._ZN7cutlass13device_kernelIN5flash11enable_sm90INS1_16FlashAttnFwdSm90INS1_25CollectiveMainloopFwdSm90ILi2EN4cute5tupleIJNS5_1CILi1EEES8_S8_EEENS6_IJNS7_ILi128EEENS7_ILi96EEENS7_ILi192EEEEEELi128ENS_10bfloat16_tEfNS_4arch4Sm90ELb0ELb1ELb1ELb0ELb0ELb0ELb0ELb1ELb1ELb1ELb0ELb0EEENS1_21CollectiveEpilogueFwdINS6_IJSA_SA_SB_EEES9_SE_SG_Li256ELb0ELb1ELb0ELb0EEENS1_30DynamicPersistentTileSchedulerILi256ELi128ELb0ELb1ELb1EEEEEEEEEvNT_6ParamsE --------------------------
	.section	.text._ZN7cutlass13device_kernelIN5flash11enable_sm90INS1_16FlashAttnFwdSm90INS1_25CollectiveMainloopFwdSm90ILi2EN4cute5tupleIJNS5_1CILi1EEES8_S8_EEENS6_IJNS7_ILi128EEENS7_ILi96EEENS7_ILi192EEEEEELi128ENS_10bfloat16_tEfNS_4arch4Sm90ELb0ELb1ELb1ELb0ELb0ELb0ELb0ELb1ELb1ELb1ELb0ELb0EEENS1_21CollectiveEpilogueFwdINS6_IJSA_SA_SB_EEES9_SE_SG_Li256ELb0ELb1ELb0ELb0EEENS1_30DynamicPersistentTileSchedulerILi256ELi128ELb0ELb1ELb1EEEEEEEEEvNT_6ParamsE,"ax",@progbits
	.align	128
.text._ZN7cutlass13device_kernelIN5flash11enable_sm90INS1_16FlashAttnFwdSm90INS1_25CollectiveMainloopFwdSm90ILi2EN4cute5tupleIJNS5_1CILi1EEES8_S8_EEENS6_IJNS7_ILi128EEENS7_ILi96EEENS7_ILi192EEEEEELi128ENS_10bfloat16_tEfNS_4arch4Sm90ELb0ELb1ELb1ELb0ELb0ELb0ELb0ELb1ELb1ELb1ELb0ELb0EEENS1_21CollectiveEpilogueFwdINS6_IJSA_SA_SB_EEES9_SE_SG_Li256ELb0ELb1ELb0ELb0EEENS1_30DynamicPersistentTileSchedulerILi256ELi128ELb0ELb1ELb1EEEEEEEEEvNT_6ParamsE:
        .type           _ZN7cutlass13device_kernelIN5flash11enable_sm90INS1_16FlashAttnFwdSm90INS1_25CollectiveMainloopFwdSm90ILi2EN4cute5tupleIJNS5_1CILi1EEES8_S8_EEENS6_IJNS7_ILi128EEENS7_ILi96EEENS7_ILi192EEEEEELi128ENS_10bfloat16_tEfNS_4arch4Sm90ELb0ELb1ELb1ELb0ELb0ELb0ELb0ELb1ELb1ELb1ELb0ELb0EEENS1_21CollectiveEpilogueFwdINS6_IJSA_SA_SB_EEES9_SE_SG_Li256ELb0ELb1ELb0ELb0EEENS1_30DynamicPersistentTileSchedulerILi256ELi128ELb0ELb1ELb1EEEEEEEEEvNT_6ParamsE,@function
        .size           _ZN7cutlass13device_kernelIN5flash11enable_sm90INS1_16FlashAttnFwdSm90INS1_25CollectiveMainloopFwdSm90ILi2EN4cute5tupleIJNS5_1CILi1EEES8_S8_EEENS6_IJNS7_ILi128EEENS7_ILi96EEENS7_ILi192EEEEEELi128ENS_10bfloat16_tEfNS_4arch4Sm90ELb0ELb1ELb1ELb0ELb0ELb0ELb0ELb1ELb1ELb1ELb0ELb0EEENS1_21CollectiveEpilogueFwdINS6_IJSA_SA_SB_EEES9_SE_SG_Li256ELb0ELb1ELb0ELb0EEENS1_30DynamicPersistentTileSchedulerILi256ELi128ELb0ELb1ELb1EEEEEEEEEvNT_6ParamsE,(.L_x_50 - _ZN7cutlass13device_kernelIN5flash11enable_sm90INS1_16FlashAttnFwdSm90INS1_25CollectiveMainloopFwdSm90ILi2EN4cute5tupleIJNS5_1CILi1EEES8_S8_EEENS6_IJNS7_ILi128EEENS7_ILi96EEENS7_ILi192EEEEEELi128ENS_10bfloat16_tEfNS_4arch4Sm90ELb0ELb1ELb1ELb0ELb0ELb0ELb0ELb1ELb1ELb1ELb0ELb0EEENS1_21CollectiveEpilogueFwdINS6_IJSA_SA_SB_EEES9_SE_SG_Li256ELb0ELb1ELb0ELb0EEENS1_30DynamicPersistentTileSchedulerILi256ELi128ELb0ELb1ELb1EEEEEEEEEvNT_6ParamsE)
        .other          _ZN7cutlass13device_kernelIN5flash11enable_sm90INS1_16FlashAttnFwdSm90INS1_25CollectiveMainloopFwdSm90ILi2EN4cute5tupleIJNS5_1CILi1EEES8_S8_EEENS6_IJNS7_ILi128EEENS7_ILi96EEENS7_ILi192EEEEEELi128ENS_10bfloat16_tEfNS_4arch4Sm90ELb0ELb1ELb1ELb0ELb0ELb0ELb0ELb1ELb1ELb1ELb0ELb0EEENS1_21CollectiveEpilogueFwdINS6_IJSA_SA_SB_EEES9_SE_SG_Li256ELb0ELb1ELb0ELb0EEENS1_30DynamicPersistentTileSchedulerILi256ELi128ELb0ELb1ELb1EEEEEEEEEvNT_6ParamsE,@"STO_CUDA_ENTRY STV_DEFAULT"
_ZN7cutlass13device_kernelIN5flash11enable_sm90INS1_16FlashAttnFwdSm90INS1_25CollectiveMainloopFwdSm90ILi2EN4cute5tupleIJNS5_1CILi1EEES8_S8_EEENS6_IJNS7_ILi128EEENS7_ILi96EEENS7_ILi192EEEEEELi128ENS_10bfloat16_tEfNS_4arch4Sm90ELb0ELb1ELb1ELb0ELb0ELb0ELb0ELb1ELb1ELb1ELb0ELb0EEENS1_21CollectiveEpilogueFwdINS6_IJSA_SA_SB_EEES9_SE_SG_Li256ELb0ELb1ELb0ELb0EEENS1_30DynamicPersistentTileSchedulerILi256ELi128ELb0ELb1ELb1EEEEEEEEEvNT_6ParamsE:
[----:B------:R-:W-:Y:S01]  /*0000*/  LDC R1, c[0x0][0x37c] ;  /* 0x0000df00ff017b82 */ /* 0x000fe20000000800 */
[----:B------:R-:W-:Y:S05]  /*0010*/  EXIT ;  /* 0x000000000000794d */ /* 0x000fea0003800000 */
.L_x_4:
        /* <DEDUP_REMOVED lines=14> */
.L_x_50:


//--------------------- .text._ZN7cutlass13device_kernelIN5flash11enable_sm90INS1_16FlashAttnFwdSm90INS1_25CollectiveMainloopFwdSm90ILi2EN4cute5tupleIJNS5_1CILi1EEES8_S8_EEENS6_IJNS7_ILi128EEENS7_ILi96EEENS7_ILi192EEEEEELi128ENS_10bfloat16_tEfNS_4arch4Sm90ELb0ELb1ELb1ELb1ELb0ELb0ELb0ELb1ELb1ELb1ELb0ELb0EEENS1_21CollectiveEpilogueFwdINS6_IJSA_SA_SB_EEES9_SE_SG_Li256ELb1ELb1ELb0ELb0EEENS1_36VarlenDynamicPersistentTileSchedulerILi128ELi96ELi256ELi128ELb0ELb1ELb1ELb1ELb0ELb1EEEEEEEEEvNT_6ParamsE --------------------------
	.section	.text._ZN7cutlass13device_kernelIN5flash11enable_sm90INS1_16FlashAttnFwdSm90INS1_25CollectiveMainloopFwdSm90ILi2EN4cute5tupleIJNS5_1CILi1EEES8_S8_EEENS6_IJNS7_ILi128EEENS7_ILi96EEENS7_ILi192EEEEEELi128ENS_10bfloat16_tEfNS_4arch4Sm90ELb0ELb1ELb1ELb1ELb0ELb0ELb0ELb1ELb1ELb1ELb0ELb0EEENS1_21CollectiveEpilogueFwdINS6_IJSA_SA_SB_EEES9_SE_SG_Li256ELb1ELb1ELb0ELb0EEENS1_36VarlenDynamicPersistentTileSchedulerILi128ELi96ELi256ELi128ELb0ELb1ELb1ELb1ELb0ELb1EEEEEEEEEvNT_6ParamsE,"ax",@progbits
	.align	128
.text._ZN7cutlass13device_kernelIN5flash11enable_sm90INS1_16FlashAttnFwdSm90INS1_25CollectiveMainloopFwdSm90ILi2EN4cute5tupleIJNS5_1CILi1EEES8_S8_EEENS6_IJNS7_ILi128EEENS7_ILi96EEENS7_ILi192EEEEEELi128ENS_10bfloat16_tEfNS_4arch4Sm90ELb0ELb1ELb1ELb1ELb0ELb0ELb0ELb1ELb1ELb1ELb0ELb0EEENS1_21CollectiveEpilogueFwdINS6_IJSA_SA_SB_EEES9_SE_SG_Li256ELb1ELb1ELb0ELb0EEENS1_36VarlenDynamicPersistentTileSchedulerILi128ELi96ELi256ELi128ELb0ELb1ELb1ELb1ELb0ELb1EEEEEEEEEvNT_6ParamsE:
        .type           _ZN7cutlass13device_kernelIN5flash11enable_sm90INS1_16FlashAttnFwdSm90INS1_25CollectiveMainloopFwdSm90ILi2EN4cute5tupleIJNS5_1CILi1EEES8_S8_EEENS6_IJNS7_ILi128EEENS7_ILi96EEENS7_ILi192EEEEEELi128ENS_10bfloat16_tEfNS_4arch4Sm90ELb0ELb1ELb1ELb1ELb0ELb0ELb0ELb1ELb1ELb1ELb0ELb0EEENS1_21CollectiveEpilogueFwdINS6_IJSA_SA_SB_EEES9_SE_SG_Li256ELb1ELb1ELb0ELb0EEENS1_36VarlenDynamicPersistentTileSchedulerILi128ELi96ELi256ELi128ELb0ELb1ELb1ELb1ELb0ELb1EEEEEEEEEvNT_6ParamsE,@function
        .size           _ZN7cutlass13device_kernelIN5flash11enable_sm90INS1_16FlashAttnFwdSm90INS1_25CollectiveMainloopFwdSm90ILi2EN4cute5tupleIJNS5_1CILi1EEES8_S8_EEENS6_IJNS7_ILi128EEENS7_ILi96EEENS7_ILi192EEEEEELi128ENS_10bfloat16_tEfNS_4arch4Sm90ELb0ELb1ELb1ELb1ELb0ELb0ELb0ELb1ELb1ELb1ELb0ELb0EEENS1_21CollectiveEpilogueFwdINS6_IJSA_SA_SB_EEES9_SE_SG_Li256ELb1ELb1ELb0ELb0EEENS1_36VarlenDynamicPersistentTileSchedulerILi128ELi96ELi256ELi128ELb0ELb1ELb1ELb1ELb0ELb1EEEEEEEEEvNT_6ParamsE,(.L_x_51 - _ZN7cutlass13device_kernelIN5flash11enable_sm90INS1_16FlashAttnFwdSm90INS1_25CollectiveMainloopFwdSm90ILi2EN4cute5tupleIJNS5_1CILi1EEES8_S8_EEENS6_IJNS7_ILi128EEENS7_ILi96EEENS7_ILi192EEEEEELi128ENS_10bfloat16_tEfNS_4arch4Sm90ELb0ELb1ELb1ELb1ELb0ELb0ELb0ELb1ELb1ELb1ELb0ELb0EEENS1_21CollectiveEpilogueFwdINS6_IJSA_SA_SB_EEES9_SE_SG_Li256ELb1ELb1ELb0ELb0EEENS1_36VarlenDynamicPersistentTileSchedulerILi128ELi96ELi256ELi128ELb0ELb1ELb1ELb1ELb0ELb1EEEEEEEEEvNT_6ParamsE)
        .other          _ZN7cutlass13device_kernelIN5flash11enable_sm90INS1_16FlashAttnFwdSm90INS1_25CollectiveMainloopFwdSm90ILi2EN4cute5tupleIJNS5_1CILi1EEES8_S8_EEENS6_IJNS7_ILi128EEENS7_ILi96EEENS7_ILi192EEEEEELi128ENS_10bfloat16_tEfNS_4arch4Sm90ELb0ELb1ELb1ELb1ELb0ELb0ELb0ELb1ELb1ELb1ELb0ELb0EEENS1_21CollectiveEpilogueFwdINS6_IJSA_SA_SB_EEES9_SE_SG_Li256ELb1ELb1ELb0ELb0EEENS1_36VarlenDynamicPersistentTileSchedulerILi128ELi96ELi256ELi128ELb0ELb1ELb1ELb1ELb0ELb1EEEEEEEEEvNT_6ParamsE,@"STO_CUDA_ENTRY STV_DEFAULT"
_ZN7cutlass13device_kernelIN5flash11enable_sm90INS1_16FlashAttnFwdSm90INS1_25CollectiveMainloopFwdSm90ILi2EN4cute5tupleIJNS5_1CILi1EEES8_S8_EEENS6_IJNS7_ILi128EEENS7_ILi96EEENS7_ILi192EEEEEELi128ENS_10bfloat16_tEfNS_4arch4Sm90ELb0ELb1ELb1ELb1ELb0ELb0ELb0ELb1ELb1ELb1ELb0ELb0EEENS1_21CollectiveEpilogueFwdINS6_IJSA_SA_SB_EEES9_SE_SG_Li256ELb1ELb1ELb0ELb0EEENS1_36VarlenDynamicPersistentTileSchedulerILi128ELi96ELi256ELi128ELb0ELb1ELb1ELb1ELb0ELb1EEEEEEEEEvNT_6ParamsE:
[----:B------:R-:W-:Y:S01]  /*0000*/  LDC R1, c[0x0][0x37c] ;  /* 0x0000df00ff017b82 */ /* 0x000fe20000000800 */
[----:B------:R-:W-:Y:S05]  /*0010*/  EXIT ;  /* 0x000000000000794d */ /* 0x000fea0003800000 */
.L_x_5:
        /* <DEDUP_REMOVED lines=14> */
.L_x_51:


//--------------------- .text._ZN7cutlass13device_kernelIN5flash11enable_sm90INS1_16FlashAttnFwdSm90INS1_25CollectiveMainloopFwdSm90ILi2EN4cute5tupleIJNS5_1CILi1EEES8_S8_EEENS6_IJNS7_ILi128EEENS7_ILi96EEENS7_ILi192EEEEEELi128ENS_10bfloat16_tEfNS_4arch4Sm90ELb0ELb1ELb1ELb1ELb0ELb1ELb0ELb1ELb1ELb1ELb0ELb0EEENS1_21CollectiveEpilogueFwdINS6_IJSA_SA_SB_EEES9_SE_SG_Li256ELb1ELb1ELb0ELb0EEENS1_36VarlenDynamicPersistentTileSchedulerILi128ELi96ELi256ELi128ELb0ELb1ELb1ELb1ELb0ELb1EEEEEEEEEvNT_6ParamsE --------------------------
	.section	.text._ZN7cutlass13device_kernelIN5flash11enable_sm90INS1_16FlashAttnFwdSm90INS1_25CollectiveMainloopFwdSm90ILi2EN4cute5tupleIJNS5_1CILi1EEES8_S8_EEENS6_IJNS7_ILi128EEENS7_ILi96EEENS7_ILi192EEEEEELi128ENS_10bfloat16_tEfNS_4arch4Sm90ELb0ELb1ELb1ELb1ELb0ELb1ELb0ELb1ELb1ELb1ELb0ELb0EEENS1_21CollectiveEpilogueFwdINS6_IJSA_SA_SB_EEES9_SE_SG_Li256ELb1ELb1ELb0ELb0EEENS1_36VarlenDynamicPersistentTileSchedulerILi128ELi96ELi256ELi128ELb0ELb1ELb1ELb1ELb0ELb1EEEEEEEEEvNT_6ParamsE,"ax",@progbits
	.align	128
.text._ZN7cutlass13device_kernelIN5flash11enable_sm90INS1_16FlashAttnFwdSm90INS1_25CollectiveMainloopFwdSm90ILi2EN4cute5tupleIJNS5_1CILi1EEES8_S8_EEENS6_IJNS7_ILi128EEENS7_ILi96EEENS7_ILi192EEEEEELi128ENS_10bfloat16_tEfNS_4arch4Sm90ELb0ELb1ELb1ELb1ELb0ELb1ELb0ELb1ELb1ELb1ELb0ELb0EEENS1_21CollectiveEpilogueFwdINS6_IJSA_SA_SB_EEES9_SE_SG_Li256ELb1ELb1ELb0ELb0EEENS1_36VarlenDynamicPersistentTileSchedulerILi128ELi96ELi256ELi128ELb0ELb1ELb1ELb1ELb0ELb1EEEEEEEEEvNT_6ParamsE:
        .type           _ZN7cutlass13device_kernelIN5flash11enable_sm90INS1_16FlashAttnFwdSm90INS1_25CollectiveMainloopFwdSm90ILi2EN4cute5tupleIJNS5_1CILi1EEES8_S8_EEENS6_IJNS7_ILi128EEENS7_ILi96EEENS7_ILi192EEEEEELi128ENS_10bfloat16_tEfNS_4arch4Sm90ELb0ELb1ELb1ELb1ELb0ELb1ELb0ELb1ELb1ELb1ELb0ELb0EEENS1_21CollectiveEpilogueFwdINS6_IJSA_SA_SB_EEES9_SE_SG_Li256ELb1ELb1ELb0ELb0EEENS1_36VarlenDynamicPersistentTileSchedulerILi128ELi96ELi256ELi128ELb0ELb1ELb1ELb1ELb0ELb1EEEEEEEEEvNT_6ParamsE,@function
        .size           _ZN7cutlass13device_kernelIN5flash11enable_sm90INS1_16FlashAttnFwdSm90INS1_25CollectiveMainloopFwdSm90ILi2EN4cute5tupleIJNS5_1CILi1EEES8_S8_EEENS6_IJNS7_ILi128EEENS7_ILi96EEENS7_ILi192EEEEEELi128ENS_10bfloat16_tEfNS_4arch4Sm90ELb0ELb1ELb1ELb1ELb0ELb1ELb0ELb1ELb1ELb1ELb0ELb0EEENS1_21CollectiveEpilogueFwdINS6_IJSA_SA_SB_EEES9_SE_SG_Li256ELb1ELb1ELb0ELb0EEENS1_36VarlenDynamicPersistentTileSchedulerILi128ELi96ELi256ELi128ELb0ELb1ELb1ELb1ELb0ELb1EEEEEEEEEvNT_6ParamsE,(.L_x_52 - _ZN7cutlass13device_kernelIN5flash11enable_sm90INS1_16FlashAttnFwdSm90INS1_25CollectiveMainloopFwdSm90ILi2EN4cute5tupleIJNS5_1CILi1EEES8_S8_EEENS6_IJNS7_ILi128EEENS7_ILi96EEENS7_ILi192EEEEEELi128ENS_10bfloat16_tEfNS_4arch4Sm90ELb0ELb1ELb1ELb1ELb0ELb1ELb0ELb1ELb1ELb1ELb0ELb0EEENS1_21CollectiveEpilogueFwdINS6_IJSA_SA_SB_EEES9_SE_SG_Li256ELb1ELb1ELb0ELb0EEENS1_36VarlenDynamicPersistentTileSchedulerILi128ELi96ELi256ELi128ELb0ELb1ELb1ELb1ELb0ELb1EEEEEEEEEvNT_6ParamsE)
        .other          _ZN7cutlass13device_kernelIN5flash11enable_sm90INS1_16FlashAttnFwdSm90INS1_25CollectiveMainloopFwdSm90ILi2EN4cute5tupleIJNS5_1CILi1EEES8_S8_EEENS6_IJNS7_ILi128EEENS7_ILi96EEENS7_ILi192EEEEEELi128ENS_10bfloat16_tEfNS_4arch4Sm90ELb0ELb1ELb1ELb1ELb0ELb1ELb0ELb1ELb1ELb1ELb0ELb0EEENS1_21CollectiveEpilogueFwdINS6_IJSA_SA_SB_EEES9_SE_SG_Li256ELb1ELb1ELb0ELb0EEENS1_36VarlenDynamicPersistentTileSchedulerILi128ELi96ELi256ELi128ELb0ELb1ELb1ELb1ELb0ELb1EEEEEEEEEvNT_6ParamsE,@"STO_CUDA_ENTRY STV_DEFAULT"
_ZN7cutlass13device_kernelIN5flash11enable_sm90INS1_16FlashAttnFwdSm90INS1_25CollectiveMainloopFwdSm90ILi2EN4cute5tupleIJNS5_1CILi1EEES8_S8_EEENS6_IJNS7_ILi128EEENS7_ILi96EEENS7_ILi192EEEEEELi128ENS_10bfloat16_tEfNS_4arch4Sm90ELb0ELb1ELb1ELb1ELb0ELb1ELb0ELb1ELb1ELb1ELb0ELb0EEENS1_21CollectiveEpilogueFwdINS6_IJSA_SA_SB_EEES9_SE_SG_Li256ELb1ELb1ELb0ELb0EEENS1_36VarlenDynamicPersistentTileSchedulerILi128ELi96ELi256ELi128ELb0ELb1ELb1ELb1ELb0ELb1EEEEEEEEEvNT_6ParamsE:
[----:B------:R-:W-:Y:S01]  /*0000*/  LDC R1, c[0x0][0x37c] ;  /* 0x0000df00ff017b82 */ /* 0x000fe20000000800 */
[----:B------:R-:W-:Y:S05]  /*0010*/  EXIT ;  /* 0x000000000000794d */ /* 0x000fea0003800000 */
.L_x_6:
        /* <DEDUP_REMOVED lines=14> */
.L_x_52:


//--------------------- .text._ZN7cutlass13device_kernelIN5flash11enable_sm90INS1_16FlashAttnFwdSm90INS1_25CollectiveMainloopFwdSm90ILi2EN4cute5tupleIJNS5_1CILi1EEES8_S8_EEENS6_IJNS7_ILi128EEESA_NS7_ILi192EEEEEELi128ENS_10bfloat16_tEfNS_4arch4Sm90ELb1ELb0ELb1ELb0ELb0ELb0ELb0ELb1ELb1ELb1ELb0ELb0EEENS1_21CollectiveEpilogueFwdINS6_IJSA_SA_SA_EEES9_SD_SF_Li256ELb0ELb1ELb0ELb0EEENS1_30DynamicPersistentTileSchedulerILi256ELi128ELb0ELb1ELb1EEEEEEEEEvNT_6ParamsE --------------------------
	.section	.text._ZN7cutlass13device_kernelIN5flash11enable_sm90INS1_16FlashAttnFwdSm90INS1_25CollectiveMainloopFwdSm90ILi2EN4cute5tupleIJNS5_1CILi1EEES8_S8_EEENS6_IJNS7_ILi128EEESA_NS7_ILi192EEEEEELi128ENS_10bfloat16_tEfNS_4arch4Sm90ELb1ELb0ELb1ELb0ELb0ELb0ELb0ELb1ELb1ELb1ELb0ELb0EEENS1_21CollectiveEpilogueFwdINS6_IJSA_SA_SA_EEES9_SD_SF_Li256ELb0ELb1ELb0ELb0EEENS1_30DynamicPersistentTileSchedulerILi256ELi128ELb0ELb1ELb1EEEEEEEEEvNT_6ParamsE,"ax",@progbits
	.align	128
.text._ZN7cutlass13device_kernelIN5flash11enable_sm90INS1_16FlashAttnFwdSm90INS1_25CollectiveMainloopFwdSm90ILi2EN4cute5tupleIJNS5_1CILi1EEES8_S8_EEENS6_IJNS7_ILi128EEESA_NS7_ILi192EEEEEELi128ENS_10bfloat16_tEfNS_4arch4Sm90ELb1ELb0ELb1ELb0ELb0ELb0ELb0ELb1ELb1ELb1ELb0ELb0EEENS1_21CollectiveEpilogueFwdINS6_IJSA_SA_SA_EEES9_SD_SF_Li256ELb0ELb1ELb0ELb0EEENS1_30DynamicPersistentTileSchedulerILi256ELi128ELb0ELb1ELb1EEEEEEEEEvNT_6ParamsE:
        .type           _ZN7cutlass13device_kernelIN5flash11enable_sm90INS1_16FlashAttnFwdSm90INS1_25CollectiveMainloopFwdSm90ILi2EN4cute5tupleIJNS5_1CILi1EEES8_S8_EEENS6_IJNS7_ILi128EEESA_NS7_ILi192EEEEEELi128ENS_10bfloat16_tEfNS_4arch4Sm90ELb1ELb0ELb1ELb0ELb0ELb0ELb0ELb1ELb1ELb1ELb0ELb0EEENS1_21CollectiveEpilogueFwdINS6_IJSA_SA_SA_EEES9_SD_SF_Li256ELb0ELb1ELb0ELb0EEENS1_30DynamicPersistentTileSchedulerILi256ELi128ELb0ELb1ELb1EEEEEEEEEvNT_6ParamsE,@function
        .size           _ZN7cutlass13device_kernelIN5flash11enable_sm90INS1_16FlashAttnFwdSm90INS1_25CollectiveMainloopFwdSm90ILi2EN4cute5tupleIJNS5_1CILi1EEES8_S8_EEENS6_IJNS7_ILi128EEESA_NS7_ILi192EEEEEELi128ENS_10bfloat16_tEfNS_4arch4Sm90ELb1ELb0ELb1ELb0ELb0ELb0ELb0ELb1ELb1ELb1ELb0ELb0EEENS1_21CollectiveEpilogueFwdINS6_IJSA_SA_SA_EEES9_SD_SF_Li256ELb0ELb1ELb0ELb0EEENS1_30DynamicPersistentTileSchedulerILi256ELi128ELb0ELb1ELb1EEEEEEEEEvNT_6ParamsE,(.L_x_53 - _ZN7cutlass13device_kernelIN5flash11enable_sm90INS1_16FlashAttnFwdSm90INS1_25CollectiveMainloopFwdSm90ILi2EN4cute5tupleIJNS5_1CILi1EEES8_S8_EEENS6_IJNS7_ILi128EEESA_NS7_ILi192EEEEEELi128ENS_10bfloat16_tEfNS_4arch4Sm90ELb1ELb0ELb1ELb0ELb0ELb0ELb0ELb1ELb1ELb1ELb0ELb0EEENS1_21CollectiveEpilogueFwdINS6_IJSA_SA_SA_EEES9_SD_SF_Li256ELb0ELb1ELb0ELb0EEENS1_30DynamicPersistentTileSchedulerILi256ELi128ELb0ELb1ELb1EEEEEEEEEvNT_6ParamsE)
        .other          _ZN7cutlass13device_kernelIN5flash11enable_sm90INS1_16FlashAttnFwdSm90INS1_25CollectiveMainloopFwdSm90ILi2EN4cute5tupleIJNS5_1CILi1EEES8_S8_EEENS6_IJNS7_ILi128EEESA_NS7_ILi192EEEEEELi128ENS_10bfloat16_tEfNS_4arch4Sm90ELb1ELb0ELb1ELb0ELb0ELb0ELb0ELb1ELb1ELb1ELb0ELb0EEENS1_21CollectiveEpilogueFwdINS6_IJSA_SA_SA_EEES9_SD_SF_Li256ELb0ELb1ELb0ELb0EEENS1_30DynamicPersistentTileSchedulerILi256ELi128ELb0ELb1ELb1EEEEEEEEEvNT_6ParamsE,@"STO_CUDA_ENTRY STV_DEFAULT"
_ZN7cutlass13device_kernelIN5flash11enable_sm90INS1_16FlashAttnFwdSm90INS1_25CollectiveMainloopFwdSm90ILi2EN4cute5tupleIJNS5_1CILi1EEES8_S8_EEENS6_IJNS7_ILi128EEESA_NS7_ILi192EEEEEELi128ENS_10bfloat16_tEfNS_4arch4Sm90ELb1ELb0ELb1ELb0ELb0ELb0ELb0ELb1ELb1ELb1ELb0ELb0EEENS1_21CollectiveEpilogueFwdINS6_IJSA_SA_SA_EEES9_SD_SF_Li256ELb0ELb1ELb0ELb0EEENS1_30DynamicPersistentTileSchedulerILi256ELi128ELb0ELb1ELb1EEEEEEEEEvNT_6ParamsE:
[----:B------:R-:W-:Y:S01]  /*0000*/  LDC R1, c[0x0][0x37c] ;  /* 0x0000df00ff017b82 */ /* 0x000fe20000000800 */
[----:B------:R-:W-:Y:S05]  /*0010*/  EXIT ;  /* 0x000000000000794d */ /* 0x000fea0003800000 */
.L_x_7:
        /* <DEDUP_REMOVED lines=14> */
.L_x_53:


//--------------------- .text._ZN7cutlass13device_kernelIN5flash11enable_sm90INS1_16FlashAttnFwdSm90INS1_25CollectiveMainloopFwdSm90ILi2EN4cute5tupleIJNS5_1CILi1EEES8_S8_EEENS6_IJNS7_ILi128EEESA_NS7_ILi192EEEEEELi128ENS_10bfloat16_tEfNS_4arch4Sm90ELb1ELb0ELb1ELb1ELb0ELb0ELb0ELb1ELb1ELb1ELb0ELb0EEENS1_21CollectiveEpilogueFwdINS6_IJSA_SA_SA_EEES9_SD_SF_Li256ELb1ELb1ELb0ELb0EEENS1_36VarlenDynamicPersistentTileSchedulerILi128ELi128ELi256ELi128ELb0ELb1ELb1ELb1ELb1ELb1EEEEEEEEEvNT_6ParamsE --------------------------
	.section	.text._ZN7cutlass13device_kernelIN5flash11enable_sm90INS1_16FlashAttnFwdSm90INS1_25CollectiveMainloopFwdSm90ILi2EN4cute5tupleIJNS5_1CILi1EEES8_S8_EEENS6_IJNS7_ILi128EEESA_NS7_ILi192EEEEEELi128ENS_10bfloat16_tEfNS_4arch4Sm90ELb1ELb0ELb1ELb1ELb0ELb0ELb0ELb1ELb1ELb1ELb0ELb0EEENS1_21CollectiveEpilogueFwdINS6_IJSA_SA_SA_EEES9_SD_SF_Li256ELb1ELb1ELb0ELb0EEENS1_36VarlenDynamicPersistentTileSchedulerILi128ELi128ELi256ELi128ELb0ELb1ELb1ELb1ELb1ELb1EEEEEEEEEvNT_6ParamsE,"ax",@progbits
	.align	128
.text._ZN7cutlass13device_kernelIN5flash11enable_sm90INS1_16FlashAttnFwdSm90INS1_25CollectiveMainloopFwdSm90ILi2EN4cute5tupleIJNS5_1CILi1EEES8_S8_EEENS6_IJNS7_ILi128EEESA_NS7_ILi192EEEEEELi128ENS_10bfloat16_tEfNS_4arch4Sm90ELb1ELb0ELb1ELb1ELb0ELb0ELb0ELb1ELb1ELb1ELb0ELb0EEENS1_21CollectiveEpilogueFwdINS6_IJSA_SA_SA_EEES9_SD_SF_Li256ELb1ELb1ELb0ELb0EEENS1_36VarlenDynamicPersistentTileSchedulerILi128ELi128ELi256ELi128ELb0ELb1ELb1ELb1ELb1ELb1EEEEEEEEEvNT_6ParamsE:
        .type           _ZN7cutlass13device_kernelIN5flash11enable_sm90INS1_16FlashAttnFwdSm90INS1_25CollectiveMainloopFwdSm90ILi2EN4cute5tupleIJNS5_1CILi1EEES8_S8_EEENS6_IJNS7_ILi128EEESA_NS7_ILi192EEEEEELi128ENS_10bfloat16_tEfNS_4arch4Sm90ELb1ELb0ELb1ELb1ELb0ELb0ELb0ELb1ELb1ELb1ELb0ELb0EEENS1_21CollectiveEpilogueFwdINS6_IJSA_SA_SA_EEES9_SD_SF_Li256ELb1ELb1ELb0ELb0EEENS1_36VarlenDynamicPersistentTileSchedulerILi128ELi128ELi256ELi128ELb0ELb1ELb1ELb1ELb1ELb1EEEEEEEEEvNT_6ParamsE,@function
        .size           _ZN7cutlass13device_kernelIN5flash11enable_sm90INS1_16FlashAttnFwdSm90INS1_25CollectiveMainloopFwdSm90ILi2EN4cute5tupleIJNS5_1CILi1EEES8_S8_EEENS6_IJNS7_ILi128EEESA_NS7_ILi192EEEEEELi128ENS_10bfloat16_tEfNS_4arch4Sm90ELb1ELb0ELb1ELb1ELb0ELb0ELb0ELb1ELb1ELb1ELb0ELb0EEENS1_21CollectiveEpilogueFwdINS6_IJSA_SA_SA_EEES9_SD_SF_Li256ELb1ELb1ELb0ELb0EEENS1_36VarlenDynamicPersistentTileSchedulerILi128ELi128ELi256ELi128ELb0ELb1ELb1ELb1ELb1ELb1EEEEEEEEEvNT_6ParamsE,(.L_x_54 - _ZN7cutlass13device_kernelIN5flash11enable_sm90INS1_16FlashAttnFwdSm90INS1_25CollectiveMainloopFwdSm90ILi2EN4cute5tupleIJNS5_1CILi1EEES8_S8_EEENS6_IJNS7_ILi128EEESA_NS7_ILi192EEEEEELi128ENS_10bfloat16_tEfNS_4arch4Sm90ELb1ELb0ELb1ELb1ELb0ELb0ELb0ELb1ELb1ELb1ELb0ELb0EEENS1_21CollectiveEpilogueFwdINS6_IJSA_SA_SA_EEES9_SD_SF_Li256ELb1ELb1ELb0ELb0EEENS1_36VarlenDynamicPersistentTileSchedulerILi128ELi128ELi256ELi128ELb0ELb1ELb1ELb1ELb1ELb1EEEEEEEEEvNT_6ParamsE)
        .other          _ZN7cutlass13device_kernelIN5flash11enable_sm90INS1_16FlashAttnFwdSm90INS1_25CollectiveMainloopFwdSm90ILi2EN4cute5tupleIJNS5_1CILi1EEES8_S8_EEENS6_IJNS7_ILi128EEESA_NS7_ILi192EEEEEELi128ENS_10bfloat16_tEfNS_4arch4Sm90ELb1ELb0ELb1ELb1ELb0ELb0ELb0ELb1ELb1ELb1ELb0ELb0EEENS1_21CollectiveEpilogueFwdINS6_IJSA_SA_SA_EEES9_SD_SF_Li256ELb1ELb1ELb0ELb0EEENS1_36VarlenDynamicPersistentTileSchedulerILi128ELi128ELi256ELi128ELb0ELb1ELb1ELb1ELb1ELb1EEEEEEEEEvNT_6ParamsE,@"STO_CUDA_ENTRY STV_DEFAULT"
_ZN7cutlass13device_kernelIN5flash11enable_sm90INS1_16FlashAttnFwdSm90INS1_25CollectiveMainloopFwdSm90ILi2EN4cute5tupleIJNS5_1CILi1EEES8_S8_EEENS6_IJNS7_ILi128EEESA_NS7_ILi192EEEEEELi128ENS_10bfloat16_tEfNS_4arch4Sm90ELb1ELb0ELb1ELb1ELb0ELb0ELb0ELb1ELb1ELb1ELb0ELb0EEENS1_21CollectiveEpilogueFwdINS6_IJSA_SA_SA_EEES9_SD_SF_Li256ELb1ELb1ELb0ELb0EEENS1_36VarlenDynamicPersistentTileSchedulerILi128ELi128ELi256ELi128ELb0ELb1ELb1ELb1ELb1ELb1EEEEEEEEEvNT_6ParamsE:
[----:B------:R-:W-:Y:S01]  /*0000*/  LDC R1, c[0x0][0x37c] ;  /* 0x0000df00ff017b82 */ /* 0x000fe20000000800 */
[----:B------:R-:W-:Y:S05]  /*0010*/  EXIT ;  /* 0x000000000000794d */ /* 0x000fea0003800000 */
.L_x_8:
        /* <DEDUP_REMOVED lines=14> */
.L_x_54:


//--------------------- .text._ZN7cutlass13device_kernelIN5flash11enable_sm90INS1_16FlashAttnFwdSm90INS1_25CollectiveMainloopFwdSm90ILi2EN4cute5tupleIJNS5_1CILi1EEES8_S8_EEENS6_IJNS7_ILi128EEESA_NS7_ILi192EEEEEELi128ENS_10bfloat16_tEfNS_4arch4Sm90ELb1ELb0ELb1ELb1ELb0ELb1ELb0ELb1ELb1ELb1ELb0ELb0EEENS1_21CollectiveEpilogueFwdINS6_IJSA_SA_SA_EEES9_SD_SF_Li256ELb1ELb1ELb0ELb0EEENS1_36VarlenDynamicPersistentTileSchedulerILi128ELi128ELi256ELi128ELb0ELb1ELb1ELb1ELb1ELb1EEEEEEEEEvNT_6ParamsE --------------------------
	.section	.text._ZN7cutlass13device_kernelIN5flash11enable_sm90INS1_16FlashAttnFwdSm90INS1_25CollectiveMainloopFwdSm90ILi2EN4cute5tupleIJNS5_1CILi1EEES8_S8_EEENS6_IJNS7_ILi128EEESA_NS7_ILi192EEEEEELi128ENS_10bfloat16_tEfNS_4arch4Sm90ELb1ELb0ELb1ELb1ELb0ELb1ELb0ELb1ELb1ELb1ELb0ELb0EEENS1_21CollectiveEpilogueFwdINS6_IJSA_SA_SA_EEES9_SD_SF_Li256ELb1ELb1ELb0ELb0EEENS1_36VarlenDynamicPersistentTileSchedulerILi128ELi128ELi256ELi128ELb0ELb1ELb1ELb1ELb1ELb1EEEEEEEEEvNT_6ParamsE,"ax",@progbits
	.align	128
.text._ZN7cutlass13device_kernelIN5flash11enable_sm90INS1_16FlashAttnFwdSm90INS1_25CollectiveMainloopFwdSm90ILi2EN4cute5tupleIJNS5_1CILi1EEES8_S8_EEENS6_IJNS7_ILi128EEESA_NS7_ILi192EEEEEELi128ENS_10bfloat16_tEfNS_4arch4Sm90ELb1ELb0ELb1ELb1ELb0ELb1ELb0ELb1ELb1ELb1ELb0ELb0EEENS1_21CollectiveEpilogueFwdINS6_IJSA_SA_SA_EEES9_SD_SF_Li256ELb1ELb1ELb0ELb0EEENS1_36VarlenDynamicPersistentTileSchedulerILi128ELi128ELi256ELi128ELb0ELb1ELb1ELb1ELb1ELb1EEEEEEEEEvNT_6ParamsE:
        .type           _ZN7cutlass13device_kernelIN5flash11enable_sm90INS1_16FlashAttnFwdSm90INS1_25CollectiveMainloopFwdSm90ILi2EN4cute5tupleIJNS5_1CILi1EEES8_S8_EEENS6_IJNS7_ILi128EEESA_NS7_ILi192EEEEEELi128ENS_10bfloat16_tEfNS_4arch4Sm90ELb1ELb0ELb1ELb1ELb0ELb1ELb0ELb1ELb1ELb1ELb0ELb0EEENS1_21CollectiveEpilogueFwdINS6_IJSA_SA_SA_EEES9_SD_SF_Li256ELb1ELb1ELb0ELb0EEENS1_36VarlenDynamicPersistentTileSchedulerILi128ELi128ELi256ELi128ELb0ELb1ELb1ELb1ELb1ELb1EEEEEEEEEvNT_6ParamsE,@function
        .size           _ZN7cutlass13device_kernelIN5flash11enable_sm90INS1_16FlashAttnFwdSm90INS1_25CollectiveMainloopFwdSm90ILi2EN4cute5tupleIJNS5_1CILi1EEES8_S8_EEENS6_IJNS7_ILi128EEESA_NS7_ILi192EEEEEELi128ENS_10bfloat16_tEfNS_4arch4Sm90ELb1ELb0ELb1ELb1ELb0ELb1ELb0ELb1ELb1ELb1ELb0ELb0EEENS1_21CollectiveEpilogueFwdINS6_IJSA_SA_SA_EEES9_SD_SF_Li256ELb1ELb1ELb0ELb0EEENS1_36VarlenDynamicPersistentTileSchedulerILi128ELi128ELi256ELi128ELb0ELb1ELb1ELb1ELb1ELb1EEEEEEEEEvNT_6ParamsE,(.L_x_55 - _ZN7cutlass13device_kernelIN5flash11enable_sm90INS1_16FlashAttnFwdSm90INS1_25CollectiveMainloopFwdSm90ILi2EN4cute5tupleIJNS5_1CILi1EEES8_S8_EEENS6_IJNS7_ILi128EEESA_NS7_ILi192EEEEEELi128ENS_10bfloat16_tEfNS_4arch4Sm90ELb1ELb0ELb1ELb1ELb0ELb1ELb0ELb1ELb1ELb1ELb0ELb0EEENS1_21CollectiveEpilogueFwdINS6_IJSA_SA_SA_EEES9_SD_SF_Li256ELb1ELb1ELb0ELb0EEENS1_36VarlenDynamicPersistentTileSchedulerILi128ELi128ELi256ELi128ELb0ELb1ELb1ELb1ELb1ELb1EEEEEEEEEvNT_6ParamsE)
        .other          _ZN7cutlass13device_kernelIN5flash11enable_sm90INS1_16FlashAttnFwdSm90INS1_25CollectiveMainloopFwdSm90ILi2EN4cute5tupleIJNS5_1CILi1EEES8_S8_EEENS6_IJNS7_ILi128EEESA_NS7_ILi192EEEEEELi128ENS_10bfloat16_tEfNS_4arch4Sm90ELb1ELb0ELb1ELb1ELb0ELb1ELb0ELb1ELb1ELb1ELb0ELb0EEENS1_21CollectiveEpilogueFwdINS6_IJSA_SA_SA_EEES9_SD_SF_Li256ELb1ELb1ELb0ELb0EEENS1_36VarlenDynamicPersistentTileSchedulerILi128ELi128ELi256ELi128ELb0ELb1ELb1ELb1ELb1ELb1EEEEEEEEEvNT_6ParamsE,@"STO_CUDA_ENTRY STV_DEFAULT"
_ZN7cutlass13device_kernelIN5flash11enable_sm90INS1_16FlashAttnFwdSm90INS1_25CollectiveMainloopFwdSm90ILi2EN4cute5tupleIJNS5_1CILi1EEES8_S8_EEENS6_IJNS7_ILi128EEESA_NS7_ILi192EEEEEELi128ENS_10bfloat16_tEfNS_4arch4Sm90ELb1ELb0ELb1ELb1ELb0ELb1ELb0ELb1ELb1ELb1ELb0ELb0EEENS1_21CollectiveEpilogueFwdINS6_IJSA_SA_SA_EEES9_SD_SF_Li256ELb1ELb1ELb0ELb0EEENS1_36VarlenDynamicPersistentTileSchedulerILi128ELi128ELi256ELi128ELb0ELb1ELb1ELb1ELb1ELb1EEEEEEEEEvNT_6ParamsE:
[----:B------:R-:W-:Y:S01]  /*0000*/  LDC R1, c[0x0][0x37c] ;  /* 0x0000df00ff017b82 */ /* 0x000fe20000000800 */
[----:B------:R-:W-:Y:S05]  /*0010*/  EXIT ;  /* 0x000000000000794d */ /* 0x000fea0003800000 */
.L_x_9:
        /* <DEDUP_REMOVED lines=14> */
.L_x_55:


//--------------------- .text._ZN7cutlass13device_kernelIN5flash11enable_sm90INS1_16FlashAttnFwdSm90INS1_25CollectiveMainloopFwdSm90ILi2EN4cute5tupleIJNS5_1CILi1EEES8_S8_EEENS6_IJNS7_ILi64EEESA_SA_EEELi512ENS_10bfloat16_tEfNS_4arch4Sm90ELb0ELb0ELb1ELb0ELb0ELb0ELb0ELb0ELb0ELb1ELb0ELb0EEENS1_21CollectiveEpilogueFwdINS6_IJSA_NS7_ILi512EEESA_EEES9_SC_SE_Li256ELb0ELb1ELb0ELb0EEENS1_29StaticPersistentTileSchedulerILb0EEEEEEEEEvNT_6ParamsE --------------------------
	.section	.text._ZN7cutlass13device_kernelIN5flash11enable_sm90INS1_16FlashAttnFwdSm90INS1_25CollectiveMainloopFwdSm90ILi2EN4cute5tupleIJNS5_1CILi1EEES8_S8_EEENS6_IJNS7_ILi64EEESA_SA_EEELi512ENS_10bfloat16_tEfNS_4arch4Sm90ELb0ELb0ELb1ELb0ELb0ELb0ELb0ELb0ELb0ELb1ELb0ELb0EEENS1_21CollectiveEpilogueFwdINS6_IJSA_NS7_ILi512EEESA_EEES9_SC_SE_Li256ELb0ELb1ELb0ELb0EEENS1_29StaticPersistentTileSchedulerILb0EEEEEEEEEvNT_6ParamsE,"ax",@progbits
	.align	128
.text._ZN7cutlass13device_kernelIN5flash11enable_sm90INS1_16FlashAttnFwdSm90INS1_25CollectiveMainloopFwdSm90ILi2EN4cute5tupleIJNS5_1CILi1EEES8_S8_EEENS6_IJNS7_ILi64EEESA_SA_EEELi512ENS_10bfloat16_tEfNS_4arch4Sm90ELb0ELb0ELb1ELb0ELb0ELb0ELb0ELb0ELb0ELb1ELb0ELb0EEENS1_21CollectiveEpilogueFwdINS6_IJSA_NS7_ILi512EEESA_EEES9_SC_SE_Li256ELb0ELb1ELb0ELb0EEENS1_29StaticPersistentTileSchedulerILb0EEEEEEEEEvNT_6ParamsE:
        .type           _ZN7cutlass13device_kernelIN5flash11enable_sm90INS1_16FlashAttnFwdSm90INS1_25CollectiveMainloopFwdSm90ILi2EN4cute5tupleIJNS5_1CILi1EEES8_S8_EEENS6_IJNS7_ILi64EEESA_SA_EEELi512ENS_10bfloat16_tEfNS_4arch4Sm90ELb0ELb0ELb1ELb0ELb0ELb0ELb0ELb0ELb0ELb1ELb0ELb0EEENS1_21CollectiveEpilogueFwdINS6_IJSA_NS7_ILi512EEESA_EEES9_SC_SE_Li256ELb0ELb1ELb0ELb0EEENS1_29StaticPersistentTileSchedulerILb0EEEEEEEEEvNT_6ParamsE,@function
        .size           _ZN7cutlass13device_kernelIN5flash11enable_sm90INS1_16FlashAttnFwdSm90INS1_25CollectiveMainloopFwdSm90ILi2EN4cute5tupleIJNS5_1CILi1EEES8_S8_EEENS6_IJNS7_ILi64EEESA_SA_EEELi512ENS_10bfloat16_tEfNS_4arch4Sm90ELb0ELb0ELb1ELb0ELb0ELb0ELb0ELb0ELb0ELb1ELb0ELb0EEENS1_21CollectiveEpilogueFwdINS6_IJSA_NS7_ILi512EEESA_EEES9_SC_SE_Li256ELb0ELb1ELb0ELb0EEENS1_29StaticPersistentTileSchedulerILb0EEEEEEEEEvNT_6ParamsE,(.L_x_56 - _ZN7cutlass13device_kernelIN5flash11enable_sm90INS1_16FlashAttnFwdSm90INS1_25CollectiveMainloopFwdSm90ILi2EN4cute5tupleIJNS5_1CILi1EEES8_S8_EEENS6_IJNS7_ILi64EEESA_SA_EEELi512ENS_10bfloat16_tEfNS_4arch4Sm90ELb0ELb0ELb1ELb0ELb0ELb0ELb0ELb0ELb0ELb1ELb0ELb0EEENS1_21CollectiveEpilogueFwdINS6_IJSA_NS7_ILi512EEESA_EEES9_SC_SE_Li256ELb0ELb1ELb0ELb0EEENS1_29StaticPersistentTileSchedulerILb0EEEEEEEEEvNT_6ParamsE)
        .other          _ZN7cutlass13device_kernelIN5flash11enable_sm90INS1_16FlashAttnFwdSm90INS1_25CollectiveMainloopFwdSm90ILi2EN4cute5tupleIJNS5_1CILi1EEES8_S8_EEENS6_IJNS7_ILi64EEESA_SA_EEELi512ENS_10bfloat16_tEfNS_4arch4Sm90ELb0ELb0ELb1ELb0ELb0ELb0ELb0ELb0ELb0ELb1ELb0ELb0EEENS1_21CollectiveEpilogueFwdINS6_IJSA_NS7_ILi512EEESA_EEES9_SC_SE_Li256ELb0ELb1ELb0ELb0EEENS1_29StaticPersistentTileSchedulerILb0EEEEEEEEEvNT_6ParamsE,@"STO_CUDA_ENTRY STV_DEFAULT"
_ZN7cutlass13device_kernelIN5flash11enable_sm90INS1_16FlashAttnFwdSm90INS1_25CollectiveMainloopFwdSm90ILi2EN4cute5tupleIJNS5_1CILi1EEES8_S8_EEENS6_IJNS7_ILi64EEESA_SA_EEELi512ENS_10bfloat16_tEfNS_4arch4Sm90ELb0ELb0ELb1ELb0ELb0ELb0ELb0ELb0ELb0ELb1ELb0ELb0EEENS1_21CollectiveEpilogueFwdINS6_IJSA_NS7_ILi512EEESA_EEES9_SC_SE_Li256ELb0ELb1ELb0ELb0EEENS1_29StaticPersistentTileSchedulerILb0EEEEEEEEEvNT_6ParamsE:
[----:B------:R-:W-:Y:S01]  /*0000*/  LDC R1, c[0x0][0x37c] ;  /* 0x0000df00ff017b82 */ /* 0x000fe20000000800 */
[----:B------:R-:W-:Y:S05]  /*0010*/  EXIT ;  /* 0x000000000000794d */ /* 0x000fea0003800000 */
.L_x_10:
        /* <DEDUP_REMOVED lines=14> */
.L_x_56:


//--------------------- .text._ZN7cutlass13device_kernelIN5flash11enable_sm90INS1_16FlashAttnFwdSm90INS1_25CollectiveMainloopFwdSm90ILi2EN4cute5tupleIJNS5_1CILi1EEES8_S8_EEENS6_IJNS7_ILi64EEESA_SA_EEELi512ENS_10bfloat16_tEfNS_4arch4Sm90ELb0ELb0ELb1ELb0ELb0ELb0ELb1ELb0ELb0ELb1ELb0ELb0EEENS1_21CollectiveEpilogueFwdINS6_IJSA_NS7_ILi512EEESA_EEES9_SC_SE_Li256ELb0ELb1ELb0ELb0EEENS1_29StaticPersistentTileSchedulerILb0EEEEEEEEEvNT_6ParamsE --------------------------
	.section	.text._ZN7cutlass13device_kernelIN5flash11enable_sm90INS1_16FlashAttnFwdSm90INS1_25CollectiveMainloopFwdSm90ILi2EN4cute5tupleIJNS5_1CILi1EEES8_S8_EEENS6_IJNS7_ILi64EEESA_SA_EEELi512ENS_10bfloat16_tEfNS_4arch4Sm90ELb0ELb0ELb1ELb0ELb0ELb0ELb1ELb0ELb0ELb1ELb0ELb0EEENS1_21CollectiveEpilogueFwdINS6_IJSA_NS7_ILi512EEESA_EEES9_SC_SE_Li256ELb0ELb1ELb0ELb0EEENS1_29StaticPersistentTileSchedulerILb0EEEEEEEEEvNT_6ParamsE,"ax",@progbits
	.align	128
.text._ZN7cutlass13device_kernelIN5flash11enable_sm90INS1_16FlashAttnFwdSm90INS1_25CollectiveMainloopFwdSm90ILi2EN4cute5tupleIJNS5_1CILi1EEES8_S8_EEENS6_IJNS7_ILi64EEESA_SA_EEELi512ENS_10bfloat16_tEfNS_4arch4Sm90ELb0ELb0ELb1ELb0ELb0ELb0ELb1ELb0ELb0ELb1ELb0ELb0EEENS1_21CollectiveEpilogueFwdINS6_IJSA_NS7_ILi512EEESA_EEES9_SC_SE_Li256ELb0ELb1ELb0ELb0EEENS1_29StaticPersistentTileSchedulerILb0EEEEEEEEEvNT_6ParamsE:
        .type           _ZN7cutlass13device_kernelIN5flash11enable_sm90INS1_16FlashAttnFwdSm90INS1_25CollectiveMainloopFwdSm90ILi2EN4cute5tupleIJNS5_1CILi1EEES8_S8_EEENS6_IJNS7_ILi64EEESA_SA_EEELi512ENS_10bfloat16_tEfNS_4arch4Sm90ELb0ELb0ELb1ELb0ELb0ELb0ELb1ELb0ELb0ELb1ELb0ELb0EEENS1_21CollectiveEpilogueFwdINS6_IJSA_NS7_ILi512EEESA_EEES9_SC_SE_Li256ELb0ELb1ELb0ELb0EEENS1_29StaticPersistentTileSchedulerILb0EEEEEEEEEvNT_6ParamsE,@function
        .size           _ZN7cutlass13device_kernelIN5flash11enable_sm90INS1_16FlashAttnFwdSm90INS1_25CollectiveMainloopFwdSm90ILi2EN4cute5tupleIJNS5_1CILi1EEES8_S8_EEENS6_IJNS7_ILi64EEESA_SA_EEELi512ENS_10bfloat16_tEfNS_4arch4Sm90ELb0ELb0ELb1ELb0ELb0ELb0ELb1ELb0ELb0ELb1ELb0ELb0EEENS1_21CollectiveEpilogueFwdINS6_IJSA_NS7_ILi512EEESA_EEES9_SC_SE_Li256ELb0ELb1ELb0ELb0EEENS1_29StaticPersistentTileSchedulerILb0EEEEEEEEEvNT_6ParamsE,(.L_x_57 - _ZN7cutlass13device_kernelIN5flash11enable_sm90INS1_16FlashAttnFwdSm90INS1_25CollectiveMainloopFwdSm90ILi2EN4cute5tupleIJNS5_1CILi1EEES8_S8_EEENS6_IJNS7_ILi64EEESA_SA_EEELi512ENS_10bfloat16_tEfNS_4arch4Sm90ELb0ELb0ELb1ELb0ELb0ELb0ELb1ELb0ELb0ELb1ELb0ELb0EEENS1_21CollectiveEpilogueFwdINS6_IJSA_NS7_ILi512EEESA_EEES9_SC_SE_Li256ELb0ELb1ELb0ELb0EEENS1_29StaticPersistentTileSchedulerILb0EEEEEEEEEvNT_6ParamsE)
        .other          _ZN7cutlass13device_kernelIN5flash11enable_sm90INS1_16FlashAttnFwdSm90INS1_25CollectiveMainloopFwdSm90ILi2EN4cute5tupleIJNS5_1CILi1EEES8_S8_EEENS6_IJNS7_ILi64EEESA_SA_EEELi512ENS_10bfloat16_tEfNS_4arch4Sm90ELb0ELb0ELb1ELb0ELb0ELb0ELb1ELb0ELb0ELb1ELb0ELb0EEENS1_21CollectiveEpilogueFwdINS6_IJSA_NS7_ILi512EEESA_EEES9_SC_SE_Li256ELb0ELb1ELb0ELb0EEENS1_29StaticPersistentTileSchedulerILb0EEEEEEEEEvNT_6ParamsE,@"STO_CUDA_ENTRY STV_DEFAULT"
_ZN7cutlass13device_kernelIN5flash11enable_sm90INS1_16FlashAttnFwdSm90INS1_25CollectiveMainloopFwdSm90ILi2EN4cute5tupleIJNS5_1CILi1EEES8_S8_EEENS6_IJNS7_ILi64EEESA_SA_EEELi512ENS_10bfloat16_tEfNS_4arch4Sm90ELb0ELb0ELb1ELb0ELb0ELb0ELb1ELb0ELb0ELb1ELb0ELb0EEENS1_21CollectiveEpilogueFwdINS6_IJSA_NS7_ILi512EEESA_EEES9_SC_SE_Li256ELb0ELb1ELb0ELb0EEENS1_29StaticPersistentTileSchedulerILb0EEEEEEEEEvNT_6ParamsE:
[----:B------:R-:W-:Y:S01]  /*0000*/  LDC R1, c[0x0][0x37c] ;  /* 0x0000df00ff017b82 */ /* 0x000fe20000000800 */
[----:B------:R-:W-:Y:S05]  /*0010*/  EXIT ;  /* 0x000000000000794d */ /* 0x000fea0003800000 */
.L_x_11:
        /* <DEDUP_REMOVED lines=14> */
.L_x_57:


//--------------------- .text._ZN7cutlass13device_kernelIN5flash11enable_sm90INS1_16FlashAttnFwdSm90INS1_25CollectiveMainloopFwdSm90ILi2EN4cute5tupleIJNS5_1CILi1EEES8_S8_EEENS6_IJNS7_ILi64EEESA_SA_EEELi512ENS_10bfloat16_tEfNS_4arch4Sm90ELb0ELb0ELb1ELb1ELb0ELb0ELb0ELb0ELb0ELb1ELb0ELb0EEENS1_21CollectiveEpilogueFwdINS6_IJSA_NS7_ILi512EEESA_EEES9_SC_SE_Li256ELb1ELb1ELb0ELb0EEENS1_36VarlenDynamicPersistentTileSchedulerILi64ELi64ELi256ELi128ELb0ELb1ELb1ELb0ELb1ELb1EEEEEEEEEvNT_6ParamsE --------------------------
	.section	.text._ZN7cutlass13device_kernelIN5flash11enable_sm90INS1_16FlashAttnFwdSm90INS1_25CollectiveMainloopFwdSm90ILi2EN4cute5tupleIJNS5_1CILi1EEES8_S8_EEENS6_IJNS7_ILi64EEESA_SA_EEELi512ENS_10bfloat16_tEfNS_4arch4Sm90ELb0ELb0ELb1ELb1ELb0ELb0ELb0ELb0ELb0ELb1ELb0ELb0EEENS1_21CollectiveEpilogueFwdINS6_IJSA_NS7_ILi512EEESA_EEES9_SC_SE_Li256ELb1ELb1ELb0ELb0EEENS1_36VarlenDynamicPersistentTileSchedulerILi64ELi64ELi256ELi128ELb0ELb1ELb1ELb0ELb1ELb1EEEEEEEEEvNT_6ParamsE,"ax",@progbits
	.align	128
.text._ZN7cutlass13device_kernelIN5flash11enable_sm90INS1_16FlashAttnFwdSm90INS1_25CollectiveMainloopFwdSm90ILi2EN4cute5tupleIJNS5_1CILi1EEES8_S8_EEENS6_IJNS7_ILi64EEESA_SA_EEELi512ENS_10bfloat16_tEfNS_4arch4Sm90ELb0ELb0ELb1ELb1ELb0ELb0ELb0ELb0ELb0ELb1ELb0ELb0EEENS1_21CollectiveEpilogueFwdINS6_IJSA_NS7_ILi512EEESA_EEES9_SC_SE_Li256ELb1ELb1ELb0ELb0EEENS1_36VarlenDynamicPersistentTileSchedulerILi64ELi64ELi256ELi128ELb0ELb1ELb1ELb0ELb1ELb1EEEEEEEEEvNT_6ParamsE:
        .type           _ZN7cutlass13device_kernelIN5flash11enable_sm90INS1_16FlashAttnFwdSm90INS1_25CollectiveMainloopFwdSm90ILi2EN4cute5tupleIJNS5_1CILi1EEES8_S8_EEENS6_IJNS7_ILi64EEESA_SA_EEELi512ENS_10bfloat16_tEfNS_4arch4Sm90ELb0ELb0ELb1ELb1ELb0ELb0ELb0ELb0ELb0ELb1ELb0ELb0EEENS1_21CollectiveEpilogueFwdINS6_IJSA_NS7_ILi512EEESA_EEES9_SC_SE_Li256ELb1ELb1ELb0ELb0EEENS1_36VarlenDynamicPersistentTileSchedulerILi64ELi64ELi256ELi128ELb0ELb1ELb1ELb0ELb1ELb1EEEEEEEEEvNT_6ParamsE,@function
        .size           _ZN7cutlass13device_kernelIN5flash11enable_sm90INS1_16FlashAttnFwdSm90INS1_25CollectiveMainloopFwdSm90ILi2EN4cute5tupleIJNS5_1CILi1EEES8_S8_EEENS6_IJNS7_ILi64EEESA_SA_EEELi512ENS_10bfloat16_tEfNS_4arch4Sm90ELb0ELb0ELb1ELb1ELb0ELb0ELb0ELb0ELb0ELb1ELb0ELb0EEENS1_21CollectiveEpilogueFwdINS6_IJSA_NS7_ILi512EEESA_EEES9_SC_SE_Li256ELb1ELb1ELb0ELb0EEENS1_36VarlenDynamicPersistentTileSchedulerILi64ELi64ELi256ELi128ELb0ELb1ELb1ELb0ELb1ELb1EEEEEEEEEvNT_6ParamsE,(.L_x_58 - _ZN7cutlass13device_kernelIN5flash11enable_sm90INS1_16FlashAttnFwdSm90INS1_25CollectiveMainloopFwdSm90ILi2EN4cute5tupleIJNS5_1CILi1EEES8_S8_EEENS6_IJNS7_ILi64EEESA_SA_EEELi512ENS_10bfloat16_tEfNS_4arch4Sm90ELb0ELb0ELb1ELb1ELb0ELb0ELb0ELb0ELb0ELb1ELb0ELb0EEENS1_21CollectiveEpilogueFwdINS6_IJSA_NS7_ILi512EEESA_EEES9_SC_SE_Li256ELb1ELb1ELb0ELb0EEENS1_36VarlenDynamicPersistentTileSchedulerILi64ELi64ELi256ELi128ELb0ELb1ELb1ELb0ELb1ELb1EEEEEEEEEvNT_6ParamsE)
        .other          _ZN7cutlass13device_kernelIN5flash11enable_sm90INS1_16FlashAttnFwdSm90INS1_25CollectiveMainloopFwdSm90ILi2EN4cute5tupleIJNS5_1CILi1EEES8_S8_EEENS6_IJNS7_ILi64EEESA_SA_EEELi512ENS_10bfloat16_tEfNS_4arch4Sm90ELb0ELb0ELb1ELb1ELb0ELb0ELb0ELb0ELb0ELb1ELb0ELb0EEENS1_21CollectiveEpilogueFwdINS6_IJSA_NS7_ILi512EEESA_EEES9_SC_SE_Li256ELb1ELb1ELb0ELb0EEENS1_36VarlenDynamicPersistentTileSchedulerILi64ELi64ELi256ELi128ELb0ELb1ELb1ELb0ELb1ELb1EEEEEEEEEvNT_6ParamsE,@"STO_CUDA_ENTRY STV_DEFAULT"
_ZN7cutlass13device_kernelIN5flash11enable_sm90INS1_16FlashAttnFwdSm90INS1_25CollectiveMainloopFwdSm90ILi2EN4cute5tupleIJNS5_1CILi1EEES8_S8_EEENS6_IJNS7_ILi64EEESA_SA_EEELi512ENS_10bfloat16_tEfNS_4arch4Sm90ELb0ELb0ELb1ELb1ELb0ELb0ELb0ELb0ELb0ELb1ELb0ELb0EEENS1_21CollectiveEpilogueFwdINS6_IJSA_NS7_ILi512EEESA_EEES9_SC_SE_Li256ELb1ELb1ELb0ELb0EEENS1_36VarlenDynamicPersistentTileSchedulerILi64ELi64ELi256ELi128ELb0ELb1ELb1ELb0ELb1ELb1EEEEEEEEEvNT_6ParamsE:
[----:B------:R-:W-:Y:S01]  /*0000*/  LDC R1, c[0x0][0x37c] ;  /* 0x0000df00ff017b82 */ /* 0x000fe20000000800 */
[----:B------:R-:W-:Y:S05]  /*0010*/  EXIT ;  /* 0x000000000000794d */ /* 0x000fea0003800000 */
.L_x_12:
        /* <DEDUP_REMOVED lines=14> */
.L_x_58:


//--------------------- .text._ZN7cutlass13device_kernelIN5flash11enable_sm90INS1_16FlashAttnFwdSm90INS1_25CollectiveMainloopFwdSm90ILi2EN4cute5tupleIJNS5_1CILi1EEES8_S8_EEENS6_IJNS7_ILi64EEESA_SA_EEELi512ENS_10bfloat16_tEfNS_4arch4Sm90ELb0ELb0ELb1ELb1ELb0ELb1ELb0ELb0ELb0ELb1ELb0ELb0EEENS1_21CollectiveEpilogueFwdINS6_IJSA_NS7_ILi512EEESA_EEES9_SC_SE_Li256ELb1ELb1ELb0ELb0EEENS1_36VarlenDynamicPersistentTileSchedulerILi64ELi64ELi256ELi128ELb0ELb1ELb1ELb0ELb1ELb1EEEEEEEEEvNT_6ParamsE --------------------------
	.section	.text._ZN7cutlass13device_kernelIN5flash11enable_sm90INS1_16FlashAttnFwdSm90INS1_25CollectiveMainloopFwdSm90ILi2EN4cute5tupleIJNS5_1CILi1EEES8_S8_EEENS6_IJNS7_ILi64EEESA_SA_EEELi512ENS_10bfloat16_tEfNS_4arch4Sm90ELb0ELb0ELb1ELb1ELb0ELb1ELb0ELb0ELb0ELb1ELb0ELb0EEENS1_21CollectiveEpilogueFwdINS6_IJSA_NS7_ILi512EEESA_EEES9_SC_SE_Li256ELb1ELb1ELb0ELb0EEENS1_36VarlenDynamicPersistentTileSchedulerILi64ELi64ELi256ELi128ELb0ELb1ELb1ELb0ELb1ELb1EEEEEEEEEvNT_6ParamsE,"ax",@progbits
	.align	128
.text._ZN7cutlass13device_kernelIN5flash11enable_sm90INS1_16FlashAttnFwdSm90INS1_25CollectiveMainloopFwdSm90ILi2EN4cute5tupleIJNS5_1CILi1EEES8_S8_EEENS6_IJNS7_ILi64EEESA_SA_EEELi512ENS_10bfloat16_tEfNS_4arch4Sm90ELb0ELb0ELb1ELb1ELb0ELb1ELb0ELb0ELb0ELb1ELb0ELb0EEENS1_21CollectiveEpilogueFwdINS6_IJSA_NS7_ILi512EEESA_EEES9_SC_SE_Li256ELb1ELb1ELb0ELb0EEENS1_36VarlenDynamicPersistentTileSchedulerILi64ELi64ELi256ELi128ELb0ELb1ELb1ELb0ELb1ELb1EEEEEEEEEvNT_6ParamsE:
        .type           _ZN7cutlass13device_kernelIN5flash11enable_sm90INS1_16FlashAttnFwdSm90INS1_25CollectiveMainloopFwdSm90ILi2EN4cute5tupleIJNS5_1CILi1EEES8_S8_EEENS6_IJNS7_ILi64EEESA_SA_EEELi512ENS_10bfloat16_tEfNS_4arch4Sm90ELb0ELb0ELb1ELb1ELb0ELb1ELb0ELb0ELb0ELb1ELb0ELb0EEENS1_21CollectiveEpilogueFwdINS6_IJSA_NS7_ILi512EEESA_EEES9_SC_SE_Li256ELb1ELb1ELb0ELb0EEENS1_36VarlenDynamicPersistentTileSchedulerILi64ELi64ELi256ELi128ELb0ELb1ELb1ELb0ELb1ELb1EEEEEEEEEvNT_6ParamsE,@function
        .size           _ZN7cutlass13device_kernelIN5flash11enable_sm90INS1_16FlashAttnFwdSm90INS1_25CollectiveMainloopFwdSm90ILi2EN4cute5tupleIJNS5_1CILi1EEES8_S8_EEENS6_IJNS7_ILi64EEESA_SA_EEELi512ENS_10bfloat16_tEfNS_4arch4Sm90ELb0ELb0ELb1ELb1ELb0ELb1ELb0ELb0ELb0ELb1ELb0ELb0EEENS1_21CollectiveEpilogueFwdINS6_IJSA_NS7_ILi512EEESA_EEES9_SC_SE_Li256ELb1ELb1ELb0ELb0EEENS1_36VarlenDynamicPersistentTileSchedulerILi64ELi64ELi256ELi128ELb0ELb1ELb1ELb0ELb1ELb1EEEEEEEEEvNT_6ParamsE,(.L_x_59 - _ZN7cutlass13device_kernelIN5flash11enable_sm90INS1_16FlashAttnFwdSm90INS1_25CollectiveMainloopFwdSm90ILi2EN4cute5tupleIJNS5_1CILi1EEES8_S8_EEENS6_IJNS7_ILi64EEESA_SA_EEELi512ENS_10bfloat16_tEfNS_4arch4Sm90ELb0ELb0ELb1ELb1ELb0ELb1ELb0ELb0ELb0ELb1ELb0ELb0EEENS1_21CollectiveEpilogueFwdINS6_IJSA_NS7_ILi512EEESA_EEES9_SC_SE_Li256ELb1ELb1ELb0ELb0EEENS1_36VarlenDynamicPersistentTileSchedulerILi64ELi64ELi256ELi128ELb0ELb1ELb1ELb0ELb1ELb1EEEEEEEEEvNT_6ParamsE)
        .other          _ZN7cutlass13device_kernelIN5flash11enable_sm90INS1_16FlashAttnFwdSm90INS1_25CollectiveMainloopFwdSm90ILi2EN4cute5tupleIJNS5_1CILi1EEES8_S8_EEENS6_IJNS7_ILi64EEESA_SA_EEELi512ENS_10bfloat16_tEfNS_4arch4Sm90ELb0ELb0ELb1ELb1ELb0ELb1ELb0ELb0ELb0ELb1ELb0ELb0EEENS1_21CollectiveEpilogueFwdINS6_IJSA_NS7_ILi512EEESA_EEES9_SC_SE_Li256ELb1ELb1ELb0ELb0EEENS1_36VarlenDynamicPersistentTileSchedulerILi64ELi64ELi256ELi128ELb0ELb1ELb1ELb0ELb1ELb1EEEEEEEEEvNT_6ParamsE,@"STO_CUDA_ENTRY STV_DEFAULT"
_ZN7cutlass13device_kernelIN5flash11enable_sm90INS1_16FlashAttnFwdSm90INS1_25CollectiveMainloopFwdSm90ILi2EN4cute5tupleIJNS5_1CILi1EEES8_S8_EEENS6_IJNS7_ILi64EEESA_SA_EEELi512ENS_10bfloat16_tEfNS_4arch4Sm90ELb0ELb0ELb1ELb1ELb0ELb1ELb0ELb0ELb0ELb1ELb0ELb0EEENS1_21CollectiveEpilogueFwdINS6_IJSA_NS7_ILi512EEESA_EEES9_SC_SE_Li256ELb1ELb1ELb0ELb0EEENS1_36VarlenDynamicPersistentTileSchedulerILi64ELi64ELi256ELi128ELb0ELb1ELb1ELb0ELb1ELb1EEEEEEEEEvNT_6ParamsE:
[----:B------:R-:W-:Y:S01]  /*0000*/  LDC R1, c[0x0][0x37c] ;  /* 0x0000df00ff017b82 */ /* 0x000fe20000000800 */
[----:B------:R-:W-:Y:S05]  /*0010*/  EXIT ;  /* 0x000000000000794d */ /* 0x000fea0003800000 */
.L_x_13:
        /* <DEDUP_REMOVED lines=14> */
.L_x_59:


//--------------------- .text._ZN7cutlass13device_kernelIN5flash11enable_sm90INS1_16FlashAttnFwdSm90INS1_25CollectiveMainloopFwdSm90ILi2EN4cute5tupleIJNS5_1CILi1EEES8_S8_EEENS6_IJNS7_ILi64EEESA_SA_EEELi512ENS_10bfloat16_tEfNS_4arch4Sm90ELb0ELb0ELb1ELb1ELb0ELb0ELb1ELb0ELb0ELb1ELb0ELb0EEENS1_21CollectiveEpilogueFwdINS6_IJSA_NS7_ILi512EEESA_EEES9_SC_SE_Li256ELb1ELb1ELb0ELb0EEENS1_36VarlenDynamicPersistentTileSchedulerILi64ELi64ELi256ELi128ELb0ELb1ELb1ELb0ELb1ELb1EEEEEEEEEvNT_6ParamsE --------------------------
	.section	.text._ZN7cutlass13device_kernelIN5flash11enable_sm90INS1_16FlashAttnFwdSm90INS1_25CollectiveMainloopFwdSm90ILi2EN4cute5tupleIJNS5_1CILi1EEES8_S8_EEENS6_IJNS7_ILi64EEESA_SA_EEELi512ENS_10bfloat16_tEfNS_4arch4Sm90ELb0ELb0ELb1ELb1ELb0ELb0ELb1ELb0ELb0ELb1ELb0ELb0EEENS1_21CollectiveEpilogueFwdINS6_IJSA_NS7_ILi512EEESA_EEES9_SC_SE_Li256ELb1ELb1ELb0ELb0EEENS1_36VarlenDynamicPersistentTileSchedulerILi64ELi64ELi256ELi128ELb0ELb1ELb1ELb0ELb1ELb1EEEEEEEEEvNT_6ParamsE,"ax",@progbits
	.align	128
.text._ZN7cutlass13device_kernelIN5flash11enable_sm90INS1_16FlashAttnFwdSm90INS1_25CollectiveMainloopFwdSm90ILi2EN4cute5tupleIJNS5_1CILi1EEES8_S8_EEENS6_IJNS7_ILi64EEESA_SA_EEELi512ENS_10bfloat16_tEfNS_4arch4Sm90ELb0ELb0ELb1ELb1ELb0ELb0ELb1ELb0ELb0ELb1ELb0ELb0EEENS1_21CollectiveEpilogueFwdINS6_IJSA_NS7_ILi512EEESA_EEES9_SC_SE_Li256ELb1ELb1ELb0ELb0EEENS1_36VarlenDynamicPersistentTileSchedulerILi64ELi64ELi256ELi128ELb0ELb1ELb1ELb0ELb1ELb1EEEEEEEEEvNT_6ParamsE:
        .type           _ZN7cutlass13device_kernelIN5flash11enable_sm90INS1_16FlashAttnFwdSm90INS1_25CollectiveMainloopFwdSm90ILi2EN4cute5tupleIJNS5_1CILi1EEES8_S8_EEENS6_IJNS7_ILi64EEESA_SA_EEELi512ENS_10bfloat16_tEfNS_4arch4Sm90ELb0ELb0ELb1ELb1ELb0ELb0ELb1ELb0ELb0ELb1ELb0ELb0EEENS1_21CollectiveEpilogueFwdINS6_IJSA_NS7_ILi512EEESA_EEES9_SC_SE_Li256ELb1ELb1ELb0ELb0EEENS1_36VarlenDynamicPersistentTileSchedulerILi64ELi64ELi256ELi128ELb0ELb1ELb1ELb0ELb1ELb1EEEEEEEEEvNT_6ParamsE,@function
        .size           _ZN7cutlass13device_kernelIN5flash11enable_sm90INS1_16FlashAttnFwdSm90INS1_25CollectiveMainloopFwdSm90ILi2EN4cute5tupleIJNS5_1CILi1EEES8_S8_EEENS6_IJNS7_ILi64EEESA_SA_EEELi512ENS_10bfloat16_tEfNS_4arch4Sm90ELb0ELb0ELb1ELb1ELb0ELb0ELb1ELb0ELb0ELb1ELb0ELb0EEENS1_21CollectiveEpilogueFwdINS6_IJSA_NS7_ILi512EEESA_EEES9_SC_SE_Li256ELb1ELb1ELb0ELb0EEENS1_36VarlenDynamicPersistentTileSchedulerILi64ELi64ELi256ELi128ELb0ELb1ELb1ELb0ELb1ELb1EEEEEEEEEvNT_6ParamsE,(.L_x_60 - _ZN7cutlass13device_kernelIN5flash11enable_sm90INS1_16FlashAttnFwdSm90INS1_25CollectiveMainloopFwdSm90ILi2EN4cute5tupleIJNS5_1CILi1EEES8_S8_EEENS6_IJNS7_ILi64EEESA_SA_EEELi512ENS_10bfloat16_tEfNS_4arch4Sm90ELb0ELb0ELb1ELb1ELb0ELb0ELb1ELb0ELb0ELb1ELb0ELb0EEENS1_21CollectiveEpilogueFwdINS6_IJSA_NS7_ILi512EEESA_EEES9_SC_SE_Li256ELb1ELb1ELb0ELb0EEENS1_36VarlenDynamicPersistentTileSchedulerILi64ELi64ELi256ELi128ELb0ELb1ELb1ELb0ELb1ELb1EEEEEEEEEvNT_6ParamsE)
        .other          _ZN7cutlass13device_kernelIN5flash11enable_sm90INS1_16FlashAttnFwdSm90INS1_25CollectiveMainloopFwdSm90ILi2EN4cute5tupleIJNS5_1CILi1EEES8_S8_EEENS6_IJNS7_ILi64EEESA_SA_EEELi512ENS_10bfloat16_tEfNS_4arch4Sm90ELb0ELb0ELb1ELb1ELb0ELb0ELb1ELb0ELb0ELb1ELb0ELb0EEENS1_21CollectiveEpilogueFwdINS6_IJSA_NS7_ILi512EEESA_EEES9_SC_SE_Li256ELb1ELb1ELb0ELb0EEENS1_36VarlenDynamicPersistentTileSchedulerILi64ELi64ELi256ELi128ELb0ELb1ELb1ELb0ELb1ELb1EEEEEEEEEvNT_6ParamsE,@"STO_CUDA_ENTRY STV_DEFAULT"
_ZN7cutlass13device_kernelIN5flash11enable_sm90INS1_16FlashAttnFwdSm90INS1_25CollectiveMainloopFwdSm90ILi2EN4cute5tupleIJNS5_1CILi1EEES8_S8_EEENS6_IJNS7_ILi64EEESA_SA_EEELi512ENS_10bfloat16_tEfNS_4arch4Sm90ELb0ELb0ELb1ELb1ELb0ELb0ELb1ELb0ELb0ELb1ELb0ELb0EEENS1_21CollectiveEpilogueFwdINS6_IJSA_NS7_ILi512EEESA_EEES9_SC_SE_Li256ELb1ELb1ELb0ELb0EEENS1_36VarlenDynamicPersistentTileSchedulerILi64ELi64ELi256ELi128ELb0ELb1ELb1ELb0ELb1ELb1EEEEEEEEEvNT_6ParamsE:
[----:B------:R-:W-:Y:S01]  /*0000*/  LDC R1, c[0x0][0x37c] ;  /* 0x0000df00ff017b82 */ /* 0x000fe20000000800 */
[----:B------:R-:W-:Y:S05]  /*0010*/  EXIT ;  /* 0x000000000000794d */ /* 0x000fea0003800000 */
.L_x_14:
        /* <DEDUP_REMOVED lines=14> */
.L_x_60:


//--------------------- .text._ZN7cutlass13device_kernelIN5flash11enable_sm90INS1_16FlashAttnFwdSm90INS1_25CollectiveMainloopFwdSm90ILi2EN4cute5tupleIJNS5_1CILi1EEES8_S8_EEENS6_IJNS7_ILi64EEESA_SA_EEELi512ENS_10bfloat16_tEfNS_4arch4Sm90ELb0ELb0ELb1ELb1ELb0ELb1ELb1ELb0ELb0ELb1ELb0ELb0EEENS1_21CollectiveEpilogueFwdINS6_IJSA_NS7_ILi512EEESA_EEES9_SC_SE_Li256ELb1ELb1ELb0ELb0EEENS1_36VarlenDynamicPersistentTileSchedulerILi64ELi64ELi256ELi128ELb0ELb1ELb1ELb0ELb1ELb1EEEEEEEEEvNT_6ParamsE --------------------------
	.section	.text._ZN7cutlass13device_kernelIN5flash11enable_sm90INS1_16FlashAttnFwdSm90INS1_25CollectiveMainloopFwdSm90ILi2EN4cute5tupleIJNS5_1CILi1EEES8_S8_EEENS6_IJNS7_ILi64EEESA_SA_EEELi512ENS_10bfloat16_tEfNS_4arch4Sm90ELb0ELb0ELb1ELb1ELb0ELb1ELb1ELb0ELb0ELb1ELb0ELb0EEENS1_21CollectiveEpilogueFwdINS6_IJSA_NS7_ILi512EEESA_EEES9_SC_SE_Li256ELb1ELb1ELb0ELb0EEENS1_36VarlenDynamicPersistentTileSchedulerILi64ELi64ELi256ELi128ELb0ELb1ELb1ELb0ELb1ELb1EEEEEEEEEvNT_6ParamsE,"ax",@progbits
	.align	128
.text._ZN7cutlass13device_kernelIN5flash11enable_sm90INS1_16FlashAttnFwdSm90INS1_25CollectiveMainloopFwdSm90ILi2EN4cute5tupleIJNS5_1CILi1EEES8_S8_EEENS6_IJNS7_ILi64EEESA_SA_EEELi512ENS_10bfloat16_tEfNS_4arch4Sm90ELb0ELb0ELb1ELb1ELb0ELb1ELb1ELb0ELb0ELb1ELb0ELb0EEENS1_21CollectiveEpilogueFwdINS6_IJSA_NS7_ILi512EEESA_EEES9_SC_SE_Li256ELb1ELb1ELb0ELb0EEENS1_36VarlenDynamicPersistentTileSchedulerILi64ELi64ELi256ELi128ELb0ELb1ELb1ELb0ELb1ELb1EEEEEEEEEvNT_6ParamsE:
        .type           _ZN7cutlass13device_kernelIN5flash11enable_sm90INS1_16FlashAttnFwdSm90INS1_25CollectiveMainloopFwdSm90ILi2EN4cute5tupleIJNS5_1CILi1EEES8_S8_EEENS6_IJNS7_ILi64EEESA_SA_EEELi512ENS_10bfloat16_tEfNS_4arch4Sm90ELb0ELb0ELb1ELb1ELb0ELb1ELb1ELb0ELb0ELb1ELb0ELb0EEENS1_21CollectiveEpilogueFwdINS6_IJSA_NS7_ILi512EEESA_EEES9_SC_SE_Li256ELb1ELb1ELb0ELb0EEENS1_36VarlenDynamicPersistentTileSchedulerILi64ELi64ELi256ELi128ELb0ELb1ELb1ELb0ELb1ELb1EEEEEEEEEvNT_6ParamsE,@function
        .size           _ZN7cutlass13device_kernelIN5flash11enable_sm90INS1_16FlashAttnFwdSm90INS1_25CollectiveMainloopFwdSm90ILi2EN4cute5tupleIJNS5_1CILi1EEES8_S8_EEENS6_IJNS7_ILi64EEESA_SA_EEELi512ENS_10bfloat16_tEfNS_4arch4Sm90ELb0ELb0ELb1ELb1ELb0ELb1ELb1ELb0ELb0ELb1ELb0ELb0EEENS1_21CollectiveEpilogueFwdINS6_IJSA_NS7_ILi512EEESA_EEES9_SC_SE_Li256ELb1ELb1ELb0ELb0EEENS1_36VarlenDynamicPersistentTileSchedulerILi64ELi64ELi256ELi128ELb0ELb1ELb1ELb0ELb1ELb1EEEEEEEEEvNT_6ParamsE,(.L_x_61 - _ZN7cutlass13device_kernelIN5flash11enable_sm90INS1_16FlashAttnFwdSm90INS1_25CollectiveMainloopFwdSm90ILi2EN4cute5tupleIJNS5_1CILi1EEES8_S8_EEENS6_IJNS7_ILi64EEESA_SA_EEELi512ENS_10bfloat16_tEfNS_4arch4Sm90ELb0ELb0ELb1ELb1ELb0ELb1ELb1ELb0ELb0ELb1ELb0ELb0EEENS1_21CollectiveEpilogueFwdINS6_IJSA_NS7_ILi512EEESA_EEES9_SC_SE_Li256ELb1ELb1ELb0ELb0EEENS1_36VarlenDynamicPersistentTileSchedulerILi64ELi64ELi256ELi128ELb0ELb1ELb1ELb0ELb1ELb1EEEEEEEEEvNT_6ParamsE)
        .other          _ZN7cutlass13device_kernelIN5flash11enable_sm90INS1_16FlashAttnFwdSm90INS1_25CollectiveMainloopFwdSm90ILi2EN4cute5tupleIJNS5_1CILi1EEES8_S8_EEENS6_IJNS7_ILi64EEESA_SA_EEELi512ENS_10bfloat16_tEfNS_4arch4Sm90ELb0ELb0ELb1ELb1ELb0ELb1ELb1ELb0ELb0ELb1ELb0ELb0EEENS1_21CollectiveEpilogueFwdINS6_IJSA_NS7_ILi512EEESA_EEES9_SC_SE_Li256ELb1ELb1ELb0ELb0EEENS1_36VarlenDynamicPersistentTileSchedulerILi64ELi64ELi256ELi128ELb0ELb1ELb1ELb0ELb1ELb1EEEEEEEEEvNT_6ParamsE,@"STO_CUDA_ENTRY STV_DEFAULT"
_ZN7cutlass13device_kernelIN5flash11enable_sm90INS1_16FlashAttnFwdSm90INS1_25CollectiveMainloopFwdSm90ILi2EN4cute5tupleIJNS5_1CILi1EEES8_S8_EEENS6_IJNS7_ILi64EEESA_SA_EEELi512ENS_10bfloat16_tEfNS_4arch4Sm90ELb0ELb0ELb1ELb1ELb0ELb1ELb1ELb0ELb0ELb1ELb0ELb0EEENS1_21CollectiveEpilogueFwdINS6_IJSA_NS7_ILi512EEESA_EEES9_SC_SE_Li256ELb1ELb1ELb0ELb0EEENS1_36VarlenDynamicPersistentTileSchedulerILi64ELi64ELi256ELi128ELb0ELb1ELb1ELb0ELb1ELb1EEEEEEEEEvNT_6ParamsE:
[----:B------:R-:W-:Y:S01]  /*0000*/  LDC R1, c[0x0][0x37c] ;  /* 0x0000df00ff017b82 */ /* 0x000fe20000000800 */
[----:B------:R-:W-:Y:S05]  /*0010*/  EXIT ;  /* 0x000000000000794d */ /* 0x000fea0003800000 */
.L_x_15:
        /* <DEDUP_REMOVED lines=14> */
.L_x_61:


//--------------------- .text._ZN7cutlass13device_kernelIN5flash11enable_sm90INS1_16FlashAttnFwdSm90INS1_25CollectiveMainloopFwdSm90ILi2EN4cute5tupleIJNS5_1CILi1EEES8_S8_EEENS6_IJNS7_ILi64EEESA_SA_EEELi512ENS_10bfloat16_tEfNS_4arch4Sm90ELb0ELb1ELb1ELb0ELb0ELb0ELb0ELb0ELb0ELb1ELb0ELb0EEENS1_21CollectiveEpilogueFwdINS6_IJSA_NS7_ILi512EEESA_EEES9_SC_SE_Li256ELb0ELb1ELb0ELb0EEENS1_30DynamicPersistentTileSchedulerILi256ELi128ELb0ELb1ELb1EEEEEEEEEvNT_6ParamsE --------------------------
	.section	.text._ZN7cutlass13device_kernelIN5flash11enable_sm90INS1_16FlashAttnFwdSm90INS1_25CollectiveMainloopFwdSm90ILi2EN4cute5tupleIJNS5_1CILi1EEES8_S8_EEENS6_IJNS7_ILi64EEESA_SA_EEELi512ENS_10bfloat16_tEfNS_4arch4Sm90ELb0ELb1ELb1ELb0ELb0ELb0ELb0ELb0ELb0ELb1ELb0ELb0EEENS1_21CollectiveEpilogueFwdINS6_IJSA_NS7_ILi512EEESA_EEES9_SC_SE_Li256ELb0ELb1ELb0ELb0EEENS1_30DynamicPersistentTileSchedulerILi256ELi128ELb0ELb1ELb1EEEEEEEEEvNT_6ParamsE,"ax",@progbits
	.align	128
.text._ZN7cutlass13device_kernelIN5flash11enable_sm90INS1_16FlashAttnFwdSm90INS1_25CollectiveMainloopFwdSm90ILi2EN4cute5tupleIJNS5_1CILi1EEES8_S8_EEENS6_IJNS7_ILi64EEESA_SA_EEELi512ENS_10bfloat16_tEfNS_4arch4Sm90ELb0ELb1ELb1ELb0ELb0ELb0ELb0ELb0ELb0ELb1ELb0ELb0EEENS1_21CollectiveEpilogueFwdINS6_IJSA_NS7_ILi512EEESA_EEES9_SC_SE_Li256ELb0ELb1ELb0ELb0EEENS1_30DynamicPersistentTileSchedulerILi256ELi128ELb0ELb1ELb1EEEEEEEEEvNT_6ParamsE:
        .type           _ZN7cutlass13device_kernelIN5flash11enable_sm90INS1_16FlashAttnFwdSm90INS1_25CollectiveMainloopFwdSm90ILi2EN4cute5tupleIJNS5_1CILi1EEES8_S8_EEENS6_IJNS7_ILi64EEESA_SA_EEELi512ENS_10bfloat16_tEfNS_4arch4Sm90ELb0ELb1ELb1ELb0ELb0ELb0ELb0ELb0ELb0ELb1ELb0ELb0EEENS1_21CollectiveEpilogueFwdINS6_IJSA_NS7_ILi512EEESA_EEES9_SC_SE_Li256ELb0ELb1ELb0ELb0EEENS1_30DynamicPersistentTileSchedulerILi256ELi128ELb0ELb1ELb1EEEEEEEEEvNT_6ParamsE,@function
        .size           _ZN7cutlass13device_kernelIN5flash11enable_sm90INS1_16FlashAttnFwdSm90INS1_25CollectiveMainloopFwdSm90ILi2EN4cute5tupleIJNS5_1CILi1EEES8_S8_EEENS6_IJNS7_ILi64EEESA_SA_EEELi512ENS_10bfloat16_tEfNS_4arch4Sm90ELb0ELb1ELb1ELb0ELb0ELb0ELb0ELb0ELb0ELb1ELb0ELb0EEENS1_21CollectiveEpilogueFwdINS6_IJSA_NS7_ILi512EEESA_EEES9_SC_SE_Li256ELb0ELb1ELb0ELb0EEENS1_30DynamicPersistentTileSchedulerILi256ELi128ELb0ELb1ELb1EEEEEEEEEvNT_6ParamsE,(.L_x_62 - _ZN7cutlass13device_kernelIN5flash11enable_sm90INS1_16FlashAttnFwdSm90INS1_25CollectiveMainloopFwdSm90ILi2EN4cute5tupleIJNS5_1CILi1EEES8_S8_EEENS6_IJNS7_ILi64EEESA_SA_EEELi512ENS_10bfloat16_tEfNS_4arch4Sm90ELb0ELb1ELb1ELb0ELb0ELb0ELb0ELb0ELb0ELb1ELb0ELb0EEENS1_21CollectiveEpilogueFwdINS6_IJSA_NS7_ILi512EEESA_EEES9_SC_SE_Li256ELb0ELb1ELb0ELb0EEENS1_30DynamicPersistentTileSchedulerILi256ELi128ELb0ELb1ELb1EEEEEEEEEvNT_6ParamsE)
        .other          _ZN7cutlass13device_kernelIN5flash11enable_sm90INS1_16FlashAttnFwdSm90INS1_25CollectiveMainloopFwdSm90ILi2EN4cute5tupleIJNS5_1CILi1EEES8_S8_EEENS6_IJNS7_ILi64EEESA_SA_EEELi512ENS_10bfloat16_tEfNS_4arch4Sm90ELb0ELb1ELb1ELb0ELb0ELb0ELb0ELb0ELb0ELb1ELb0ELb0EEENS1_21CollectiveEpilogueFwdINS6_IJSA_NS7_ILi512EEESA_EEES9_SC_SE_Li256ELb0ELb1ELb0ELb0EEENS1_30DynamicPersistentTileSchedulerILi256ELi128ELb0ELb1ELb1EEEEEEEEEvNT_6ParamsE,@"STO_CUDA_ENTRY STV_DEFAULT"
_ZN7cutlass13device_kernelIN5flash11enable_sm90INS1_16FlashAttnFwdSm90INS1_25CollectiveMainloopFwdSm90ILi2EN4cute5tupleIJNS5_1CILi1EEES8_S8_EEENS6_IJNS7_ILi64EEESA_SA_EEELi512ENS_10bfloat16_tEfNS_4arch4Sm90ELb0ELb1ELb1ELb0ELb0ELb0ELb0ELb0ELb0ELb1ELb0ELb0EEENS1_21CollectiveEpilogueFwdINS6_IJSA_NS7_ILi512EEESA_EEES9_SC_SE_Li256ELb0ELb1ELb0ELb0EEENS1_30DynamicPersistentTileSchedulerILi256ELi128ELb0ELb1ELb1EEEEEEEEEvNT_6ParamsE:
[----:B------:R-:W-:Y:S01]  /*0000*/  LDC R1, c[0x0][0x37c] ;  /* 0x0000df00ff017b82 */ /* 0x000fe20000000800 */
[----:B------:R-:W-:Y:S05]  /*0010*/  EXIT ;  /* 0x000000000000794d */ /* 0x000fea0003800000 */
.L_x_16:
        /* <DEDUP_REMOVED lines=14> */
.L_x_62:


//--------------------- .text._ZN7cutlass13device_kernelIN5flash11enable_sm90INS1_16FlashAttnFwdSm90INS1_25CollectiveMainloopFwdSm90ILi2EN4cute5tupleIJNS5_1CILi1EEES8_S8_EEENS6_IJNS7_ILi64EEESA_SA_EEELi512ENS_10bfloat16_tEfNS_4arch4Sm90ELb0ELb1ELb1ELb0ELb0ELb0ELb1ELb0ELb0ELb1ELb0ELb0EEENS1_21CollectiveEpilogueFwdINS6_IJSA_NS7_ILi512EEESA_EEES9_SC_SE_Li256ELb0ELb1ELb0ELb0EEENS1_30DynamicPersistentTileSchedulerILi256ELi128ELb0ELb1ELb1EEEEEEEEEvNT_6ParamsE --------------------------
	.section	.text._ZN7cutlass13device_kernelIN5flash11enable_sm90INS1_16FlashAttnFwdSm90INS1_25CollectiveMainloopFwdSm90ILi2EN4cute5tupleIJNS5_1CILi1EEES8_S8_EEENS6_IJNS7_ILi64EEESA_SA_EEELi512ENS_10bfloat16_tEfNS_4arch4Sm90ELb0ELb1ELb1ELb0ELb0ELb0ELb1ELb0ELb0ELb1ELb0ELb0EEENS1_21CollectiveEpilogueFwdINS6_IJSA_NS7_ILi512EEESA_EEES9_SC_SE_Li256ELb0ELb1ELb0ELb0EEENS1_30DynamicPersistentTileSchedulerILi256ELi128ELb0ELb1ELb1EEEEEEEEEvNT_6ParamsE,"ax",@progbits
	.align	128
.text._ZN7cutlass13device_kernelIN5flash11enable_sm90INS1_16FlashAttnFwdSm90INS1_25CollectiveMainloopFwdSm90ILi2EN4cute5tupleIJNS5_1CILi1EEES8_S8_EEENS6_IJNS7_ILi64EEESA_SA_EEELi512ENS_10bfloat16_tEfNS_4arch4Sm90ELb0ELb1ELb1ELb0ELb0ELb0ELb1ELb0ELb0ELb1ELb0ELb0EEENS1_21CollectiveEpilogueFwdINS6_IJSA_NS7_ILi512EEESA_EEES9_SC_SE_Li256ELb0ELb1ELb0ELb0EEENS1_30DynamicPersistentTileSchedulerILi256ELi128ELb0ELb1ELb1EEEEEEEEEvNT_6ParamsE:
        .type           _ZN7cutlass13device_kernelIN5flash11enable_sm90INS1_16FlashAttnFwdSm90INS1_25CollectiveMainloopFwdSm90ILi2EN4cute5tupleIJNS5_1CILi1EEES8_S8_EEENS6_IJNS7_ILi64EEESA_SA_EEELi512ENS_10bfloat16_tEfNS_4arch4Sm90ELb0ELb1ELb1ELb0ELb0ELb0ELb1ELb0ELb0ELb1ELb0ELb0EEENS1_21CollectiveEpilogueFwdINS6_IJSA_NS7_ILi512EEESA_EEES9_SC_SE_Li256ELb0ELb1ELb0ELb0EEENS1_30DynamicPersistentTileSchedulerILi256ELi128ELb0ELb1ELb1EEEEEEEEEvNT_6ParamsE,@function
        .size           _ZN7cutlass13device_kernelIN5flash11enable_sm90INS1_16FlashAttnFwdSm90INS1_25CollectiveMainloopFwdSm90ILi2EN4cute5tupleIJNS5_1CILi1EEES8_S8_EEENS6_IJNS7_ILi64EEESA_SA_EEELi512ENS_10bfloat16_tEfNS_4arch4Sm90ELb0ELb1ELb1ELb0ELb0ELb0ELb1ELb0ELb0ELb1ELb0ELb0EEENS1_21CollectiveEpilogueFwdINS6_IJSA_NS7_ILi512EEESA_EEES9_SC_SE_Li256ELb0ELb1ELb0ELb0EEENS1_30DynamicPersistentTileSchedulerILi256ELi128ELb0ELb1ELb1EEEEEEEEEvNT_6ParamsE,(.L_x_63 - _ZN7cutlass13device_kernelIN5flash11enable_sm90INS1_16FlashAttnFwdSm90INS1_25CollectiveMainloopFwdSm90ILi2EN4cute5tupleIJNS5_1CILi1EEES8_S8_EEENS6_IJNS7_ILi64EEESA_SA_EEELi512ENS_10bfloat16_tEfNS_4arch4Sm90ELb0ELb1ELb1ELb0ELb0ELb0ELb1ELb0ELb0ELb1ELb0ELb0EEENS1_21CollectiveEpilogueFwdINS6_IJSA_NS7_ILi512EEESA_EEES9_SC_SE_Li256ELb0ELb1ELb0ELb0EEENS1_30DynamicPersistentTileSchedulerILi256ELi128ELb0ELb1ELb1EEEEEEEEEvNT_6ParamsE)
        .other          _ZN7cutlass13device_kernelIN5flash11enable_sm90INS1_16FlashAttnFwdSm90INS1_25CollectiveMainloopFwdSm90ILi2EN4cute5tupleIJNS5_1CILi1EEES8_S8_EEENS6_IJNS7_ILi64EEESA_SA_EEELi512ENS_10bfloat16_tEfNS_4arch4Sm90ELb0ELb1ELb1ELb0ELb0ELb0ELb1ELb0ELb0ELb1ELb0ELb0EEENS1_21CollectiveEpilogueFwdINS6_IJSA_NS7_ILi512EEESA_EEES9_SC_SE_Li256ELb0ELb1ELb0ELb0EEENS1_30DynamicPersistentTileSchedulerILi256ELi128ELb0ELb1ELb1EEEEEEEEEvNT_6ParamsE,@"STO_CUDA_ENTRY STV_DEFAULT"
_ZN7cutlass13device_kernelIN5flash11enable_sm90INS1_16FlashAttnFwdSm90INS1_25CollectiveMainloopFwdSm90ILi2EN4cute5tupleIJNS5_1CILi1EEES8_S8_EEENS6_IJNS7_ILi64EEESA_SA_EEELi512ENS_10bfloat16_tEfNS_4arch4Sm90ELb0ELb1ELb1ELb0ELb0ELb0ELb1ELb0ELb0ELb1ELb0ELb0EEENS1_21CollectiveEpilogueFwdINS6_IJSA_NS7_ILi512EEESA_EEES9_SC_SE_Li256ELb0ELb1ELb0ELb0EEENS1_30DynamicPersistentTileSchedulerILi256ELi128ELb0ELb1ELb1EEEEEEEEEvNT_6ParamsE:
[----:B------:R-:W-:Y:S01]  /*0000*/  LDC R1, c[0x0][0x37c] ;  /* 0x0000df00ff017b82 */ /* 0x000fe20000000800 */
[----:B------:R-:W-:Y:S05]  /*0010*/  EXIT ;  /* 0x000000000000794d */ /* 0x000fea0003800000 */
.L_x_17:
        /* <DEDUP_REMOVED lines=14> */
.L_x_63:


//--------------------- .text._ZN7cutlass13device_kernelIN5flash11enable_sm90INS1_16FlashAttnFwdSm90INS1_25CollectiveMainloopFwdSm90ILi2EN4cute5tupleIJNS5_1CILi1EEES8_S8_EEENS6_IJNS7_ILi64EEESA_SA_EEELi512ENS_10bfloat16_tEfNS_4arch4Sm90ELb0ELb1ELb1ELb1ELb0ELb0ELb0ELb0ELb0ELb1ELb0ELb0EEENS1_21CollectiveEpilogueFwdINS6_IJSA_NS7_ILi512EEESA_EEES9_SC_SE_Li256ELb1ELb1ELb0ELb0EEENS1_36VarlenDynamicPersistentTileSchedulerILi64ELi64ELi256ELi128ELb0ELb1ELb1ELb1ELb0ELb1EEEEEEEEEvNT_6ParamsE --------------------------
	.section	.text._ZN7cutlass13device_kernelIN5flash11enable_sm90INS1_16FlashAttnFwdSm90INS1_25CollectiveMainloopFwdSm90ILi2EN4cute5tupleIJNS5_1CILi1EEES8_S8_EEENS6_IJNS7_ILi64EEESA_SA_EEELi512ENS_10bfloat16_tEfNS_4arch4Sm90ELb0ELb1ELb1ELb1ELb0ELb0ELb0ELb0ELb0ELb1ELb0ELb0EEENS1_21CollectiveEpilogueFwdINS6_IJSA_NS7_ILi512EEESA_EEES9_SC_SE_Li256ELb1ELb1ELb0ELb0EEENS1_36VarlenDynamicPersistentTileSchedulerILi64ELi64ELi256ELi128ELb0ELb1ELb1ELb1ELb0ELb1EEEEEEEEEvNT_6ParamsE,"ax",@progbits
	.align	128
.text._ZN7cutlass13device_kernelIN5flash11enable_sm90INS1_16FlashAttnFwdSm90INS1_25CollectiveMainloopFwdSm90ILi2EN4cute5tupleIJNS5_1CILi1EEES8_S8_EEENS6_IJNS7_ILi64EEESA_SA_EEELi512ENS_10bfloat16_tEfNS_4arch4Sm90ELb0ELb1ELb1ELb1ELb0ELb0ELb0ELb0ELb0ELb1ELb0ELb0EEENS1_21CollectiveEpilogueFwdINS6_IJSA_NS7_ILi512EEESA_EEES9_SC_SE_Li256ELb1ELb1ELb0ELb0EEENS1_36VarlenDynamicPersistentTileSchedulerILi64ELi64ELi256ELi128ELb0ELb1ELb1ELb1ELb0ELb1EEEEEEEEEvNT_6ParamsE:
        .type           _ZN7cutlass13device_kernelIN5flash11enable_sm90INS1_16FlashAttnFwdSm90INS1_25CollectiveMainloopFwdSm90ILi2EN4cute5tupleIJNS5_1CILi1EEES8_S8_EEENS6_IJNS7_ILi64EEESA_SA_EEELi512ENS_10bfloat16_tEfNS_4arch4Sm90ELb0ELb1ELb1ELb1ELb0ELb0ELb0ELb0ELb0ELb1ELb0ELb0EEENS1_21CollectiveEpilogueFwdINS6_IJSA_NS7_ILi512EEESA_EEES9_SC_SE_Li256ELb1ELb1ELb0ELb0EEENS1_36VarlenDynamicPersistentTileSchedulerILi64ELi64ELi256ELi128ELb0ELb1ELb1ELb1ELb0ELb1EEEEEEEEEvNT_6ParamsE,@function
        .size           _ZN7cutlass13device_kernelIN5flash11enable_sm90INS1_16FlashAttnFwdSm90INS1_25CollectiveMainloopFwdSm90ILi2EN4cute5tupleIJNS5_1CILi1EEES8_S8_EEENS6_IJNS7_ILi64EEESA_SA_EEELi512ENS_10bfloat16_tEfNS_4arch4Sm90ELb0ELb1ELb1ELb1ELb0ELb0ELb0ELb0ELb0ELb1ELb0ELb0EEENS1_21CollectiveEpilogueFwdINS6_IJSA_NS7_ILi512EEESA_EEES9_SC_SE_Li256ELb1ELb1ELb0ELb0EEENS1_36VarlenDynamicPersistentTileSchedulerILi64ELi64ELi256ELi128ELb0ELb1ELb1ELb1ELb0ELb1EEEEEEEEEvNT_6ParamsE,(.L_x_64 - _ZN7cutlass13device_kernelIN5flash11enable_sm90INS1_16FlashAttnFwdSm90INS1_25CollectiveMainloopFwdSm90ILi2EN4cute5tupleIJNS5_1CILi1EEES8_S8_EEENS6_IJNS7_ILi64EEESA_SA_EEELi512ENS_10bfloat16_tEfNS_4arch4Sm90ELb0ELb1ELb1ELb1ELb0ELb0ELb0ELb0ELb0ELb1ELb0ELb0EEENS1_21CollectiveEpilogueFwdINS6_IJSA_NS7_ILi512EEESA_EEES9_SC_SE_Li256ELb1ELb1ELb0ELb0EEENS1_36VarlenDynamicPersistentTileSchedulerILi64ELi64ELi256ELi128ELb0ELb1ELb1ELb1ELb0ELb1EEEEEEEEEvNT_6ParamsE)
        .other          _ZN7cutlass13device_kernelIN5flash11enable_sm90INS1_16FlashAttnFwdSm90INS1_25CollectiveMainloopFwdSm90ILi2EN4cute5tupleIJNS5_1CILi1EEES8_S8_EEENS6_IJNS7_ILi64EEESA_SA_EEELi512ENS_10bfloat16_tEfNS_4arch4Sm90ELb0ELb1ELb1ELb1ELb0ELb0ELb0ELb0ELb0ELb1ELb0ELb0EEENS1_21CollectiveEpilogueFwdINS6_IJSA_NS7_ILi512EEESA_EEES9_SC_SE_Li256ELb1ELb1ELb0ELb0EEENS1_36VarlenDynamicPersistentTileSchedulerILi64ELi64ELi256ELi128ELb0ELb1ELb1ELb1ELb0ELb1EEEEEEEEEvNT_6ParamsE,@"STO_CUDA_ENTRY STV_DEFAULT"
_ZN7cutlass13device_kernelIN5flash11enable_sm90INS1_16FlashAttnFwdSm90INS1_25CollectiveMainloopFwdSm90ILi2EN4cute5tupleIJNS5_1CILi1EEES8_S8_EEENS6_IJNS7_ILi64EEESA_SA_EEELi512ENS_10bfloat16_tEfNS_4arch4Sm90ELb0ELb1ELb1ELb1ELb0ELb0ELb0ELb0ELb0ELb1ELb0ELb0EEENS1_21CollectiveEpilogueFwdINS6_IJSA_NS7_ILi512EEESA_EEES9_SC_SE_Li256ELb1ELb1ELb0ELb0EEENS1_36VarlenDynamicPersistentTileSchedulerILi64ELi64ELi256ELi128ELb0ELb1ELb1ELb1ELb0ELb1EEEEEEEEEvNT_6ParamsE:
[----:B------:R-:W-:Y:S01]  /*0000*/  LDC R1, c[0x0][0x37c] ;  /* 0x0000df00ff017b82 */ /* 0x000fe20000000800 */
[----:B------:R-:W-:Y:S05]  /*0010*/  EXIT ;  /* 0x000000000000794d */ /* 0x000fea0003800000 */
.L_x_18:
        /* <DEDUP_REMOVED lines=14> */
.L_x_64:


//--------------------- .text._ZN7cutlass13device_kernelIN5flash11enable_sm90INS1_16FlashAttnFwdSm90INS1_25CollectiveMainloopFwdSm90ILi2EN4cute5tupleIJNS5_1CILi1EEES8_S8_EEENS6_IJNS7_ILi64EEESA_SA_EEELi512ENS_10bfloat16_tEfNS_4arch4Sm90ELb0ELb1ELb1ELb1ELb0ELb1ELb0ELb0ELb0ELb1ELb0ELb0EEENS1_21CollectiveEpilogueFwdINS6_IJSA_NS7_ILi512EEESA_EEES9_SC_SE_Li256ELb1ELb1ELb0ELb0EEENS1_36VarlenDynamicPersistentTileSchedulerILi64ELi64ELi256ELi128ELb0ELb1ELb1ELb1ELb0ELb1EEEEEEEEEvNT_6ParamsE --------------------------
	.section	.text._ZN7cutlass13device_kernelIN5flash11enable_sm90INS1_16FlashAttnFwdSm90INS1_25CollectiveMainloopFwdSm90ILi2EN4cute5tupleIJNS5_1CILi1EEES8_S8_EEENS6_IJNS7_ILi64EEESA_SA_EEELi512ENS_10bfloat16_tEfNS_4arch4Sm90ELb0ELb1ELb1ELb1ELb0ELb1ELb0ELb0ELb0ELb1ELb0ELb0EEENS1_21CollectiveEpilogueFwdINS6_IJSA_NS7_ILi512EEESA_EEES9_SC_SE_Li256ELb1ELb1ELb0ELb0EEENS1_36VarlenDynamicPersistentTileSchedulerILi64ELi64ELi256ELi128ELb0ELb1ELb1ELb1ELb0ELb1EEEEEEEEEvNT_6ParamsE,"ax",@progbits
	.align	128
.text._ZN7cutlass13device_kernelIN5flash11enable_sm90INS1_16FlashAttnFwdSm90INS1_25CollectiveMainloopFwdSm90ILi2EN4cute5tupleIJNS5_1CILi1EEES8_S8_EEENS6_IJNS7_ILi64EEESA_SA_EEELi512ENS_10bfloat16_tEfNS_4arch4Sm90ELb0ELb1ELb1ELb1ELb0ELb1ELb0ELb0ELb0ELb1ELb0ELb0EEENS1_21CollectiveEpilogueFwdINS6_IJSA_NS7_ILi512EEESA_EEES9_SC_SE_Li256ELb1ELb1ELb0ELb0EEENS1_36VarlenDynamicPersistentTileSchedulerILi64ELi64ELi256ELi128ELb0ELb1ELb1ELb1ELb0ELb1EEEEEEEEEvNT_6ParamsE:
        .type           _ZN7cutlass13device_kernelIN5flash11enable_sm90INS1_16FlashAttnFwdSm90INS1_25CollectiveMainloopFwdSm90ILi2EN4cute5tupleIJNS5_1CILi1EEES8_S8_EEENS6_IJNS7_ILi64EEESA_SA_EEELi512ENS_10bfloat16_tEfNS_4arch4Sm90ELb0ELb1ELb1ELb1ELb0ELb1ELb0ELb0ELb0ELb1ELb0ELb0EEENS1_21CollectiveEpilogueFwdINS6_IJSA_NS7_ILi512EEESA_EEES9_SC_SE_Li256ELb1ELb1ELb0ELb0EEENS1_36VarlenDynamicPersistentTileSchedulerILi64ELi64ELi256ELi128ELb0ELb1ELb1ELb1ELb0ELb1EEEEEEEEEvNT_6ParamsE,@function
        .size           _ZN7cutlass13device_kernelIN5flash11enable_sm90INS1_16FlashAttnFwdSm90INS1_25CollectiveMainloopFwdSm90ILi2EN4cute5tupleIJNS5_1CILi1EEES8_S8_EEENS6_IJNS7_ILi64EEESA_SA_EEELi512ENS_10bfloat16_tEfNS_4arch4Sm90ELb0ELb1ELb1ELb1ELb0ELb1ELb0ELb0ELb0ELb1ELb0ELb0EEENS1_21CollectiveEpilogueFwdINS6_IJSA_NS7_ILi512EEESA_EEES9_SC_SE_Li256ELb1ELb1ELb0ELb0EEENS1_36VarlenDynamicPersistentTileSchedulerILi64ELi64ELi256ELi128ELb0ELb1ELb1ELb1ELb0ELb1EEEEEEEEEvNT_6ParamsE,(.L_x_65 - _ZN7cutlass13device_kernelIN5flash11enable_sm90INS1_16FlashAttnFwdSm90INS1_25CollectiveMainloopFwdSm90ILi2EN4cute5tupleIJNS5_1CILi1EEES8_S8_EEENS6_IJNS7_ILi64EEESA_SA_EEELi512ENS_10bfloat16_tEfNS_4arch4Sm90ELb0ELb1ELb1ELb1ELb0ELb1ELb0ELb0ELb0ELb1ELb0ELb0EEENS1_21CollectiveEpilogueFwdINS6_IJSA_NS7_ILi512EEESA_EEES9_SC_SE_Li256ELb1ELb1ELb0ELb0EEENS1_36VarlenDynamicPersistentTileSchedulerILi64ELi64ELi256ELi128ELb0ELb1ELb1ELb1ELb0ELb1EEEEEEEEEvNT_6ParamsE)
        .other          _ZN7cutlass13device_kernelIN5flash11enable_sm90INS1_16FlashAttnFwdSm90INS1_25CollectiveMainloopFwdSm90ILi2EN4cute5tupleIJNS5_1CILi1EEES8_S8_EEENS6_IJNS7_ILi64EEESA_SA_EEELi512ENS_10bfloat16_tEfNS_4arch4Sm90ELb0ELb1ELb1ELb1ELb0ELb1ELb0ELb0ELb0ELb1ELb0ELb0EEENS1_21CollectiveEpilogueFwdINS6_IJSA_NS7_ILi512EEESA_EEES9_SC_SE_Li256ELb1ELb1ELb0ELb0EEENS1_36VarlenDynamicPersistentTileSchedulerILi64ELi64ELi256ELi128ELb0ELb1ELb1ELb1ELb0ELb1EEEEEEEEEvNT_6ParamsE,@"STO_CUDA_ENTRY STV_DEFAULT"
_ZN7cutlass13device_kernelIN5flash11enable_sm90INS1_16FlashAttnFwdSm90INS1_25CollectiveMainloopFwdSm90ILi2EN4cute5tupleIJNS5_1CILi1EEES8_S8_EEENS6_IJNS7_ILi64EEESA_SA_EEELi512ENS_10bfloat16_tEfNS_4arch4Sm90ELb0ELb1ELb1ELb1ELb0ELb1ELb0ELb0ELb0ELb1ELb0ELb0EEENS1_21CollectiveEpilogueFwdINS6_IJSA_NS7_ILi512EEESA_EEES9_SC_SE_Li256ELb1ELb1ELb0ELb0EEENS1_36VarlenDynamicPersistentTileSchedulerILi64ELi64ELi256ELi128ELb0ELb1ELb1ELb1ELb0ELb1EEEEEEEEEvNT_6ParamsE:
[----:B------:R-:W-:Y:S01]  /*0000*/  LDC R1, c[0x0][0x37c] ;  /* 0x0000df00ff017b82 */ /* 0x000fe20000000800 */
[----:B------:R-:W-:Y:S05]  /*0010*/  EXIT ;  /* 0x000000000000794d */ /* 0x000fea0003800000 */
.L_x_19:
        /* <DEDUP_REMOVED lines=14> */
.L_x_65:


//--------------------- .text._ZN7cutlass13device_kernelIN5flash11enable_sm90INS1_16FlashAttnFwdSm90INS1_25CollectiveMainloopFwdSm90ILi2EN4cute5tupleIJNS5_1CILi1EEES8_S8_EEENS6_IJNS7_ILi64EEESA_SA_EEELi512ENS_10bfloat16_tEfNS_4arch4Sm90ELb0ELb1ELb1ELb1ELb0ELb0ELb1ELb0ELb0ELb1ELb0ELb0EEENS1_21CollectiveEpilogueFwdINS6_IJSA_NS7_ILi512EEESA_EEES9_SC_SE_Li256ELb1ELb1ELb0ELb0EEENS1_36VarlenDynamicPersistentTileSchedulerILi64ELi64ELi256ELi128ELb0ELb1ELb1ELb1ELb0ELb1EEEEEEEEEvNT_6ParamsE --------------------------
	.section	.text._ZN7cutlass13device_kernelIN5flash11enable_sm90INS1_16FlashAttnFwdSm90INS1_25CollectiveMainloopFwdSm90ILi2EN4cute5tupleIJNS5_1CILi1EEES8_S8_EEENS6_IJNS7_ILi64EEESA_SA_EEELi512ENS_10bfloat16_tEfNS_4arch4Sm90ELb0ELb1ELb1ELb1ELb0ELb0ELb1ELb0ELb0ELb1ELb0ELb0EEENS1_21CollectiveEpilogueFwdINS6_IJSA_NS7_ILi512EEESA_EEES9_SC_SE_Li256ELb1ELb1ELb0ELb0EEENS1_36VarlenDynamicPersistentTileSchedulerILi64ELi64ELi256ELi128ELb0ELb1ELb1ELb1ELb0ELb1EEEEEEEEEvNT_6ParamsE,"ax",@progbits
	.align	128
.text._ZN7cutlass13device_kernelIN5flash11enable_sm90INS1_16FlashAttnFwdSm90INS1_25CollectiveMainloopFwdSm90ILi2EN4cute5tupleIJNS5_1CILi1EEES8_S8_EEENS6_IJNS7_ILi64EEESA_SA_EEELi512ENS_10bfloat16_tEfNS_4arch4Sm90ELb0ELb1ELb1ELb1ELb0ELb0ELb1ELb0ELb0ELb1ELb0ELb0EEENS1_21CollectiveEpilogueFwdINS6_IJSA_NS7_ILi512EEESA_EEES9_SC_SE_Li256ELb1ELb1ELb0ELb0EEENS1_36VarlenDynamicPersistentTileSchedulerILi64ELi64ELi256ELi128ELb0ELb1ELb1ELb1ELb0ELb1EEEEEEEEEvNT_6ParamsE:
        .type           _ZN7cutlass13device_kernelIN5flash11enable_sm90INS1_16FlashAttnFwdSm90INS1_25CollectiveMainloopFwdSm90ILi2EN4cute5tupleIJNS5_1CILi1EEES8_S8_EEENS6_IJNS7_ILi64EEESA_SA_EEELi512ENS_10bfloat16_tEfNS_4arch4Sm90ELb0ELb1ELb1ELb1ELb0ELb0ELb1ELb0ELb0ELb1ELb0ELb0EEENS1_21CollectiveEpilogueFwdINS6_IJSA_NS7_ILi512EEESA_EEES9_SC_SE_Li256ELb1ELb1ELb0ELb0EEENS1_36VarlenDynamicPersistentTileSchedulerILi64ELi64ELi256ELi128ELb0ELb1ELb1ELb1ELb0ELb1EEEEEEEEEvNT_6ParamsE,@function
        .size           _ZN7cutlass13device_kernelIN5flash11enable_sm90INS1_16FlashAttnFwdSm90INS1_25CollectiveMainloopFwdSm90ILi2EN4cute5tupleIJNS5_1CILi1EEES8_S8_EEENS6_IJNS7_ILi64EEESA_SA_EEELi512ENS_10bfloat16_tEfNS_4arch4Sm90ELb0ELb1ELb1ELb1ELb0ELb0ELb1ELb0ELb0ELb1ELb0ELb0EEENS1_21CollectiveEpilogueFwdINS6_IJSA_NS7_ILi512EEESA_EEES9_SC_SE_Li256ELb1ELb1ELb0ELb0EEENS1_36VarlenDynamicPersistentTileSchedulerILi64ELi64ELi256ELi128ELb0ELb1ELb1ELb1ELb0ELb1EEEEEEEEEvNT_6ParamsE,(.L_x_66 - _ZN7cutlass13device_kernelIN5flash11enable_sm90INS1_16FlashAttnFwdSm90INS1_25CollectiveMainloopFwdSm90ILi2EN4cute5tupleIJNS5_1CILi1EEES8_S8_EEENS6_IJNS7_ILi64EEESA_SA_EEELi512ENS_10bfloat16_tEfNS_4arch4Sm90ELb0ELb1ELb1ELb1ELb0ELb0ELb1ELb0ELb0ELb1ELb0ELb0EEENS1_21CollectiveEpilogueFwdINS6_IJSA_NS7_ILi512EEESA_EEES9_SC_SE_Li256ELb1ELb1ELb0ELb0EEENS1_36VarlenDynamicPersistentTileSchedulerILi64ELi64ELi256ELi128ELb0ELb1ELb1ELb1ELb0ELb1EEEEEEEEEvNT_6ParamsE)
        .other          _ZN7cutlass13device_kernelIN5flash11enable_sm90INS1_16FlashAttnFwdSm90INS1_25CollectiveMainloopFwdSm90ILi2EN4cute5tupleIJNS5_1CILi1EEES8_S8_EEENS6_IJNS7_ILi64EEESA_SA_EEELi512ENS_10bfloat16_tEfNS_4arch4Sm90ELb0ELb1ELb1ELb1ELb0ELb0ELb1ELb0ELb0ELb1ELb0ELb0EEENS1_21CollectiveEpilogueFwdINS6_IJSA_NS7_ILi512EEESA_EEES9_SC_SE_Li256ELb1ELb1ELb0ELb0EEENS1_36VarlenDynamicPersistentTileSchedulerILi64ELi64ELi256ELi128ELb0ELb1ELb1ELb1ELb0ELb1EEEEEEEEEvNT_6ParamsE,@"STO_CUDA_ENTRY STV_DEFAULT"
_ZN7cutlass13device_kernelIN5flash11enable_sm90INS1_16FlashAttnFwdSm90INS1_25CollectiveMainloopFwdSm90ILi2EN4cute5tupleIJNS5_1CILi1EEES8_S8_EEENS6_IJNS7_ILi64EEESA_SA_EEELi512ENS_10bfloat16_tEfNS_4arch4Sm90ELb0ELb1ELb1ELb1ELb0ELb0ELb1ELb0ELb0ELb1ELb0ELb0EEENS1_21CollectiveEpilogueFwdINS6_IJSA_NS7_ILi512EEESA_EEES9_SC_SE_Li256ELb1ELb1ELb0ELb0EEENS1_36VarlenDynamicPersistentTileSchedulerILi64ELi64ELi256ELi128ELb0ELb1ELb1ELb1ELb0ELb1EEEEEEEEEvNT_6ParamsE:
[----:B------:R-:W-:Y:S01]  /*0000*/  LDC R1, c[0x0][0x37c] ;  /* 0x0000df00ff017b82 */ /* 0x000fe20000000800 */
[----:B------:R-:W-:Y:S05]  /*0010*/  EXIT ;  /* 0x000000000000794d */ /* 0x000fea0003800000 */
.L_x_20:
        /* <DEDUP_REMOVED lines=14> */
.L_x_66:


//--------------------- .text._ZN7cutlass13device_kernelIN5flash11enable_sm90INS1_16FlashAttnFwdSm90INS1_25CollectiveMainloopFwdSm90ILi2EN4cute5tupleIJNS5_1CILi1EEES8_S8_EEENS6_IJNS7_ILi64EEESA_SA_EEELi512ENS_10bfloat16_tEfNS_4arch4Sm90ELb0ELb1ELb1ELb1ELb0ELb1ELb1ELb0ELb0ELb1ELb0ELb0EEENS1_21CollectiveEpilogueFwdINS6_IJSA_NS7_ILi512EEESA_EEES9_SC_SE_Li256ELb1ELb1ELb0ELb0EEENS1_36VarlenDynamicPersistentTileSchedulerILi64ELi64ELi256ELi128ELb0ELb1ELb1ELb1ELb0ELb1EEEEEEEEEvNT_6ParamsE --------------------------
	.section	.text._ZN7cutlass13device_kernelIN5flash11enable_sm90INS1_16FlashAttnFwdSm90INS1_25CollectiveMainloopFwdSm90ILi2EN4cute5tupleIJNS5_1CILi1EEES8_S8_EEENS6_IJNS7_ILi64EEESA_SA_EEELi512ENS_10bfloat16_tEfNS_4arch4Sm90ELb0ELb1ELb1ELb1ELb0ELb1ELb1ELb0ELb0ELb1ELb0ELb0EEENS1_21CollectiveEpilogueFwdINS6_IJSA_NS7_ILi512EEESA_EEES9_SC_SE_Li256ELb1ELb1ELb0ELb0EEENS1_36VarlenDynamicPersistentTileSchedulerILi64ELi64ELi256ELi128ELb0ELb1ELb1ELb1ELb0ELb1EEEEEEEEEvNT_6ParamsE,"ax",@progbits
	.align	128
.text._ZN7cutlass13device_kernelIN5flash11enable_sm90INS1_16FlashAttnFwdSm90INS1_25CollectiveMainloopFwdSm90ILi2EN4cute5tupleIJNS5_1CILi1EEES8_S8_EEENS6_IJNS7_ILi64EEESA_SA_EEELi512ENS_10bfloat16_tEfNS_4arch4Sm90ELb0ELb1ELb1ELb1ELb0ELb1ELb1ELb0ELb0ELb1ELb0ELb0EEENS1_21CollectiveEpilogueFwdINS6_IJSA_NS7_ILi512EEESA_EEES9_SC_SE_Li256ELb1ELb1ELb0ELb0EEENS1_36VarlenDynamicPersistentTileSchedulerILi64ELi64ELi256ELi128ELb0ELb1ELb1ELb1ELb0ELb1EEEEEEEEEvNT_6ParamsE:
        .type           _ZN7cutlass13device_kernelIN5flash11enable_sm90INS1_16FlashAttnFwdSm90INS1_25CollectiveMainloopFwdSm90ILi2EN4cute5tupleIJNS5_1CILi1EEES8_S8_EEENS6_IJNS7_ILi64EEESA_SA_EEELi512ENS_10bfloat16_tEfNS_4arch4Sm90ELb0ELb1ELb1ELb1ELb0ELb1ELb1ELb0ELb0ELb1ELb0ELb0EEENS1_21CollectiveEpilogueFwdINS6_IJSA_NS7_ILi512EEESA_EEES9_SC_SE_Li256ELb1ELb1ELb0ELb0EEENS1_36VarlenDynamicPersistentTileSchedulerILi64ELi64ELi256ELi128ELb0ELb1ELb1ELb1ELb0ELb1EEEEEEEEEvNT_6ParamsE,@function
        .size           _ZN7cutlass13device_kernelIN5flash11enable_sm90INS1_16FlashAttnFwdSm90INS1_25CollectiveMainloopFwdSm90ILi2EN4cute5tupleIJNS5_1CILi1EEES8_S8_EEENS6_IJNS7_ILi64EEESA_SA_EEELi512ENS_10bfloat16_tEfNS_4arch4Sm90ELb0ELb1ELb1ELb1ELb0ELb1ELb1ELb0ELb0ELb1ELb0ELb0EEENS1_21CollectiveEpilogueFwdINS6_IJSA_NS7_ILi512EEESA_EEES9_SC_SE_Li256ELb1ELb1ELb0ELb0EEENS1_36VarlenDynamicPersistentTileSchedulerILi64ELi64ELi256ELi128ELb0ELb1ELb1ELb1ELb0ELb1EEEEEEEEEvNT_6ParamsE,(.L_x_67 - _ZN7cutlass13device_kernelIN5flash11enable_sm90INS1_16FlashAttnFwdSm90INS1_25CollectiveMainloopFwdSm90ILi2EN4cute5tupleIJNS5_1CILi1EEES8_S8_EEENS6_IJNS7_ILi64EEESA_SA_EEELi512ENS_10bfloat16_tEfNS_4arch4Sm90ELb0ELb1ELb1ELb1ELb0ELb1ELb1ELb0ELb0ELb1ELb0ELb0EEENS1_21CollectiveEpilogueFwdINS6_IJSA_NS7_ILi512EEESA_EEES9_SC_SE_Li256ELb1ELb1ELb0ELb0EEENS1_36VarlenDynamicPersistentTileSchedulerILi64ELi64ELi256ELi128ELb0ELb1ELb1ELb1ELb0ELb1EEEEEEEEEvNT_6ParamsE)
        .other          _ZN7cutlass13device_kernelIN5flash11enable_sm90INS1_16FlashAttnFwdSm90INS1_25CollectiveMainloopFwdSm90ILi2EN4cute5tupleIJNS5_1CILi1EEES8_S8_EEENS6_IJNS7_ILi64EEESA_SA_EEELi512ENS_10bfloat16_tEfNS_4arch4Sm90ELb0ELb1ELb1ELb1ELb0ELb1ELb1ELb0ELb0ELb1ELb0ELb0EEENS1_21CollectiveEpilogueFwdINS6_IJSA_NS7_ILi512EEESA_EEES9_SC_SE_Li256ELb1ELb1ELb0ELb0EEENS1_36VarlenDynamicPersistentTileSchedulerILi64ELi64ELi256ELi128ELb0ELb1ELb1ELb1ELb0ELb1EEEEEEEEEvNT_6ParamsE,@"STO_CUDA_ENTRY STV_DEFAULT"
_ZN7cutlass13device_kernelIN5flash11enable_sm90INS1_16FlashAttnFwdSm90INS1_25CollectiveMainloopFwdSm90ILi2EN4cute5tupleIJNS5_1CILi1EEES8_S8_EEENS6_IJNS7_ILi64EEESA_SA_EEELi512ENS_10bfloat16_tEfNS_4arch4Sm90ELb0ELb1ELb1ELb1ELb0ELb1ELb1ELb0ELb0ELb1ELb0ELb0EEENS1_21CollectiveEpilogueFwdINS6_IJSA_NS7_ILi512EEESA_EEES9_SC_SE_Li256ELb1ELb1ELb0ELb0EEENS1_36VarlenDynamicPersistentTileSchedulerILi64ELi64ELi256ELi128ELb0ELb1ELb1ELb1ELb0ELb1EEEEEEEEEvNT_6ParamsE:
[----:B------:R-:W-:Y:S01]  /*0000*/  LDC R1, c[0x0][0x37c] ;  /* 0x0000df00ff017b82 */ /* 0x000fe20000000800 */
[----:B------:R-:W-:Y:S05]  /*0010*/  EXIT ;  /* 0x000000000000794d */ /* 0x000fea0003800000 */
.L_x_21:
        /* <DEDUP_REMOVED lines=14> */
.L_x_67:


//--------------------- .text._ZN7cutlass13device_kernelIN5flash11enable_sm90INS1_16FlashAttnFwdSm90INS1_25CollectiveMainloopFwdSm90ILi2EN4cute5tupleIJNS5_1CILi1EEES8_S8_EEENS6_IJNS7_ILi64EEESA_SA_EEELi512ENS_10bfloat16_tEfNS_4arch4Sm90ELb1ELb0ELb1ELb0ELb0ELb0ELb0ELb0ELb0ELb1ELb0ELb0EEENS1_21CollectiveEpilogueFwdINS6_IJSA_NS7_ILi512EEESA_EEES9_SC_SE_Li256ELb0ELb1ELb0ELb0EEENS1_30DynamicPersistentTileSchedulerILi256ELi128ELb0ELb1ELb1EEEEEEEEEvNT_6ParamsE --------------------------
	.section	.text._ZN7cutlass13device_kernelIN5flash11enable_sm90INS1_16FlashAttnFwdSm90INS1_25CollectiveMainloopFwdSm90ILi2EN4cute5tupleIJNS5_1CILi1EEES8_S8_EEENS6_IJNS7_ILi64EEESA_SA_EEELi512ENS_10bfloat16_tEfNS_4arch4Sm90ELb1ELb0ELb1ELb0ELb0ELb0ELb0ELb0ELb0ELb1ELb0ELb0EEENS1_21CollectiveEpilogueFwdINS6_IJSA_NS7_ILi512EEESA_EEES9_SC_SE_Li256ELb0ELb1ELb0ELb0EEENS1_30DynamicPersistentTileSchedulerILi256ELi128ELb0ELb1ELb1EEEEEEEEEvNT_6ParamsE,"ax",@progbits
	.align	128
.text._ZN7cutlass13device_kernelIN5flash11enable_sm90INS1_16FlashAttnFwdSm90INS1_25CollectiveMainloopFwdSm90ILi2EN4cute5tupleIJNS5_1CILi1EEES8_S8_EEENS6_IJNS7_ILi64EEESA_SA_EEELi512ENS_10bfloat16_tEfNS_4arch4Sm90ELb1ELb0ELb1ELb0ELb0ELb0ELb0ELb0ELb0ELb1ELb0ELb0EEENS1_21CollectiveEpilogueFwdINS6_IJSA_NS7_ILi512EEESA_EEES9_SC_SE_Li256ELb0ELb1ELb0ELb0EEENS1_30DynamicPersistentTileSchedulerILi256ELi128ELb0ELb1ELb1EEEEEEEEEvNT_6ParamsE:
        .type           _ZN7cutlass13device_kernelIN5flash11enable_sm90INS1_16FlashAttnFwdSm90INS1_25CollectiveMainloopFwdSm90ILi2EN4cute5tupleIJNS5_1CILi1EEES8_S8_EEENS6_IJNS7_ILi64EEESA_SA_EEELi512ENS_10bfloat16_tEfNS_4arch4Sm90ELb1ELb0ELb1ELb0ELb0ELb0ELb0ELb0ELb0ELb1ELb0ELb0EEENS1_21CollectiveEpilogueFwdINS6_IJSA_NS7_ILi512EEESA_EEES9_SC_SE_Li256ELb0ELb1ELb0ELb0EEENS1_30DynamicPersistentTileSchedulerILi256ELi128ELb0ELb1ELb1EEEEEEEEEvNT_6ParamsE,@function
        .size           _ZN7cutlass13device_kernelIN5flash11enable_sm90INS1_16FlashAttnFwdSm90INS1_25CollectiveMainloopFwdSm90ILi2EN4cute5tupleIJNS5_1CILi1EEES8_S8_EEENS6_IJNS7_ILi64EEESA_SA_EEELi512ENS_10bfloat16_tEfNS_4arch4Sm90ELb1ELb0ELb1ELb0ELb0ELb0ELb0ELb0ELb0ELb1ELb0ELb0EEENS1_21CollectiveEpilogueFwdINS6_IJSA_NS7_ILi512EEESA_EEES9_SC_SE_Li256ELb0ELb1ELb0ELb0EEENS1_30DynamicPersistentTileSchedulerILi256ELi128ELb0ELb1ELb1EEEEEEEEEvNT_6ParamsE,(.L_x_68 - _ZN7cutlass13device_kernelIN5flash11enable_sm90INS1_16FlashAttnFwdSm90INS1_25CollectiveMainloopFwdSm90ILi2EN4cute5tupleIJNS5_1CILi1EEES8_S8_EEENS6_IJNS7_ILi64EEESA_SA_EEELi512ENS_10bfloat16_tEfNS_4arch4Sm90ELb1ELb0ELb1ELb0ELb0ELb0ELb0ELb0ELb0ELb1ELb0ELb0EEENS1_21CollectiveEpilogueFwdINS6_IJSA_NS7_ILi512EEESA_EEES9_SC_SE_Li256ELb0ELb1ELb0ELb0EEENS1_30DynamicPersistentTileSchedulerILi256ELi128ELb0ELb1ELb1EEEEEEEEEvNT_6ParamsE)
        .other          _ZN7cutlass13device_kernelIN5flash11enable_sm90INS1_16FlashAttnFwdSm90INS1_25CollectiveMainloopFwdSm90ILi2EN4cute5tupleIJNS5_1CILi1EEES8_S8_EEENS6_IJNS7_ILi64EEESA_SA_EEELi512ENS_10bfloat16_tEfNS_4arch4Sm90ELb1ELb0ELb1ELb0ELb0ELb0ELb0ELb0ELb0ELb1ELb0ELb0EEENS1_21CollectiveEpilogueFwdINS6_IJSA_NS7_ILi512EEESA_EEES9_SC_SE_Li256ELb0ELb1ELb0ELb0EEENS1_30DynamicPersistentTileSchedulerILi256ELi128ELb0ELb1ELb1EEEEEEEEEvNT_6ParamsE,@"STO_CUDA_ENTRY STV_DEFAULT"
_ZN7cutlass13device_kernelIN5flash11enable_sm90INS1_16FlashAttnFwdSm90INS1_25CollectiveMainloopFwdSm90ILi2EN4cute5tupleIJNS5_1CILi1EEES8_S8_EEENS6_IJNS7_ILi64EEESA_SA_EEELi512ENS_10bfloat16_tEfNS_4arch4Sm90ELb1ELb0ELb1ELb0ELb0ELb0ELb0ELb0ELb0ELb1ELb0ELb0EEENS1_21CollectiveEpilogueFwdINS6_IJSA_NS7_ILi512EEESA_EEES9_SC_SE_Li256ELb0ELb1ELb0ELb0EEENS1_30DynamicPersistentTileSchedulerILi256ELi128ELb0ELb1ELb1EEEEEEEEEvNT_6ParamsE:
[----:B------:R-:W-:Y:S01]  /*0000*/  LDC R1, c[0x0][0x37c] ;  /* 0x0000df00ff017b82 */ /* 0x000fe20000000800 */
[----:B------:R-:W-:Y:S05]  /*0010*/  EXIT ;  /* 0x000000000000794d */ /* 0x000fea0003800000 */
.L_x_22:
        /* <DEDUP_REMOVED lines=14> */
.L_x_68:


//--------------------- .text._ZN7cutlass13device_kernelIN5flash11enable_sm90INS1_16FlashAttnFwdSm90INS1_25CollectiveMainloopFwdSm90ILi2EN4cute5tupleIJNS5_1CILi1EEES8_S8_EEENS6_IJNS7_ILi64EEESA_SA_EEELi512ENS_10bfloat16_tEfNS_4arch4Sm90ELb1ELb0ELb1ELb0ELb0ELb0ELb1ELb0ELb0ELb1ELb0ELb0EEENS1_21CollectiveEpilogueFwdINS6_IJSA_NS7_ILi512EEESA_EEES9_SC_SE_Li256ELb0ELb1ELb0ELb0EEENS1_30DynamicPersistentTileSchedulerILi256ELi128ELb0ELb1ELb1EEEEEEEEEvNT_6ParamsE --------------------------
	.section	.text._ZN7cutlass13device_kernelIN5flash11enable_sm90INS1_16FlashAttnFwdSm90INS1_25CollectiveMainloopFwdSm90ILi2EN4cute5tupleIJNS5_1CILi1EEES8_S8_EEENS6_IJNS7_ILi64EEESA_SA_EEELi512ENS_10bfloat16_tEfNS_4arch4Sm90ELb1ELb0ELb1ELb0ELb0ELb0ELb1ELb0ELb0ELb1ELb0ELb0EEENS1_21CollectiveEpilogueFwdINS6_IJSA_NS7_ILi512EEESA_EEES9_SC_SE_Li256ELb0ELb1ELb0ELb0EEENS1_30DynamicPersistentTileSchedulerILi256ELi128ELb0ELb1ELb1EEEEEEEEEvNT_6ParamsE,"ax",@progbits
	.align	128
.text._ZN7cutlass13device_kernelIN5flash11enable_sm90INS1_16FlashAttnFwdSm90INS1_25CollectiveMainloopFwdSm90ILi2EN4cute5tupleIJNS5_1CILi1EEES8_S8_EEENS6_IJNS7_ILi64EEESA_SA_EEELi512ENS_10bfloat16_tEfNS_4arch4Sm90ELb1ELb0ELb1ELb0ELb0ELb0ELb1ELb0ELb0ELb1ELb0ELb0EEENS1_21CollectiveEpilogueFwdINS6_IJSA_NS7_ILi512EEESA_EEES9_SC_SE_Li256ELb0ELb1ELb0ELb0EEENS1_30DynamicPersistentTileSchedulerILi256ELi128ELb0ELb1ELb1EEEEEEEEEvNT_6ParamsE:
        .type           _ZN7cutlass13device_kernelIN5flash11enable_sm90INS1_16FlashAttnFwdSm90INS1_25CollectiveMainloopFwdSm90ILi2EN4cute5tupleIJNS5_1CILi1EEES8_S8_EEENS6_IJNS7_ILi64EEESA_SA_EEELi512ENS_10bfloat16_tEfNS_4arch4Sm90ELb1ELb0ELb1ELb0ELb0ELb0ELb1ELb0ELb0ELb1ELb0ELb0EEENS1_21CollectiveEpilogueFwdINS6_IJSA_NS7_ILi512EEESA_EEES9_SC_SE_Li256ELb0ELb1ELb0ELb0EEENS1_30DynamicPersistentTileSchedulerILi256ELi128ELb0ELb1ELb1EEEEEEEEEvNT_6ParamsE,@function
        .size           _ZN7cutlass13device_kernelIN5flash11enable_sm90INS1_16FlashAttnFwdSm90INS1_25CollectiveMainloopFwdSm90ILi2EN4cute5tupleIJNS5_1CILi1EEES8_S8_EEENS6_IJNS7_ILi64EEESA_SA_EEELi512ENS_10bfloat16_tEfNS_4arch4Sm90ELb1ELb0ELb1ELb0ELb0ELb0ELb1ELb0ELb0ELb1ELb0ELb0EEENS1_21CollectiveEpilogueFwdINS6_IJSA_NS7_ILi512EEESA_EEES9_SC_SE_Li256ELb0ELb1ELb0ELb0EEENS1_30DynamicPersistentTileSchedulerILi256ELi128ELb0ELb1ELb1EEEEEEEEEvNT_6ParamsE,(.L_x_69 - _ZN7cutlass13device_kernelIN5flash11enable_sm90INS1_16FlashAttnFwdSm90INS1_25CollectiveMainloopFwdSm90ILi2EN4cute5tupleIJNS5_1CILi1EEES8_S8_EEENS6_IJNS7_ILi64EEESA_SA_EEELi512ENS_10bfloat16_tEfNS_4arch4Sm90ELb1ELb0ELb1ELb0ELb0ELb0ELb1ELb0ELb0ELb1ELb0ELb0EEENS1_21CollectiveEpilogueFwdINS6_IJSA_NS7_ILi512EEESA_EEES9_SC_SE_Li256ELb0ELb1ELb0ELb0EEENS1_30DynamicPersistentTileSchedulerILi256ELi128ELb0ELb1ELb1EEEEEEEEEvNT_6ParamsE)
        .other          _ZN7cutlass13device_kernelIN5flash11enable_sm90INS1_16FlashAttnFwdSm90INS1_25CollectiveMainloopFwdSm90ILi2EN4cute5tupleIJNS5_1CILi1EEES8_S8_EEENS6_IJNS7_ILi64EEESA_SA_EEELi512ENS_10bfloat16_tEfNS_4arch4Sm90ELb1ELb0ELb1ELb0ELb0ELb0ELb1ELb0ELb0ELb1ELb0ELb0EEENS1_21CollectiveEpilogueFwdINS6_IJSA_NS7_ILi512EEESA_EEES9_SC_SE_Li256ELb0ELb1ELb0ELb0EEENS1_30DynamicPersistentTileSchedulerILi256ELi128ELb0ELb1ELb1EEEEEEEEEvNT_6ParamsE,@"STO_CUDA_ENTRY STV_DEFAULT"
_ZN7cutlass13device_kernelIN5flash11enable_sm90INS1_16FlashAttnFwdSm90INS1_25CollectiveMainloopFwdSm90ILi2EN4cute5tupleIJNS5_1CILi1EEES8_S8_EEENS6_IJNS7_ILi64EEESA_SA_EEELi512ENS_10bfloat16_tEfNS_4arch4Sm90ELb1ELb0ELb1ELb0ELb0ELb0ELb1ELb0ELb0ELb1ELb0ELb0EEENS1_21CollectiveEpilogueFwdINS6_IJSA_NS7_ILi512EEESA_EEES9_SC_SE_Li256ELb0ELb1ELb0ELb0EEENS1_30DynamicPersistentTileSchedulerILi256ELi128ELb0ELb1ELb1EEEEEEEEEvNT_6ParamsE:
[----:B------:R-:W-:Y:S01]  /*0000*/  LDC R1, c[0x0][0x37c] ;  /* 0x0000df00ff017b82 */ /* 0x000fe20000000800 */
[----:B------:R-:W-:Y:S05]  /*0010*/  EXIT ;  /* 0x000000000000794d */ /* 0x000fea0003800000 */
.L_x_23:
        /* <DEDUP_REMOVED lines=14> */
.L_x_69:


//--------------------- .text._ZN7cutlass13device_kernelIN5flash11enable_sm90INS1_16FlashAttnFwdSm90INS1_25CollectiveMainloopFwdSm90ILi2EN4cute5tupleIJNS5_1CILi1EEES8_S8_EEENS6_IJNS7_ILi64EEESA_SA_EEELi512ENS_10bfloat16_tEfNS_4arch4Sm90ELb1ELb0ELb1ELb1ELb0ELb0ELb0ELb0ELb0ELb1ELb0ELb0EEENS1_21CollectiveEpilogueFwdINS6_IJSA_NS7_ILi512EEESA_EEES9_SC_SE_Li256ELb1ELb1ELb0ELb0EEENS1_36VarlenDynamicPersistentTileSchedulerILi64ELi64ELi256ELi128ELb0ELb1ELb1ELb1ELb1ELb1EEEEEEEEEvNT_6ParamsE --------------------------
	.section	.text._ZN7cutlass13device_kernelIN5flash11enable_sm90INS1_16FlashAttnFwdSm90INS1_25CollectiveMainloopFwdSm90ILi2EN4cute5tupleIJNS5_1CILi1EEES8_S8_EEENS6_IJNS7_ILi64EEESA_SA_EEELi512ENS_10bfloat16_tEfNS_4arch4Sm90ELb1ELb0ELb1ELb1ELb0ELb0ELb0ELb0ELb0ELb1ELb0ELb0EEENS1_21CollectiveEpilogueFwdINS6_IJSA_NS7_ILi512EEESA_EEES9_SC_SE_Li256ELb1ELb1ELb0ELb0EEENS1_36VarlenDynamicPersistentTileSchedulerILi64ELi64ELi256ELi128ELb0ELb1ELb1ELb1ELb1ELb1EEEEEEEEEvNT_6ParamsE,"ax",@progbits
	.align	128
.text._ZN7cutlass13device_kernelIN5flash11enable_sm90INS1_16FlashAttnFwdSm90INS1_25CollectiveMainloopFwdSm90ILi2EN4cute5tupleIJNS5_1CILi1EEES8_S8_EEENS6_IJNS7_ILi64EEESA_SA_EEELi512ENS_10bfloat16_tEfNS_4arch4Sm90ELb1ELb0ELb1ELb1ELb0ELb0ELb0ELb0ELb0ELb1ELb0ELb0EEENS1_21CollectiveEpilogueFwdINS6_IJSA_NS7_ILi512EEESA_EEES9_SC_SE_Li256ELb1ELb1ELb0ELb0EEENS1_36VarlenDynamicPersistentTileSchedulerILi64ELi64ELi256ELi128ELb0ELb1ELb1ELb1ELb1ELb1EEEEEEEEEvNT_6ParamsE:
        .type           _ZN7cutlass13device_kernelIN5flash11enable_sm90INS1_16FlashAttnFwdSm90INS1_25CollectiveMainloopFwdSm90ILi2EN4cute5tupleIJNS5_1CILi1EEES8_S8_EEENS6_IJNS7_ILi64EEESA_SA_EEELi512ENS_10bfloat16_tEfNS_4arch4Sm90ELb1ELb0ELb1ELb1ELb0ELb0ELb0ELb0ELb0ELb1ELb0ELb0EEENS1_21CollectiveEpilogueFwdINS6_IJSA_NS7_ILi512EEESA_EEES9_SC_SE_Li256ELb1ELb1ELb0ELb0EEENS1_36VarlenDynamicPersistentTileSchedulerILi64ELi64ELi256ELi128ELb0ELb1ELb1ELb1ELb1ELb1EEEEEEEEEvNT_6ParamsE,@function
        .size           _ZN7cutlass13device_kernelIN5flash11enable_sm90INS1_16FlashAttnFwdSm90INS1_25CollectiveMainloopFwdSm90ILi2EN4cute5tupleIJNS5_1CILi1EEES8_S8_EEENS6_IJNS7_ILi64EEESA_SA_EEELi512ENS_10bfloat16_tEfNS_4arch4Sm90ELb1ELb0ELb1ELb1ELb0ELb0ELb0ELb0ELb0ELb1ELb0ELb0EEENS1_21CollectiveEpilogueFwdINS6_IJSA_NS7_ILi512EEESA_EEES9_SC_SE_Li256ELb1ELb1ELb0ELb0EEENS1_36VarlenDynamicPersistentTileSchedulerILi64ELi64ELi256ELi128ELb0ELb1ELb1ELb1ELb1ELb1EEEEEEEEEvNT_6ParamsE,(.L_x_70 - _ZN7cutlass13device_kernelIN5flash11enable_sm90INS1_16FlashAttnFwdSm90INS1_25CollectiveMainloopFwdSm90ILi2EN4cute5tupleIJNS5_1CILi1EEES8_S8_EEENS6_IJNS7_ILi64EEESA_SA_EEELi512ENS_10bfloat16_tEfNS_4arch4Sm90ELb1ELb0ELb1ELb1ELb0ELb0ELb0ELb0ELb0ELb1ELb0ELb0EEENS1_21CollectiveEpilogueFwdINS6_IJSA_NS7_ILi512EEESA_EEES9_SC_SE_Li256ELb1ELb1ELb0ELb0EEENS1_36VarlenDynamicPersistentTileSchedulerILi64ELi64ELi256ELi128ELb0ELb1ELb1ELb1ELb1ELb1EEEEEEEEEvNT_6ParamsE)
        .other          _ZN7cutlass13device_kernelIN5flash11enable_sm90INS1_16FlashAttnFwdSm90INS1_25CollectiveMainloopFwdSm90ILi2EN4cute5tupleIJNS5_1CILi1EEES8_S8_EEENS6_IJNS7_ILi64EEESA_SA_EEELi512ENS_10bfloat16_tEfNS_4arch4Sm90ELb1ELb0ELb1ELb1ELb0ELb0ELb0ELb0ELb0ELb1ELb0ELb0EEENS1_21CollectiveEpilogueFwdINS6_IJSA_NS7_ILi512EEESA_EEES9_SC_SE_Li256ELb1ELb1ELb0ELb0EEENS1_36VarlenDynamicPersistentTileSchedulerILi64ELi64ELi256ELi128ELb0ELb1ELb1ELb1ELb1ELb1EEEEEEEEEvNT_6ParamsE,@"STO_CUDA_ENTRY STV_DEFAULT"
_ZN7cutlass13device_kernelIN5flash11enable_sm90INS1_16FlashAttnFwdSm90INS1_25CollectiveMainloopFwdSm90ILi2EN4cute5tupleIJNS5_1CILi1EEES8_S8_EEENS6_IJNS7_ILi64EEESA_SA_EEELi512ENS_10bfloat16_tEfNS_4arch4Sm90ELb1ELb0ELb1ELb1ELb0ELb0ELb0ELb0ELb0ELb1ELb0ELb0EEENS1_21CollectiveEpilogueFwdINS6_IJSA_NS7_ILi512EEESA_EEES9_SC_SE_Li256ELb1ELb1ELb0ELb0EEENS1_36VarlenDynamicPersistentTileSchedulerILi64ELi64ELi256ELi128ELb0ELb1ELb1ELb1ELb1ELb1EEEEEEEEEvNT_6ParamsE:
[----:B------:R-:W-:Y:S01]  /*0000*/  LDC R1, c[0x0][0x37c] ;  /* 0x0000df00ff017b82 */ /* 0x000fe20000000800 */
[----:B------:R-:W-:Y:S05]  /*0010*/  EXIT ;  /* 0x000000000000794d */ /* 0x000fea0003800000 */
.L_x_24:
        /* <DEDUP_REMOVED lines=14> */
.L_x_70:


//--------------------- .text._ZN7cutlass13device_kernelIN5flash11enable_sm90INS1_16FlashAttnFwdSm90INS1_25CollectiveMainloopFwdSm90ILi2EN4cute5tupleIJNS5_1CILi1EEES8_S8_EEENS6_IJNS7_ILi64EEESA_SA_EEELi512ENS_10bfloat16_tEfNS_4arch4Sm90ELb1ELb0ELb1ELb1ELb0ELb1ELb0ELb0ELb0ELb1ELb0ELb0EEENS1_21CollectiveEpilogueFwdINS6_IJSA_NS7_ILi512EEESA_EEES9_SC_SE_Li256ELb1ELb1ELb0ELb0EEENS1_36VarlenDynamicPersistentTileSchedulerILi64ELi64ELi256ELi128ELb0ELb1ELb1ELb1ELb1ELb1EEEEEEEEEvNT_6ParamsE --------------------------
	.section	.text._ZN7cutlass13device_kernelIN5flash11enable_sm90INS1_16FlashAttnFwdSm90INS1_25CollectiveMainloopFwdSm90ILi2EN4cute5tupleIJNS5_1CILi1EEES8_S8_EEENS6_IJNS7_ILi64EEESA_SA_EEELi512ENS_10bfloat16_tEfNS_4arch4Sm90ELb1ELb0ELb1ELb1ELb0ELb1ELb0ELb0ELb0ELb1ELb0ELb0EEENS1_21CollectiveEpilogueFwdINS6_IJSA_NS7_ILi512EEESA_EEES9_SC_SE_Li256ELb1ELb1ELb0ELb0EEENS1_36VarlenDynamicPersistentTileSchedulerILi64ELi64ELi256ELi128ELb0ELb1ELb1ELb1ELb1ELb1EEEEEEEEEvNT_6ParamsE,"ax",@progbits
	.align	128
.text._ZN7cutlass13device_kernelIN5flash11enable_sm90INS1_16FlashAttnFwdSm90INS1_25CollectiveMainloopFwdSm90ILi2EN4cute5tupleIJNS5_1CILi1EEES8_S8_EEENS6_IJNS7_ILi64EEESA_SA_EEELi512ENS_10bfloat16_tEfNS_4arch4Sm90ELb1ELb0ELb1ELb1ELb0ELb1ELb0ELb0ELb0ELb1ELb0ELb0EEENS1_21CollectiveEpilogueFwdINS6_IJSA_NS7_ILi512EEESA_EEES9_SC_SE_Li256ELb1ELb1ELb0ELb0EEENS1_36VarlenDynamicPersistentTileSchedulerILi64ELi64ELi256ELi128ELb0ELb1ELb1ELb1ELb1ELb1EEEEEEEEEvNT_6ParamsE:
        .type           _ZN7cutlass13device_kernelIN5flash11enable_sm90INS1_16FlashAttnFwdSm90INS1_25CollectiveMainloopFwdSm90ILi2EN4cute5tupleIJNS5_1CILi1EEES8_S8_EEENS6_IJNS7_ILi64EEESA_SA_EEELi512ENS_10bfloat16_tEfNS_4arch4Sm90ELb1ELb0ELb1ELb1ELb0ELb1ELb0ELb0ELb0ELb1ELb0ELb0EEENS1_21CollectiveEpilogueFwdINS6_IJSA_NS7_ILi512EEESA_EEES9_SC_SE_Li256ELb1ELb1ELb0ELb0EEENS1_36VarlenDynamicPersistentTileSchedulerILi64ELi64ELi256ELi128ELb0ELb1ELb1ELb1ELb1ELb1EEEEEEEEEvNT_6ParamsE,@function
        .size           _ZN7cutlass13device_kernelIN5flash11enable_sm90INS1_16FlashAttnFwdSm90INS1_25CollectiveMainloopFwdSm90ILi2EN4cute5tupleIJNS5_1CILi1EEES8_S8_EEENS6_IJNS7_ILi64EEESA_SA_EEELi512ENS_10bfloat16_tEfNS_4arch4Sm90ELb1ELb0ELb1ELb1ELb0ELb1ELb0ELb0ELb0ELb1ELb0ELb0EEENS1_21CollectiveEpilogueFwdINS6_IJSA_NS7_ILi512EEESA_EEES9_SC_SE_Li256ELb1ELb1ELb0ELb0EEENS1_36VarlenDynamicPersistentTileSchedulerILi64ELi64ELi256ELi128ELb0ELb1ELb1ELb1ELb1ELb1EEEEEEEEEvNT_6ParamsE,(.L_x_71 - _ZN7cutlass13device_kernelIN5flash11enable_sm90INS1_16FlashAttnFwdSm90INS1_25CollectiveMainloopFwdSm90ILi2EN4cute5tupleIJNS5_1CILi1EEES8_S8_EEENS6_IJNS7_ILi64EEESA_SA_EEELi512ENS_10bfloat16_tEfNS_4arch4Sm90ELb1ELb0ELb1ELb1ELb0ELb1ELb0ELb0ELb0ELb1ELb0ELb0EEENS1_21CollectiveEpilogueFwdINS6_IJSA_NS7_ILi512EEESA_EEES9_SC_SE_Li256ELb1ELb1ELb0ELb0EEENS1_36VarlenDynamicPersistentTileSchedulerILi64ELi64ELi256ELi128ELb0ELb1ELb1ELb1ELb1ELb1EEEEEEEEEvNT_6ParamsE)
        .other          _ZN7cutlass13device_kernelIN5flash11enable_sm90INS1_16FlashAttnFwdSm90INS1_25CollectiveMainloopFwdSm90ILi2EN4cute5tupleIJNS5_1CILi1EEES8_S8_EEENS6_IJNS7_ILi64EEESA_SA_EEELi512ENS_10bfloat16_tEfNS_4arch4Sm90ELb1ELb0ELb1ELb1ELb0ELb1ELb0ELb0ELb0ELb1ELb0ELb0EEENS1_21CollectiveEpilogueFwdINS6_IJSA_NS7_ILi512EEESA_EEES9_SC_SE_Li256ELb1ELb1ELb0ELb0EEENS1_36VarlenDynamicPersistentTileSchedulerILi64ELi64ELi256ELi128ELb0ELb1ELb1ELb1ELb1ELb1EEEEEEEEEvNT_6ParamsE,@"STO_CUDA_ENTRY STV_DEFAULT"
_ZN7cutlass13device_kernelIN5flash11enable_sm90INS1_16FlashAttnFwdSm90INS1_25CollectiveMainloopFwdSm90ILi2EN4cute5tupleIJNS5_1CILi1EEES8_S8_EEENS6_IJNS7_ILi64EEESA_SA_EEELi512ENS_10bfloat16_tEfNS_4arch4Sm90ELb1ELb0ELb1ELb1ELb0ELb1ELb0ELb0ELb0ELb1ELb0ELb0EEENS1_21CollectiveEpilogueFwdINS6_IJSA_NS7_ILi512EEESA_EEES9_SC_SE_Li256ELb1ELb1ELb0ELb0EEENS1_36VarlenDynamicPersistentTileSchedulerILi64ELi64ELi256ELi128ELb0ELb1ELb1ELb1ELb1ELb1EEEEEEEEEvNT_6ParamsE:
[----:B------:R-:W-:Y:S01]  /*0000*/  LDC R1, c[0x0][0x37c] ;  /* 0x0000df00ff017b82 */ /* 0x000fe20000000800 */
[----:B------:R-:W-:Y:S05]  /*0010*/  EXIT ;  /* 0x000000000000794d */ /* 0x000fea0003800000 */
.L_x_25:
        /* <DEDUP_REMOVED lines=14> */
.L_x_71:


//--------------------- .text._ZN7cutlass13device_kernelIN5flash11enable_sm90INS1_16FlashAttnFwdSm90INS1_25CollectiveMainloopFwdSm90ILi2EN4cute5tupleIJNS5_1CILi1EEES8_S8_EEENS6_IJNS7_ILi64EEESA_SA_EEELi512ENS_10bfloat16_tEfNS_4arch4Sm90ELb1ELb0ELb1ELb1ELb0ELb0ELb1ELb0ELb0ELb1ELb0ELb0EEENS1_21CollectiveEpilogueFwdINS6_IJSA_NS7_ILi512EEESA_EEES9_SC_SE_Li256ELb1ELb1ELb0ELb0EEENS1_36VarlenDynamicPersistentTileSchedulerILi64ELi64ELi256ELi128ELb0ELb1ELb1ELb1ELb1ELb1EEEEEEEEEvNT_6ParamsE --------------------------
	.section	.text._ZN7cutlass13device_kernelIN5flash11enable_sm90INS1_16FlashAttnFwdSm90INS1_25CollectiveMainloopFwdSm90ILi2EN4cute5tupleIJNS5_1CILi1EEES8_S8_EEENS6_IJNS7_ILi64EEESA_SA_EEELi512ENS_10bfloat16_tEfNS_4arch4Sm90ELb1ELb0ELb1ELb1ELb0ELb0ELb1ELb0ELb0ELb1ELb0ELb0EEENS1_21CollectiveEpilogueFwdINS6_IJSA_NS7_ILi512EEESA_EEES9_SC_SE_Li256ELb1ELb1ELb0ELb0EEENS1_36VarlenDynamicPersistentTileSchedulerILi64ELi64ELi256ELi128ELb0ELb1ELb1ELb1ELb1ELb1EEEEEEEEEvNT_6ParamsE,"ax",@progbits
	.align	128
.text._ZN7cutlass13device_kernelIN5flash11enable_sm90INS1_16FlashAttnFwdSm90INS1_25CollectiveMainloopFwdSm90ILi2EN4cute5tupleIJNS5_1CILi1EEES8_S8_EEENS6_IJNS7_ILi64EEESA_SA_EEELi512ENS_10bfloat16_tEfNS_4arch4Sm90ELb1ELb0ELb1ELb1ELb0ELb0ELb1ELb0ELb0ELb1ELb0ELb0EEENS1_21CollectiveEpilogueFwdINS6_IJSA_NS7_ILi512EEESA_EEES9_SC_SE_Li256ELb1ELb1ELb0ELb0EEENS1_36VarlenDynamicPersistentTileSchedulerILi64ELi64ELi256ELi128ELb0ELb1ELb1ELb1ELb1ELb1EEEEEEEEEvNT_6ParamsE:
        .type           _ZN7cutlass13device_kernelIN5flash11enable_sm90INS1_16FlashAttnFwdSm90INS1_25CollectiveMainloopFwdSm90ILi2EN4cute5tupleIJNS5_1CILi1EEES8_S8_EEENS6_IJNS7_ILi64EEESA_SA_EEELi512ENS_10bfloat16_tEfNS_4arch4Sm90ELb1ELb0ELb1ELb1ELb0ELb0ELb1ELb0ELb0ELb1ELb0ELb0EEENS1_21CollectiveEpilogueFwdINS6_IJSA_NS7_ILi512EEESA_EEES9_SC_SE_Li256ELb1ELb1ELb0ELb0EEENS1_36VarlenDynamicPersistentTileSchedulerILi64ELi64ELi256ELi128ELb0ELb1ELb1ELb1ELb1ELb1EEEEEEEEEvNT_6ParamsE,@function
        .size           _ZN7cutlass13device_kernelIN5flash11enable_sm90INS1_16FlashAttnFwdSm90INS1_25CollectiveMainloopFwdSm90ILi2EN4cute5tupleIJNS5_1CILi1EEES8_S8_EEENS6_IJNS7_ILi64EEESA_SA_EEELi512ENS_10bfloat16_tEfNS_4arch4Sm90ELb1ELb0ELb1ELb1ELb0ELb0ELb1ELb0ELb0ELb1ELb0ELb0EEENS1_21CollectiveEpilogueFwdINS6_IJSA_NS7_ILi512EEESA_EEES9_SC_SE_Li256ELb1ELb1ELb0ELb0EEENS1_36VarlenDynamicPersistentTileSchedulerILi64ELi64ELi256ELi128ELb0ELb1ELb1ELb1ELb1ELb1EEEEEEEEEvNT_6ParamsE,(.L_x_72 - _ZN7cutlass13device_kernelIN5flash11enable_sm90INS1_16FlashAttnFwdSm90INS1_25CollectiveMainloopFwdSm90ILi2EN4cute5tupleIJNS5_1CILi1EEES8_S8_EEENS6_IJNS7_ILi64EEESA_SA_EEELi512ENS_10bfloat16_tEfNS_4arch4Sm90ELb1ELb0ELb1ELb1ELb0ELb0ELb1ELb0ELb0ELb1ELb0ELb0EEENS1_21CollectiveEpilogueFwdINS6_IJSA_NS7_ILi512EEESA_EEES9_SC_SE_Li256ELb1ELb1ELb0ELb0EEENS1_36VarlenDynamicPersistentTileSchedulerILi64ELi64ELi256ELi128ELb0ELb1ELb1ELb1ELb1ELb1EEEEEEEEEvNT_6ParamsE)
        .other          _ZN7cutlass13device_kernelIN5flash11enable_sm90INS1_16FlashAttnFwdSm90INS1_25CollectiveMainloopFwdSm90ILi2EN4cute5tupleIJNS5_1CILi1EEES8_S8_EEENS6_IJNS7_ILi64EEESA_SA_EEELi512ENS_10bfloat16_tEfNS_4arch4Sm90ELb1ELb0ELb1ELb1ELb0ELb0ELb1ELb0ELb0ELb1ELb0ELb0EEENS1_21CollectiveEpilogueFwdINS6_IJSA_NS7_ILi512EEESA_EEES9_SC_SE_Li256ELb1ELb1ELb0ELb0EEENS1_36VarlenDynamicPersistentTileSchedulerILi64ELi64ELi256ELi128ELb0ELb1ELb1ELb1ELb1ELb1EEEEEEEEEvNT_6ParamsE,@"STO_CUDA_ENTRY STV_DEFAULT"
_ZN7cutlass13device_kernelIN5flash11enable_sm90INS1_16FlashAttnFwdSm90INS1_25CollectiveMainloopFwdSm90ILi2EN4cute5tupleIJNS5_1CILi1EEES8_S8_EEENS6_IJNS7_ILi64EEESA_SA_EEELi512ENS_10bfloat16_tEfNS_4arch4Sm90ELb1ELb0ELb1ELb1ELb0ELb0ELb1ELb0ELb0ELb1ELb0ELb0EEENS1_21CollectiveEpilogueFwdINS6_IJSA_NS7_ILi512EEESA_EEES9_SC_SE_Li256ELb1ELb1ELb0ELb0EEENS1_36VarlenDynamicPersistentTileSchedulerILi64ELi64ELi256ELi128ELb0ELb1ELb1ELb1ELb1ELb1EEEEEEEEEvNT_6ParamsE:
[----:B------:R-:W-:Y:S01]  /*0000*/  LDC R1, c[0x0][0x37c] ;  /* 0x0000df00ff017b82 */ /* 0x000fe20000000800 */
[----:B------:R-:W-:Y:S05]  /*0010*/  EXIT ;  /* 0x000000000000794d */ /* 0x000fea0003800000 */
.L_x_26:
        /* <DEDUP_REMOVED lines=14> */
.L_x_72:


//--------------------- .text._ZN7cutlass13device_kernelIN5flash11enable_sm90INS1_16FlashAttnFwdSm90INS1_25CollectiveMainloopFwdSm90ILi2EN4cute5tupleIJNS5_1CILi1EEES8_S8_EEENS6_IJNS7_ILi64EEESA_SA_EEELi512ENS_10bfloat16_tEfNS_4arch4Sm90ELb1ELb0ELb1ELb1ELb0ELb1ELb1ELb0ELb0ELb1ELb0ELb0EEENS1_21CollectiveEpilogueFwdINS6_IJSA_NS7_ILi512EEESA_EEES9_SC_SE_Li256ELb1ELb1ELb0ELb0EEENS1_36VarlenDynamicPersistentTileSchedulerILi64ELi64ELi256ELi128ELb0ELb1ELb1ELb1ELb1ELb1EEEEEEEEEvNT_6ParamsE --------------------------
	.section	.text._ZN7cutlass13device_kernelIN5flash11enable_sm90INS1_16FlashAttnFwdSm90INS1_25CollectiveMainloopFwdSm90ILi2EN4cute5tupleIJNS5_1CILi1EEES8_S8_EEENS6_IJNS7_ILi64EEESA_SA_EEELi512ENS_10bfloat16_tEfNS_4arch4Sm90ELb1ELb0ELb1ELb1ELb0ELb1ELb1ELb0ELb0ELb1ELb0ELb0EEENS1_21CollectiveEpilogueFwdINS6_IJSA_NS7_ILi512EEESA_EEES9_SC_SE_Li256ELb1ELb1ELb0ELb0EEENS1_36VarlenDynamicPersistentTileSchedulerILi64ELi64ELi256ELi128ELb0ELb1ELb1ELb1ELb1ELb1EEEEEEEEEvNT_6ParamsE,"ax",@progbits
	.align	128
.text._ZN7cutlass13device_kernelIN5flash11enable_sm90INS1_16FlashAttnFwdSm90INS1_25CollectiveMainloopFwdSm90ILi2EN4cute5tupleIJNS5_1CILi1EEES8_S8_EEENS6_IJNS7_ILi64EEESA_SA_EEELi512ENS_10bfloat16_tEfNS_4arch4Sm90ELb1ELb0ELb1ELb1ELb0ELb1ELb1ELb0ELb0ELb1ELb0ELb0EEENS1_21CollectiveEpilogueFwdINS6_IJSA_NS7_ILi512EEESA_EEES9_SC_SE_Li256ELb1ELb1ELb0ELb0EEENS1_36VarlenDynamicPersistentTileSchedulerILi64ELi64ELi256ELi128ELb0ELb1ELb1ELb1ELb1ELb1EEEEEEEEEvNT_6ParamsE:
        .type           _ZN7cutlass13device_kernelIN5flash11enable_sm90INS1_16FlashAttnFwdSm90INS1_25CollectiveMainloopFwdSm90ILi2EN4cute5tupleIJNS5_1CILi1EEES8_S8_EEENS6_IJNS7_ILi64EEESA_SA_EEELi512ENS_10bfloat16_tEfNS_4arch4Sm90ELb1ELb0ELb1ELb1ELb0ELb1ELb1ELb0ELb0ELb1ELb0ELb0EEENS1_21CollectiveEpilogueFwdINS6_IJSA_NS7_ILi512EEESA_EEES9_SC_SE_Li256ELb1ELb1ELb0ELb0EEENS1_36VarlenDynamicPersistentTileSchedulerILi64ELi64ELi256ELi128ELb0ELb1ELb1ELb1ELb1ELb1EEEEEEEEEvNT_6ParamsE,@function
        .size           _ZN7cutlass13device_kernelIN5flash11enable_sm90INS1_16FlashAttnFwdSm90INS1_25CollectiveMainloopFwdSm90ILi2EN4cute5tupleIJNS5_1CILi1EEES8_S8_EEENS6_IJNS7_ILi64EEESA_SA_EEELi512ENS_10bfloat16_tEfNS_4arch4Sm90ELb1ELb0ELb1ELb1ELb0ELb1ELb1ELb0ELb0ELb1ELb0ELb0EEENS1_21CollectiveEpilogueFwdINS6_IJSA_NS7_ILi512EEESA_EEES9_SC_SE_Li256ELb1ELb1ELb0ELb0EEENS1_36VarlenDynamicPersistentTileSchedulerILi64ELi64ELi256ELi128ELb0ELb1ELb1ELb1ELb1ELb1EEEEEEEEEvNT_6ParamsE,(.L_x_73 - _ZN7cutlass13device_kernelIN5flash11enable_sm90INS1_16FlashAttnFwdSm90INS1_25CollectiveMainloopFwdSm90ILi2EN4cute5tupleIJNS5_1CILi1EEES8_S8_EEENS6_IJNS7_ILi64EEESA_SA_EEELi512ENS_10bfloat16_tEfNS_4arch4Sm90ELb1ELb0ELb1ELb1ELb0ELb1ELb1ELb0ELb0ELb1ELb0ELb0EEENS1_21CollectiveEpilogueFwdINS6_IJSA_NS7_ILi512EEESA_EEES9_SC_SE_Li256ELb1ELb1ELb0ELb0EEENS1_36VarlenDynamicPersistentTileSchedulerILi64ELi64ELi256ELi128ELb0ELb1ELb1ELb1ELb1ELb1EEEEEEEEEvNT_6ParamsE)
        .other          _ZN7cutlass13device_kernelIN5flash11enable_sm90INS1_16FlashAttnFwdSm90INS1_25CollectiveMainloopFwdSm90ILi2EN4cute5tupleIJNS5_1CILi1EEES8_S8_EEENS6_IJNS7_ILi64EEESA_SA_EEELi512ENS_10bfloat16_tEfNS_4arch4Sm90ELb1ELb0ELb1ELb1ELb0ELb1ELb1ELb0ELb0ELb1ELb0ELb0EEENS1_21CollectiveEpilogueFwdINS6_IJSA_NS7_ILi512EEESA_EEES9_SC_SE_Li256ELb1ELb1ELb0ELb0EEENS1_36VarlenDynamicPersistentTileSchedulerILi64ELi64ELi256ELi128ELb0ELb1ELb1ELb1ELb1ELb1EEEEEEEEEvNT_6ParamsE,@"STO_CUDA_ENTRY STV_DEFAULT"
_ZN7cutlass13device_kernelIN5flash11enable_sm90INS1_16FlashAttnFwdSm90INS1_25CollectiveMainloopFwdSm90ILi2EN4cute5tupleIJNS5_1CILi1EEES8_S8_EEENS6_IJNS7_ILi64EEESA_SA_EEELi512ENS_10bfloat16_tEfNS_4arch4Sm90ELb1ELb0ELb1ELb1ELb0ELb1ELb1ELb0ELb0ELb1ELb0ELb0EEENS1_21CollectiveEpilogueFwdINS6_IJSA_NS7_ILi512EEESA_EEES9_SC_SE_Li256ELb1ELb1ELb0ELb0EEENS1_36VarlenDynamicPersistentTileSchedulerILi64ELi64ELi256ELi128ELb0ELb1ELb1ELb1ELb1ELb1EEEEEEEEEvNT_6ParamsE:
[----:B------:R-:W-:Y:S01]  /*0000*/  LDC R1, c[0x0][0x37c] ;  /* 0x0000df00ff017b82 */ /* 0x000fe20000000800 */
[----:B------:R-:W-:Y:S05]  /*0010*/  EXIT ;  /* 0x000000000000794d */ /* 0x000fea0003800000 */
.L_x_27:
        /* <DEDUP_REMOVED lines=14> */
.L_x_73:


//--------------------- .text._ZN7cutlass13device_kernelIN5flash11enable_sm90INS1_16FlashAttnFwdSm90INS1_25CollectiveMainloopFwdSm90ILi2EN4cute5tupleIJNS5_1CILi1EEES8_S8_EEENS6_IJNS7_ILi128EEENS7_ILi96EEENS7_ILi64EEEEEELi256ENS_10bfloat16_tEfNS_4arch4Sm90ELb0ELb0ELb1ELb0ELb0ELb0ELb0ELb1ELb0ELb1ELb0ELb0EEENS1_21CollectiveEpilogueFwdINS6_IJSA_NS7_ILi256EEESB_EEES9_SE_SG_Li256ELb0ELb1ELb0ELb0EEENS1_29StaticPersistentTileSchedulerILb0EEEEEEEEEvNT_6ParamsE --------------------------
	.section	.text._ZN7cutlass13device_kernelIN5flash11enable_sm90INS1_16FlashAttnFwdSm90INS1_25CollectiveMainloopFwdSm90ILi2EN4cute5tupleIJNS5_1CILi1EEES8_S8_EEENS6_IJNS7_ILi128EEENS7_ILi96EEENS7_ILi64EEEEEELi256ENS_10bfloat16_tEfNS_4arch4Sm90ELb0ELb0ELb1ELb0ELb0ELb0ELb0ELb1ELb0ELb1ELb0ELb0EEENS1_21CollectiveEpilogueFwdINS6_IJSA_NS7_ILi256EEESB_EEES9_SE_SG_Li256ELb0ELb1ELb0ELb0EEENS1_29StaticPersistentTileSchedulerILb0EEEEEEEEEvNT_6ParamsE,"ax",@progbits
	.align	128
.text._ZN7cutlass13device_kernelIN5flash11enable_sm90INS1_16FlashAttnFwdSm90INS1_25CollectiveMainloopFwdSm90ILi2EN4cute5tupleIJNS5_1CILi1EEES8_S8_EEENS6_IJNS7_ILi128EEENS7_ILi96EEENS7_ILi64EEEEEELi256ENS_10bfloat16_tEfNS_4arch4Sm90ELb0ELb0ELb1ELb0ELb0ELb0ELb0ELb1ELb0ELb1ELb0ELb0EEENS1_21CollectiveEpilogueFwdINS6_IJSA_NS7_ILi256EEESB_EEES9_SE_SG_Li256ELb0ELb1ELb0ELb0EEENS1_29StaticPersistentTileSchedulerILb0EEEEEEEEEvNT_6ParamsE:
        .type           _ZN7cutlass13device_kernelIN5flash11enable_sm90INS1_16FlashAttnFwdSm90INS1_25CollectiveMainloopFwdSm90ILi2EN4cute5tupleIJNS5_1CILi1EEES8_S8_EEENS6_IJNS7_ILi128EEENS7_ILi96EEENS7_ILi64EEEEEELi256ENS_10bfloat16_tEfNS_4arch4Sm90ELb0ELb0ELb1ELb0ELb0ELb0ELb0ELb1ELb0ELb1ELb0ELb0EEENS1_21CollectiveEpilogueFwdINS6_IJSA_NS7_ILi256EEESB_EEES9_SE_SG_Li256ELb0ELb1ELb0ELb0EEENS1_29StaticPersistentTileSchedulerILb0EEEEEEEEEvNT_6ParamsE,@function
        .size           _ZN7cutlass13device_kernelIN5flash11enable_sm90INS1_16FlashAttnFwdSm90INS1_25CollectiveMainloopFwdSm90ILi2EN4cute5tupleIJNS5_1CILi1EEES8_S8_EEENS6_IJNS7_ILi128EEENS7_ILi96EEENS7_ILi64EEEEEELi256ENS_10bfloat16_tEfNS_4arch4Sm90ELb0ELb0ELb1ELb0ELb0ELb0ELb0ELb1ELb0ELb1ELb0ELb0EEENS1_21CollectiveEpilogueFwdINS6_IJSA_NS7_ILi256EEESB_EEES9_SE_SG_Li256ELb0ELb1ELb0ELb0EEENS1_29StaticPersistentTileSchedulerILb0EEEEEEEEEvNT_6ParamsE,(.L_x_74 - _ZN7cutlass13device_kernelIN5flash11enable_sm90INS1_16FlashAttnFwdSm90INS1_25CollectiveMainloopFwdSm90ILi2EN4cute5tupleIJNS5_1CILi1EEES8_S8_EEENS6_IJNS7_ILi128EEENS7_ILi96EEENS7_ILi64EEEEEELi256ENS_10bfloat16_tEfNS_4arch4Sm90ELb0ELb0ELb1ELb0ELb0ELb0ELb0ELb1ELb0ELb1ELb0ELb0EEENS1_21CollectiveEpilogueFwdINS6_IJSA_NS7_ILi256EEESB_EEES9_SE_SG_Li256ELb0ELb1ELb0ELb0EEENS1_29StaticPersistentTileSchedulerILb0EEEEEEEEEvNT_6ParamsE)
        .other          _ZN7cutlass13device_kernelIN5flash11enable_sm90INS1_16FlashAttnFwdSm90INS1_25CollectiveMainloopFwdSm90ILi2EN4cute5tupleIJNS5_1CILi1EEES8_S8_EEENS6_IJNS7_ILi128EEENS7_ILi96EEENS7_ILi64EEEEEELi256ENS_10bfloat16_tEfNS_4arch4Sm90ELb0ELb0ELb1ELb0ELb0ELb0ELb0ELb1ELb0ELb1ELb0ELb0EEENS1_21CollectiveEpilogueFwdINS6_IJSA_NS7_ILi256EEESB_EEES9_SE_SG_Li256ELb0ELb1ELb0ELb0EEENS1_29StaticPersistentTileSchedulerILb0EEEEEEEEEvNT_6ParamsE,@"STO_CUDA_ENTRY STV_DEFAULT"
_ZN7cutlass13device_kernelIN5flash11enable_sm90INS1_16FlashAttnFwdSm90INS1_25CollectiveMainloopFwdSm90ILi2EN4cute5tupleIJNS5_1CILi1EEES8_S8_EEENS6_IJNS7_ILi128EEENS7_ILi96EEENS7_ILi64EEEEEELi256ENS_10bfloat16_tEfNS_4arch4Sm90ELb0ELb0ELb1ELb0ELb0ELb0ELb0ELb1ELb0ELb1ELb0ELb0EEENS1_21CollectiveEpilogueFwdINS6_IJSA_NS7_ILi256EEESB_EEES9_SE_SG_Li256ELb0ELb1ELb0ELb0EEENS1_29StaticPersistentTileSchedulerILb0EEEEEEEEEvNT_6ParamsE:
[----:B------:R-:W-:Y:S01]  /*0000*/  LDC R1, c[0x0][0x37c] ;  /* 0x0000df00ff017b82 */ /* 0x000fe20000000800 */
[----:B------:R-:W-:Y:S05]  /*0010*/  EXIT ;  /* 0x000000000000794d */ /* 0x000fea0003800000 */
.L_x_28:
        /* <DEDUP_REMOVED lines=14> */
.L_x_74:


//--------------------- .text._ZN7cutlass13device_kernelIN5flash11enable_sm90INS1_16FlashAttnFwdSm90INS1_25CollectiveMainloopFwdSm90ILi2EN4cute5tupleIJNS5_1CILi1EEES8_S8_EEENS6_IJNS7_ILi128EEENS7_ILi96EEENS7_ILi64EEEEEELi256ENS_10bfloat16_tEfNS_4arch4Sm90ELb0ELb0ELb1ELb0ELb0ELb0ELb1ELb1ELb0ELb1ELb0ELb0EEENS1_21CollectiveEpilogueFwdINS6_IJSA_NS7_ILi256EEESB_EEES9_SE_SG_Li256ELb0ELb1ELb0ELb0EEENS1_29StaticPersistentTileSchedulerILb0EEEEEEEEEvNT_6ParamsE --------------------------
	.section	.text._ZN7cutlass13device_kernelIN5flash11enable_sm90INS1_16FlashAttnFwdSm90INS1_25CollectiveMainloopFwdSm90ILi2EN4cute5tupleIJNS5_1CILi1EEES8_S8_EEENS6_IJNS7_ILi128EEENS7_ILi96EEENS7_ILi64EEEEEELi256ENS_10bfloat16_tEfNS_4arch4Sm90ELb0ELb0ELb1ELb0ELb0ELb0ELb1ELb1ELb0ELb1ELb0ELb0EEENS1_21CollectiveEpilogueFwdINS6_IJSA_NS7_ILi256EEESB_EEES9_SE_SG_Li256ELb0ELb1ELb0ELb0EEENS1_29StaticPersistentTileSchedulerILb0EEEEEEEEEvNT_6ParamsE,"ax",@progbits
	.align	128
.text._ZN7cutlass13device_kernelIN5flash11enable_sm90INS1_16FlashAttnFwdSm90INS1_25CollectiveMainloopFwdSm90ILi2EN4cute5tupleIJNS5_1CILi1EEES8_S8_EEENS6_IJNS7_ILi128EEENS7_ILi96EEENS7_ILi64EEEEEELi256ENS_10bfloat16_tEfNS_4arch4Sm90ELb0ELb0ELb1ELb0ELb0ELb0ELb1ELb1ELb0ELb1ELb0ELb0EEENS1_21CollectiveEpilogueFwdINS6_IJSA_NS7_ILi256EEESB_EEES9_SE_SG_Li256ELb0ELb1ELb0ELb0EEENS1_29StaticPersistentTileSchedulerILb0EEEEEEEEEvNT_6ParamsE:
        .type           _ZN7cutlass13device_kernelIN5flash11enable_sm90INS1_16FlashAttnFwdSm90INS1_25CollectiveMainloopFwdSm90ILi2EN4cute5tupleIJNS5_1CILi1EEES8_S8_EEENS6_IJNS7_ILi128EEENS7_ILi96EEENS7_ILi64EEEEEELi256ENS_10bfloat16_tEfNS_4arch4Sm90ELb0ELb0ELb1ELb0ELb0ELb0ELb1ELb1ELb0ELb1ELb0ELb0EEENS1_21CollectiveEpilogueFwdINS6_IJSA_NS7_ILi256EEESB_EEES9_SE_SG_Li256ELb0ELb1ELb0ELb0EEENS1_29StaticPersistentTileSchedulerILb0EEEEEEEEEvNT_6ParamsE,@function
        .size           _ZN7cutlass13device_kernelIN5flash11enable_sm90INS1_16FlashAttnFwdSm90INS1_25CollectiveMainloopFwdSm90ILi2EN4cute5tupleIJNS5_1CILi1EEES8_S8_EEENS6_IJNS7_ILi128EEENS7_ILi96EEENS7_ILi64EEEEEELi256ENS_10bfloat16_tEfNS_4arch4Sm90ELb0ELb0ELb1ELb0ELb0ELb0ELb1ELb1ELb0ELb1ELb0ELb0EEENS1_21CollectiveEpilogueFwdINS6_IJSA_NS7_ILi256EEESB_EEES9_SE_SG_Li256ELb0ELb1ELb0ELb0EEENS1_29StaticPersistentTileSchedulerILb0EEEEEEEEEvNT_6ParamsE,(.L_x_75 - _ZN7cutlass13device_kernelIN5flash11enable_sm90INS1_16FlashAttnFwdSm90INS1_25CollectiveMainloopFwdSm90ILi2EN4cute5tupleIJNS5_1CILi1EEES8_S8_EEENS6_IJNS7_ILi128EEENS7_ILi96EEENS7_ILi64EEEEEELi256ENS_10bfloat16_tEfNS_4arch4Sm90ELb0ELb0ELb1ELb0ELb0ELb0ELb1ELb1ELb0ELb1ELb0ELb0EEENS1_21CollectiveEpilogueFwdINS6_IJSA_NS7_ILi256EEESB_EEES9_SE_SG_Li256ELb0ELb1ELb0ELb0EEENS1_29StaticPersistentTileSchedulerILb0EEEEEEEEEvNT_6ParamsE)
        .other          _ZN7cutlass13device_kernelIN5flash11enable_sm90INS1_16FlashAttnFwdSm90INS1_25CollectiveMainloopFwdSm90ILi2EN4cute5tupleIJNS5_1CILi1EEES8_S8_EEENS6_IJNS7_ILi128EEENS7_ILi96EEENS7_ILi64EEEEEELi256ENS_10bfloat16_tEfNS_4arch4Sm90ELb0ELb0ELb1ELb0ELb0ELb0ELb1ELb1ELb0ELb1ELb0ELb0EEENS1_21CollectiveEpilogueFwdINS6_IJSA_NS7_ILi256EEESB_EEES9_SE_SG_Li256ELb0ELb1ELb0ELb0EEENS1_29StaticPersistentTileSchedulerILb0EEEEEEEEEvNT_6ParamsE,@"STO_CUDA_ENTRY STV_DEFAULT"
_ZN7cutlass13device_kernelIN5flash11enable_sm90INS1_16FlashAttnFwdSm90INS1_25CollectiveMainloopFwdSm90ILi2EN4cute5tupleIJNS5_1CILi1EEES8_S8_EEENS6_IJNS7_ILi128EEENS7_ILi96EEENS7_ILi64EEEEEELi256ENS_10bfloat16_tEfNS_4arch4Sm90ELb0ELb0ELb1ELb0ELb0ELb0ELb1ELb1ELb0ELb1ELb0ELb0EEENS1_21CollectiveEpilogueFwdINS6_IJSA_NS7_ILi256EEESB_EEES9_SE_SG_Li256ELb0ELb1ELb0ELb0EEENS1_29StaticPersistentTileSchedulerILb0EEEEEEEEEvNT_6ParamsE:
[----:B------:R-:W-:Y:S01]  /*0000*/  LDC R1, c[0x0][0x37c] ;  /* 0x0000df00ff017b82 */ /* 0x000fe20000000800 */
[----:B------:R-:W-:Y:S05]  /*0010*/  EXIT ;  /* 0x000000000000794d */ /* 0x000fea0003800000 */
.L_x_29:
        /* <DEDUP_REMOVED lines=14> */
.L_x_75:


//--------------------- .text._ZN7cutlass13device_kernelIN5flash11enable_sm90INS1_16FlashAttnFwdSm90INS1_25CollectiveMainloopFwdSm90ILi2EN4cute5tupleIJNS5_1CILi1EEES8_S8_EEENS6_IJNS7_ILi128EEENS7_ILi96EEENS7_ILi64EEEEEELi256ENS_10bfloat16_tEfNS_4arch4Sm90ELb0ELb0ELb1ELb1ELb0ELb0ELb0ELb1ELb0ELb1ELb0ELb0EEENS1_21CollectiveEpilogueFwdINS6_IJSA_NS7_ILi256EEESB_EEES9_SE_SG_Li256ELb1ELb1ELb0ELb0EEENS1_36VarlenDynamicPersistentTileSchedulerILi128ELi96ELi256ELi128ELb0ELb1ELb1ELb0ELb1ELb1EEEEEEEEEvNT_6ParamsE --------------------------
	.section	.text._ZN7cutlass13device_kernelIN5flash11enable_sm90INS1_16FlashAttnFwdSm90INS1_25CollectiveMainloopFwdSm90ILi2EN4cute5tupleIJNS5_1CILi1EEES8_S8_EEENS6_IJNS7_ILi128EEENS7_ILi96EEENS7_ILi64EEEEEELi256ENS_10bfloat16_tEfNS_4arch4Sm90ELb0ELb0ELb1ELb1ELb0ELb0ELb0ELb1ELb0ELb1ELb0ELb0EEENS1_21CollectiveEpilogueFwdINS6_IJSA_NS7_ILi256EEESB_EEES9_SE_SG_Li256ELb1ELb1ELb0ELb0EEENS1_36VarlenDynamicPersistentTileSchedulerILi128ELi96ELi256ELi128ELb0ELb1ELb1ELb0ELb1ELb1EEEEEEEEEvNT_6ParamsE,"ax",@progbits
	.align	128
.text._ZN7cutlass13device_kernelIN5flash11enable_sm90INS1_16FlashAttnFwdSm90INS1_25CollectiveMainloopFwdSm90ILi2EN4cute5tupleIJNS5_1CILi1EEES8_S8_EEENS6_IJNS7_ILi128EEENS7_ILi96EEENS7_ILi64EEEEEELi256ENS_10bfloat16_tEfNS_4arch4Sm90ELb0ELb0ELb1ELb1ELb0ELb0ELb0ELb1ELb0ELb1ELb0ELb0EEENS1_21CollectiveEpilogueFwdINS6_IJSA_NS7_ILi256EEESB_EEES9_SE_SG_Li256ELb1ELb1ELb0ELb0EEENS1_36VarlenDynamicPersistentTileSchedulerILi128ELi96ELi256ELi128ELb0ELb1ELb1ELb0ELb1ELb1EEEEEEEEEvNT_6ParamsE:
        .type           _ZN7cutlass13device_kernelIN5flash11enable_sm90INS1_16FlashAttnFwdSm90INS1_25CollectiveMainloopFwdSm90ILi2EN4cute5tupleIJNS5_1CILi1EEES8_S8_EEENS6_IJNS7_ILi128EEENS7_ILi96EEENS7_ILi64EEEEEELi256ENS_10bfloat16_tEfNS_4arch4Sm90ELb0ELb0ELb1ELb1ELb0ELb0ELb0ELb1ELb0ELb1ELb0ELb0EEENS1_21CollectiveEpilogueFwdINS6_IJSA_NS7_ILi256EEESB_EEES9_SE_SG_Li256ELb1ELb1ELb0ELb0EEENS1_36VarlenDynamicPersistentTileSchedulerILi128ELi96ELi256ELi128ELb0ELb1ELb1ELb0ELb1ELb1EEEEEEEEEvNT_6ParamsE,@function
        .size           _ZN7cutlass13device_kernelIN5flash11enable_sm90INS1_16FlashAttnFwdSm90INS1_25CollectiveMainloopFwdSm90ILi2EN4cute5tupleIJNS5_1CILi1EEES8_S8_EEENS6_IJNS7_ILi128EEENS7_ILi96EEENS7_ILi64EEEEEELi256ENS_10bfloat16_tEfNS_4arch4Sm90ELb0ELb0ELb1ELb1ELb0ELb0ELb0ELb1ELb0ELb1ELb0ELb0EEENS1_21CollectiveEpilogueFwdINS6_IJSA_NS7_ILi256EEESB_EEES9_SE_SG_Li256ELb1ELb1ELb0ELb0EEENS1_36VarlenDynamicPersistentTileSchedulerILi128ELi96ELi256ELi128ELb0ELb1ELb1ELb0ELb1ELb1EEEEEEEEEvNT_6ParamsE,(.L_x_76 - _ZN7cutlass13device_kernelIN5flash11enable_sm90INS1_16FlashAttnFwdSm90INS1_25CollectiveMainloopFwdSm90ILi2EN4cute5tupleIJNS5_1CILi1EEES8_S8_EEENS6_IJNS7_ILi128EEENS7_ILi96EEENS7_ILi64EEEEEELi256ENS_10bfloat16_tEfNS_4arch4Sm90ELb0ELb0ELb1ELb1ELb0ELb0ELb0ELb1ELb0ELb1ELb0ELb0EEENS1_21CollectiveEpilogueFwdINS6_IJSA_NS7_ILi256EEESB_EEES9_SE_SG_Li256ELb1ELb1ELb0ELb0EEENS1_36VarlenDynamicPersistentTileSchedulerILi128ELi96ELi256ELi128ELb0ELb1ELb1ELb0ELb1ELb1EEEEEEEEEvNT_6ParamsE)
        .other          _ZN7cutlass13device_kernelIN5flash11enable_sm90INS1_16FlashAttnFwdSm90INS1_25CollectiveMainloopFwdSm90ILi2EN4cute5tupleIJNS5_1CILi1EEES8_S8_EEENS6_IJNS7_ILi128EEENS7_ILi96EEENS7_ILi64EEEEEELi256ENS_10bfloat16_tEfNS_4arch4Sm90ELb0ELb0ELb1ELb1ELb0ELb0ELb0ELb1ELb0ELb1ELb0ELb0EEENS1_21CollectiveEpilogueFwdINS6_IJSA_NS7_ILi256EEESB_EEES9_SE_SG_Li256ELb1ELb1ELb0ELb0EEENS1_36VarlenDynamicPersistentTileSchedulerILi128ELi96ELi256ELi128ELb0ELb1ELb1ELb0ELb1ELb1EEEEEEEEEvNT_6ParamsE,@"STO_CUDA_ENTRY STV_DEFAULT"
_ZN7cutlass13device_kernelIN5flash11enable_sm90INS1_16FlashAttnFwdSm90INS1_25CollectiveMainloopFwdSm90ILi2EN4cute5tupleIJNS5_1CILi1EEES8_S8_EEENS6_IJNS7_ILi128EEENS7_ILi96EEENS7_ILi64EEEEEELi256ENS_10bfloat16_tEfNS_4arch4Sm90ELb0ELb0ELb1ELb1ELb0ELb0ELb0ELb1ELb0ELb1ELb0ELb0EEENS1_21CollectiveEpilogueFwdINS6_IJSA_NS7_ILi256EEESB_EEES9_SE_SG_Li256ELb1ELb1ELb0ELb0EEENS1_36VarlenDynamicPersistentTileSchedulerILi128ELi96ELi256ELi128ELb0ELb1ELb1ELb0ELb1ELb1EEEEEEEEEvNT_6ParamsE:
[----:B------:R-:W-:Y:S01]  /*0000*/  LDC R1, c[0x0][0x37c] ;  /* 0x0000df00ff017b82 */ /* 0x000fe20000000800 */
[----:B------:R-:W-:Y:S05]  /*0010*/  EXIT ;  /* 0x000000000000794d */ /* 0x000fea0003800000 */
.L_x_30:
        /* <DEDUP_REMOVED lines=14> */
.L_x_76:


//--------------------- .text._ZN7cutlass13device_kernelIN5flash11enable_sm90INS1_16FlashAttnFwdSm90INS1_25CollectiveMainloopFwdSm90ILi2EN4cute5tupleIJNS5_1CILi1EEES8_S8_EEENS6_IJNS7_ILi128EEENS7_ILi96EEENS7_ILi64EEEEEELi256ENS_10bfloat16_tEfNS_4arch4Sm90ELb0ELb0ELb1ELb1ELb0ELb1ELb0ELb1ELb0ELb1ELb0ELb0EEENS1_21CollectiveEpilogueFwdINS6_IJSA_NS7_ILi256EEESB_EEES9_SE_SG_Li256ELb1ELb1ELb0ELb0EEENS1_36VarlenDynamicPersistentTileSchedulerILi128ELi96ELi256ELi128ELb0ELb1ELb1ELb0ELb1ELb1EEEEEEEEEvNT_6ParamsE --------------------------
	.section	.text._ZN7cutlass13device_kernelIN5flash11enable_sm90INS1_16FlashAttnFwdSm90INS1_25CollectiveMainloopFwdSm90ILi2EN4cute5tupleIJNS5_1CILi1EEES8_S8_EEENS6_IJNS7_ILi128EEENS7_ILi96EEENS7_ILi64EEEEEELi256ENS_10bfloat16_tEfNS_4arch4Sm90ELb0ELb0ELb1ELb1ELb0ELb1ELb0ELb1ELb0ELb1ELb0ELb0EEENS1_21CollectiveEpilogueFwdINS6_IJSA_NS7_ILi256EEESB_EEES9_SE_SG_Li256ELb1ELb1ELb0ELb0EEENS1_36VarlenDynamicPersistentTileSchedulerILi128ELi96ELi256ELi128ELb0ELb1ELb1ELb0ELb1ELb1EEEEEEEEEvNT_6ParamsE,"ax",@progbits
	.align	128
.text._ZN7cutlass13device_kernelIN5flash11enable_sm90INS1_16FlashAttnFwdSm90INS1_25CollectiveMainloopFwdSm90ILi2EN4cute5tupleIJNS5_1CILi1EEES8_S8_EEENS6_IJNS7_ILi128EEENS7_ILi96EEENS7_ILi64EEEEEELi256ENS_10bfloat16_tEfNS_4arch4Sm90ELb0ELb0ELb1ELb1ELb0ELb1ELb0ELb1ELb0ELb1ELb0ELb0EEENS1_21CollectiveEpilogueFwdINS6_IJSA_NS7_ILi256EEESB_EEES9_SE_SG_Li256ELb1ELb1ELb0ELb0EEENS1_36VarlenDynamicPersistentTileSchedulerILi128ELi96ELi256ELi128ELb0ELb1ELb1ELb0ELb1ELb1EEEEEEEEEvNT_6ParamsE:
        .type           _ZN7cutlass13device_kernelIN5flash11enable_sm90INS1_16FlashAttnFwdSm90INS1_25CollectiveMainloopFwdSm90ILi2EN4cute5tupleIJNS5_1CILi1EEES8_S8_EEENS6_IJNS7_ILi128EEENS7_ILi96EEENS7_ILi64EEEEEELi256ENS_10bfloat16_tEfNS_4arch4Sm90ELb0ELb0ELb1ELb1ELb0ELb1ELb0ELb1ELb0ELb1ELb0ELb0EEENS1_21CollectiveEpilogueFwdINS6_IJSA_NS7_ILi256EEESB_EEES9_SE_SG_Li256ELb1ELb1ELb0ELb0EEENS1_36VarlenDynamicPersistentTileSchedulerILi128ELi96ELi256ELi128ELb0ELb1ELb1ELb0ELb1ELb1EEEEEEEEEvNT_6ParamsE,@function
        .size           _ZN7cutlass13device_kernelIN5flash11enable_sm90INS1_16FlashAttnFwdSm90INS1_25CollectiveMainloopFwdSm90ILi2EN4cute5tupleIJNS5_1CILi1EEES8_S8_EEENS6_IJNS7_ILi128EEENS7_ILi96EEENS7_ILi64EEEEEELi256ENS_10bfloat16_tEfNS_4arch4Sm90ELb0ELb0ELb1ELb1ELb0ELb1ELb0ELb1ELb0ELb1ELb0ELb0EEENS1_21CollectiveEpilogueFwdINS6_IJSA_NS7_ILi256EEESB_EEES9_SE_SG_Li256ELb1ELb1ELb0ELb0EEENS1_36VarlenDynamicPersistentTileSchedulerILi128ELi96ELi256ELi128ELb0ELb1ELb1ELb0ELb1ELb1EEEEEEEEEvNT_6ParamsE,(.L_x_77 - _ZN7cutlass13device_kernelIN5flash11enable_sm90INS1_16FlashAttnFwdSm90INS1_25CollectiveMainloopFwdSm90ILi2EN4cute5tupleIJNS5_1CILi1EEES8_S8_EEENS6_IJNS7_ILi128EEENS7_ILi96EEENS7_ILi64EEEEEELi256ENS_10bfloat16_tEfNS_4arch4Sm90ELb0ELb0ELb1ELb1ELb0ELb1ELb0ELb1ELb0ELb1ELb0ELb0EEENS1_21CollectiveEpilogueFwdINS6_IJSA_NS7_ILi256EEESB_EEES9_SE_SG_Li256ELb1ELb1ELb0ELb0EEENS1_36VarlenDynamicPersistentTileSchedulerILi128ELi96ELi256ELi128ELb0ELb1ELb1ELb0ELb1ELb1EEEEEEEEEvNT_6ParamsE)
        .other          _ZN7cutlass13device_kernelIN5flash11enable_sm90INS1_16FlashAttnFwdSm90INS1_25CollectiveMainloopFwdSm90ILi2EN4cute5tupleIJNS5_1CILi1EEES8_S8_EEENS6_IJNS7_ILi128EEENS7_ILi96EEENS7_ILi64EEEEEELi256ENS_10bfloat16_tEfNS_4arch4Sm90ELb0ELb0ELb1ELb1ELb0ELb1ELb0ELb1ELb0ELb1ELb0ELb0EEENS1_21CollectiveEpilogueFwdINS6_IJSA_NS7_ILi256EEESB_EEES9_SE_SG_Li256ELb1ELb1ELb0ELb0EEENS1_36VarlenDynamicPersistentTileSchedulerILi128ELi96ELi256ELi128ELb0ELb1ELb1ELb0ELb1ELb1EEEEEEEEEvNT_6ParamsE,@"STO_CUDA_ENTRY STV_DEFAULT"
_ZN7cutlass13device_kernelIN5flash11enable_sm90INS1_16FlashAttnFwdSm90INS1_25CollectiveMainloopFwdSm90ILi2EN4cute5tupleIJNS5_1CILi1EEES8_S8_EEENS6_IJNS7_ILi128EEENS7_ILi96EEENS7_ILi64EEEEEELi256ENS_10bfloat16_tEfNS_4arch4Sm90ELb0ELb0ELb1ELb1ELb0ELb1ELb0ELb1ELb0ELb1ELb0ELb0EEENS1_21CollectiveEpilogueFwdINS6_IJSA_NS7_ILi256EEESB_EEES9_SE_SG_Li256ELb1ELb1ELb0ELb0EEENS1_36VarlenDynamicPersistentTileSchedulerILi128ELi96ELi256ELi128ELb0ELb1ELb1ELb0ELb1ELb1EEEEEEEEEvNT_6ParamsE:
[----:B------:R-:W-:Y:S01]  /*0000*/  LDC R1, c[0x0][0x37c] ;  /* 0x0000df00ff017b82 */ /* 0x000fe20000000800 */
[----:B------:R-:W-:Y:S05]  /*0010*/  EXIT ;  /* 0x000000000000794d */ /* 0x000fea0003800000 */
.L_x_31:
        /* <DEDUP_REMOVED lines=14> */
.L_x_77:


//--------------------- .text._ZN7cutlass13device_kernelIN5flash11enable_sm90INS1_16FlashAttnFwdSm90INS1_25CollectiveMainloopFwdSm90ILi2EN4cute5tupleIJNS5_1CILi1EEES8_S8_EEENS6_IJNS7_ILi128EEENS7_ILi96EEENS7_ILi64EEEEEELi256ENS_10bfloat16_tEfNS_4arch4Sm90ELb0ELb0ELb1ELb1ELb0ELb0ELb1ELb1ELb0ELb1ELb0ELb0EEENS1_21CollectiveEpilogueFwdINS6_IJSA_NS7_ILi256EEESB_EEES9_SE_SG_Li256ELb1ELb1ELb0ELb0EEENS1_36VarlenDynamicPersistentTileSchedulerILi128ELi96ELi256ELi128ELb0ELb1ELb1ELb0ELb1ELb1EEEEEEEEEvNT_6ParamsE --------------------------
	.section	.text._ZN7cutlass13device_kernelIN5flash11enable_sm90INS1_16FlashAttnFwdSm90INS1_25CollectiveMainloopFwdSm90ILi2EN4cute5tupleIJNS5_1CILi1EEES8_S8_EEENS6_IJNS7_ILi128EEENS7_ILi96EEENS7_ILi64EEEEEELi256ENS_10bfloat16_tEfNS_4arch4Sm90ELb0ELb0ELb1ELb1ELb0ELb0ELb1ELb1ELb0ELb1ELb0ELb0EEENS1_21CollectiveEpilogueFwdINS6_IJSA_NS7_ILi256EEESB_EEES9_SE_SG_Li256ELb1ELb1ELb0ELb0EEENS1_36VarlenDynamicPersistentTileSchedulerILi128ELi96ELi256ELi128ELb0ELb1ELb1ELb0ELb1ELb1EEEEEEEEEvNT_6ParamsE,"ax",@progbits
	.align	128
.text._ZN7cutlass13device_kernelIN5flash11enable_sm90INS1_16FlashAttnFwdSm90INS1_25CollectiveMainloopFwdSm90ILi2EN4cute5tupleIJNS5_1CILi1EEES8_S8_EEENS6_IJNS7_ILi128EEENS7_ILi96EEENS7_ILi64EEEEEELi256ENS_10bfloat16_tEfNS_4arch4Sm90ELb0ELb0ELb1ELb1ELb0ELb0ELb1ELb1ELb0ELb1ELb0ELb0EEENS1_21CollectiveEpilogueFwdINS6_IJSA_NS7_ILi256EEESB_EEES9_SE_SG_Li256ELb1ELb1ELb0ELb0EEENS1_36VarlenDynamicPersistentTileSchedulerILi128ELi96ELi256ELi128ELb0ELb1ELb1ELb0ELb1ELb1EEEEEEEEEvNT_6ParamsE:
        .type           _ZN7cutlass13device_kernelIN5flash11enable_sm90INS1_16FlashAttnFwdSm90INS1_25CollectiveMainloopFwdSm90ILi2EN4cute5tupleIJNS5_1CILi1EEES8_S8_EEENS6_IJNS7_ILi128EEENS7_ILi96EEENS7_ILi64EEEEEELi256ENS_10bfloat16_tEfNS_4arch4Sm90ELb0ELb0ELb1ELb1ELb0ELb0ELb1ELb1ELb0ELb1ELb0ELb0EEENS1_21CollectiveEpilogueFwdINS6_IJSA_NS7_ILi256EEESB_EEES9_SE_SG_Li256ELb1ELb1ELb0ELb0EEENS1_36VarlenDynamicPersistentTileSchedulerILi128ELi96ELi256ELi128ELb0ELb1ELb1ELb0ELb1ELb1EEEEEEEEEvNT_6ParamsE,@function
        .size           _ZN7cutlass13device_kernelIN5flash11enable_sm90INS1_16FlashAttnFwdSm90INS1_25CollectiveMainloopFwdSm90ILi2EN4cute5tupleIJNS5_1CILi1EEES8_S8_EEENS6_IJNS7_ILi128EEENS7_ILi96EEENS7_ILi64EEEEEELi256ENS_10bfloat16_tEfNS_4arch4Sm90ELb0ELb0ELb1ELb1ELb0ELb0ELb1ELb1ELb0ELb1ELb0ELb0EEENS1_21CollectiveEpilogueFwdINS6_IJSA_NS7_ILi256EEESB_EEES9_SE_SG_Li256ELb1ELb1ELb0ELb0EEENS1_36VarlenDynamicPersistentTileSchedulerILi128ELi96ELi256ELi128ELb0ELb1ELb1ELb0ELb1ELb1EEEEEEEEEvNT_6ParamsE,(.L_x_78 - _ZN7cutlass13device_kernelIN5flash11enable_sm90INS1_16FlashAttnFwdSm90INS1_25CollectiveMainloopFwdSm90ILi2EN4cute5tupleIJNS5_1CILi1EEES8_S8_EEENS6_IJNS7_ILi128EEENS7_ILi96EEENS7_ILi64EEEEEELi256ENS_10bfloat16_tEfNS_4arch4Sm90ELb0ELb0ELb1ELb1ELb0ELb0ELb1ELb1ELb0ELb1ELb0ELb0EEENS1_21CollectiveEpilogueFwdINS6_IJSA_NS7_ILi256EEESB_EEES9_SE_SG_Li256ELb1ELb1ELb0ELb0EEENS1_36VarlenDynamicPersistentTileSchedulerILi128ELi96ELi256ELi128ELb0ELb1ELb1ELb0ELb1ELb1EEEEEEEEEvNT_6ParamsE)
        .other          _ZN7cutlass13device_kernelIN5flash11enable_sm90INS1_16FlashAttnFwdSm90INS1_25CollectiveMainloopFwdSm90ILi2EN4cute5tupleIJNS5_1CILi1EEES8_S8_EEENS6_IJNS7_ILi128EEENS7_ILi96EEENS7_ILi64EEEEEELi256ENS_10bfloat16_tEfNS_4arch4Sm90ELb0ELb0ELb1ELb1ELb0ELb0ELb1ELb1ELb0ELb1ELb0ELb0EEENS1_21CollectiveEpilogueFwdINS6_IJSA_NS7_ILi256EEESB_EEES9_SE_SG_Li256ELb1ELb1ELb0ELb0EEENS1_36VarlenDynamicPersistentTileSchedulerILi128ELi96ELi256ELi128ELb0ELb1ELb1ELb0ELb1ELb1EEEEEEEEEvNT_6ParamsE,@"STO_CUDA_ENTRY STV_DEFAULT"
_ZN7cutlass13device_kernelIN5flash11enable_sm90INS1_16FlashAttnFwdSm90INS1_25CollectiveMainloopFwdSm90ILi2EN4cute5tupleIJNS5_1CILi1EEES8_S8_EEENS6_IJNS7_ILi128EEENS7_ILi96EEENS7_ILi64EEEEEELi256ENS_10bfloat16_tEfNS_4arch4Sm90ELb0ELb0ELb1ELb1ELb0ELb0ELb1ELb1ELb0ELb1ELb0ELb0EEENS1_21CollectiveEpilogueFwdINS6_IJSA_NS7_ILi256EEESB_EEES9_SE_SG_Li256ELb1ELb1ELb0ELb0EEENS1_36VarlenDynamicPersistentTileSchedulerILi128ELi96ELi256ELi128ELb0ELb1ELb1ELb0ELb1ELb1EEEEEEEEEvNT_6ParamsE:
[----:B------:R-:W-:Y:S01]  /*0000*/  LDC R1, c[0x0][0x37c] ;  /* 0x0000df00ff017b82 */ /* 0x000fe20000000800 */
[----:B------:R-:W-:Y:S05]  /*0010*/  EXIT ;  /* 0x000000000000794d */ /* 0x000fea0003800000 */
.L_x_32:
        /* <DEDUP_REMOVED lines=14> */
.L_x_78:


//--------------------- .text._ZN7cutlass13device_kernelIN5flash11enable_sm90INS1_16FlashAttnFwdSm90INS1_25CollectiveMainloopFwdSm90ILi2EN4cute5tupleIJNS5_1CILi1EEES8_S8_EEENS6_IJNS7_ILi128EEENS7_ILi96EEENS7_ILi64EEEEEELi256ENS_10bfloat16_tEfNS_4arch4Sm90ELb0ELb0ELb1ELb1ELb0ELb1ELb1ELb1ELb0ELb1ELb0ELb0EEENS1_21CollectiveEpilogueFwdINS6_IJSA_NS7_ILi256EEESB_EEES9_SE_SG_Li256ELb1ELb1ELb0ELb0EEENS1_36VarlenDynamicPersistentTileSchedulerILi128ELi96ELi256ELi128ELb0ELb1ELb1ELb0ELb1ELb1EEEEEEEEEvNT_6ParamsE --------------------------
	.section	.text._ZN7cutlass13device_kernelIN5flash11enable_sm90INS1_16FlashAttnFwdSm90INS1_25CollectiveMainloopFwdSm90ILi2EN4cute5tupleIJNS5_1CILi1EEES8_S8_EEENS6_IJNS7_ILi128EEENS7_ILi96EEENS7_ILi64EEEEEELi256ENS_10bfloat16_tEfNS_4arch4Sm90ELb0ELb0ELb1ELb1ELb0ELb1ELb1ELb1ELb0ELb1ELb0ELb0EEENS1_21CollectiveEpilogueFwdINS6_IJSA_NS7_ILi256EEESB_EEES9_SE_SG_Li256ELb1ELb1ELb0ELb0EEENS1_36VarlenDynamicPersistentTileSchedulerILi128ELi96ELi256ELi128ELb0ELb1ELb1ELb0ELb1ELb1EEEEEEEEEvNT_6ParamsE,"ax",@progbits
	.align	128
.text._ZN7cutlass13device_kernelIN5flash11enable_sm90INS1_16FlashAttnFwdSm90INS1_25CollectiveMainloopFwdSm90ILi2EN4cute5tupleIJNS5_1CILi1EEES8_S8_EEENS6_IJNS7_ILi128EEENS7_ILi96EEENS7_ILi64EEEEEELi256ENS_10bfloat16_tEfNS_4arch4Sm90ELb0ELb0ELb1ELb1ELb0ELb1ELb1ELb1ELb0ELb1ELb0ELb0EEENS1_21CollectiveEpilogueFwdINS6_IJSA_NS7_ILi256EEESB_EEES9_SE_SG_Li256ELb1ELb1ELb0ELb0EEENS1_36VarlenDynamicPersistentTileSchedulerILi128ELi96ELi256ELi128ELb0ELb1ELb1ELb0ELb1ELb1EEEEEEEEEvNT_6ParamsE:
        .type           _ZN7cutlass13device_kernelIN5flash11enable_sm90INS1_16FlashAttnFwdSm90INS1_25CollectiveMainloopFwdSm90ILi2EN4cute5tupleIJNS5_1CILi1EEES8_S8_EEENS6_IJNS7_ILi128EEENS7_ILi96EEENS7_ILi64EEEEEELi256ENS_10bfloat16_tEfNS_4arch4Sm90ELb0ELb0ELb1ELb1ELb0ELb1ELb1ELb1ELb0ELb1ELb0ELb0EEENS1_21CollectiveEpilogueFwdINS6_IJSA_NS7_ILi256EEESB_EEES9_SE_SG_Li256ELb1ELb1ELb0ELb0EEENS1_36VarlenDynamicPersistentTileSchedulerILi128ELi96ELi256ELi128ELb0ELb1ELb1ELb0ELb1ELb1EEEEEEEEEvNT_6ParamsE,@function
        .size           _ZN7cutlass13device_kernelIN5flash11enable_sm90INS1_16FlashAttnFwdSm90INS1_25CollectiveMainloopFwdSm90ILi2EN4cute5tupleIJNS5_1CILi1EEES8_S8_EEENS6_IJNS7_ILi128EEENS7_ILi96EEENS7_ILi64EEEEEELi256ENS_10bfloat16_tEfNS_4arch4Sm90ELb0ELb0ELb1ELb1ELb0ELb1ELb1ELb1ELb0ELb1ELb0ELb0EEENS1_21CollectiveEpilogueFwdINS6_IJSA_NS7_ILi256EEESB_EEES9_SE_SG_Li256ELb1ELb1ELb0ELb0EEENS1_36VarlenDynamicPersistentTileSchedulerILi128ELi96ELi256ELi128ELb0ELb1ELb1ELb0ELb1ELb1EEEEEEEEEvNT_6ParamsE,(.L_x_79 - _ZN7cutlass13device_kernelIN5flash11enable_sm90INS1_16FlashAttnFwdSm90INS1_25CollectiveMainloopFwdSm90ILi2EN4cute5tupleIJNS5_1CILi1EEES8_S8_EEENS6_IJNS7_ILi128EEENS7_ILi96EEENS7_ILi64EEEEEELi256ENS_10bfloat16_tEfNS_4arch4Sm90ELb0ELb0ELb1ELb1ELb0ELb1ELb1ELb1ELb0ELb1ELb0ELb0EEENS1_21CollectiveEpilogueFwdINS6_IJSA_NS7_ILi256EEESB_EEES9_SE_SG_Li256ELb1ELb1ELb0ELb0EEENS1_36VarlenDynamicPersistentTileSchedulerILi128ELi96ELi256ELi128ELb0ELb1ELb1ELb0ELb1ELb1EEEEEEEEEvNT_6ParamsE)
        .other          _ZN7cutlass13device_kernelIN5flash11enable_sm90INS1_16FlashAttnFwdSm90INS1_25CollectiveMainloopFwdSm90ILi2EN4cute5tupleIJNS5_1CILi1EEES8_S8_EEENS6_IJNS7_ILi128EEENS7_ILi96EEENS7_ILi64EEEEEELi256ENS_10bfloat16_tEfNS_4arch4Sm90ELb0ELb0ELb1ELb1ELb0ELb1ELb1ELb1ELb0ELb1ELb0ELb0EEENS1_21CollectiveEpilogueFwdINS6_IJSA_NS7_ILi256EEESB_EEES9_SE_SG_Li256ELb1ELb1ELb0ELb0EEENS1_36VarlenDynamicPersistentTileSchedulerILi128ELi96ELi256ELi128ELb0ELb1ELb1ELb0ELb1ELb1EEEEEEEEEvNT_6ParamsE,@"STO_CUDA_ENTRY STV_DEFAULT"
_ZN7cutlass13device_kernelIN5flash11enable_sm90INS1_16FlashAttnFwdSm90INS1_25CollectiveMainloopFwdSm90ILi2EN4cute5tupleIJNS5_1CILi1EEES8_S8_EEENS6_IJNS7_ILi128EEENS7_ILi96EEENS7_ILi64EEEEEELi256ENS_10bfloat16_tEfNS_4arch4Sm90ELb0ELb0ELb1ELb1ELb0ELb1ELb1ELb1ELb0ELb1ELb0ELb0EEENS1_21CollectiveEpilogueFwdINS6_IJSA_NS7_ILi256EEESB_EEES9_SE_SG_Li256ELb1ELb1ELb0ELb0EEENS1_36VarlenDynamicPersistentTileSchedulerILi128ELi96ELi256ELi128ELb0ELb1ELb1ELb0ELb1ELb1EEEEEEEEEvNT_6ParamsE:
[----:B------:R-:W-:Y:S01]  /*0000*/  LDC R1, c[0x0][0x37c] ;  /* 0x0000df00ff017b82 */ /* 0x000fe20000000800 */
[----:B------:R-:W-:Y:S05]  /*0010*/  EXIT ;  /* 0x000000000000794d */ /* 0x000fea0003800000 */
.L_x_33:
        /* <DEDUP_REMOVED lines=14> */
.L_x_79:


//--------------------- .text._ZN7cutlass13device_kernelIN5flash11enable_sm90INS1_16FlashAttnFwdSm90INS1_25CollectiveMainloopFwdSm90ILi2EN4cute5tupleIJNS5_1CILi1EEES8_S8_EEENS6_IJNS7_ILi128EEENS7_ILi96EEENS7_ILi64EEEEEELi256ENS_10bfloat16_tEfNS_4arch4Sm90ELb0ELb1ELb1ELb0ELb0ELb0ELb0ELb1ELb0ELb1ELb0ELb0EEENS1_21CollectiveEpilogueFwdINS6_IJSA_NS7_ILi256EEESB_EEES9_SE_SG_Li256ELb0ELb1ELb0ELb0EEENS1_30DynamicPersistentTileSchedulerILi256ELi128ELb0ELb1ELb1EEEEEEEEEvNT_6ParamsE --------------------------
	.section	.text._ZN7cutlass13device_kernelIN5flash11enable_sm90INS1_16FlashAttnFwdSm90INS1_25CollectiveMainloopFwdSm90ILi2EN4cute5tupleIJNS5_1CILi1EEES8_S8_EEENS6_IJNS7_ILi128EEENS7_ILi96EEENS7_ILi64EEEEEELi256ENS_10bfloat16_tEfNS_4arch4Sm90ELb0ELb1ELb1ELb0ELb0ELb0ELb0ELb1ELb0ELb1ELb0ELb0EEENS1_21CollectiveEpilogueFwdINS6_IJSA_NS7_ILi256EEESB_EEES9_SE_SG_Li256ELb0ELb1ELb0ELb0EEENS1_30DynamicPersistentTileSchedulerILi256ELi128ELb0ELb1ELb1EEEEEEEEEvNT_6ParamsE,"ax",@progbits
	.align	128
.text._ZN7cutlass13device_kernelIN5flash11enable_sm90INS1_16FlashAttnFwdSm90INS1_25CollectiveMainloopFwdSm90ILi2EN4cute5tupleIJNS5_1CILi1EEES8_S8_EEENS6_IJNS7_ILi128EEENS7_ILi96EEENS7_ILi64EEEEEELi256ENS_10bfloat16_tEfNS_4arch4Sm90ELb0ELb1ELb1ELb0ELb0ELb0ELb0ELb1ELb0ELb1ELb0ELb0EEENS1_21CollectiveEpilogueFwdINS6_IJSA_NS7_ILi256EEESB_EEES9_SE_SG_Li256ELb0ELb1ELb0ELb0EEENS1_30DynamicPersistentTileSchedulerILi256ELi128ELb0ELb1ELb1EEEEEEEEEvNT_6ParamsE:
        .type           _ZN7cutlass13device_kernelIN5flash11enable_sm90INS1_16FlashAttnFwdSm90INS1_25CollectiveMainloopFwdSm90ILi2EN4cute5tupleIJNS5_1CILi1EEES8_S8_EEENS6_IJNS7_ILi128EEENS7_ILi96EEENS7_ILi64EEEEEELi256ENS_10bfloat16_tEfNS_4arch4Sm90ELb0ELb1ELb1ELb0ELb0ELb0ELb0ELb1ELb0ELb1ELb0ELb0EEENS1_21CollectiveEpilogueFwdINS6_IJSA_NS7_ILi256EEESB_EEES9_SE_SG_Li256ELb0ELb1ELb0ELb0EEENS1_30DynamicPersistentTileSchedulerILi256ELi128ELb0ELb1ELb1EEEEEEEEEvNT_6ParamsE,@function
        .size           _ZN7cutlass13device_kernelIN5flash11enable_sm90INS1_16FlashAttnFwdSm90INS1_25CollectiveMainloopFwdSm90ILi2EN4cute5tupleIJNS5_1CILi1EEES8_S8_EEENS6_IJNS7_ILi128EEENS7_ILi96EEENS7_ILi64EEEEEELi256ENS_10bfloat16_tEfNS_4arch4Sm90ELb0ELb1ELb1ELb0ELb0ELb0ELb0ELb1ELb0ELb1ELb0ELb0EEENS1_21CollectiveEpilogueFwdINS6_IJSA_NS7_ILi256EEESB_EEES9_SE_SG_Li256ELb0ELb1ELb0ELb0EEENS1_30DynamicPersistentTileSchedulerILi256ELi128ELb0ELb1ELb1EEEEEEEEEvNT_6ParamsE,(.L_x_80 - _ZN7cutlass13device_kernelIN5flash11enable_sm90INS1_16FlashAttnFwdSm90INS1_25CollectiveMainloopFwdSm90ILi2EN4cute5tupleIJNS5_1CILi1EEES8_S8_EEENS6_IJNS7_ILi128EEENS7_ILi96EEENS7_ILi64EEEEEELi256ENS_10bfloat16_tEfNS_4arch4Sm90ELb0ELb1ELb1ELb0ELb0ELb0ELb0ELb1ELb0ELb1ELb0ELb0EEENS1_21CollectiveEpilogueFwdINS6_IJSA_NS7_ILi256EEESB_EEES9_SE_SG_Li256ELb0ELb1ELb0ELb0EEENS1_30DynamicPersistentTileSchedulerILi256ELi128ELb0ELb1ELb1EEEEEEEEEvNT_6ParamsE)
        .other          _ZN7cutlass13device_kernelIN5flash11enable_sm90INS1_16FlashAttnFwdSm90INS1_25CollectiveMainloopFwdSm90ILi2EN4cute5tupleIJNS5_1CILi1EEES8_S8_EEENS6_IJNS7_ILi128EEENS7_ILi96EEENS7_ILi64EEEEEELi256ENS_10bfloat16_tEfNS_4arch4Sm90ELb0ELb1ELb1ELb0ELb0ELb0ELb0ELb1ELb0ELb1ELb0ELb0EEENS1_21CollectiveEpilogueFwdINS6_IJSA_NS7_ILi256EEESB_EEES9_SE_SG_Li256ELb0ELb1ELb0ELb0EEENS1_30DynamicPersistentTileSchedulerILi256ELi128ELb0ELb1ELb1EEEEEEEEEvNT_6ParamsE,@"STO_CUDA_ENTRY STV_DEFAULT"
_ZN7cutlass13device_kernelIN5flash11enable_sm90INS1_16FlashAttnFwdSm90INS1_25CollectiveMainloopFwdSm90ILi2EN4cute5tupleIJNS5_1CILi1EEES8_S8_EEENS6_IJNS7_ILi128EEENS7_ILi96EEENS7_ILi64EEEEEELi256ENS_10bfloat16_tEfNS_4arch4Sm90ELb0ELb1ELb1ELb0ELb0ELb0ELb0ELb1ELb0ELb1ELb0ELb0EEENS1_21CollectiveEpilogueFwdINS6_IJSA_NS7_ILi256EEESB_EEES9_SE_SG_Li256ELb0ELb1ELb0ELb0EEENS1_30DynamicPersistentTileSchedulerILi256ELi128ELb0ELb1ELb1EEEEEEEEEvNT_6ParamsE:
[----:B------:R-:W-:Y:S01]  /*0000*/  LDC R1, c[0x0][0x37c] ;  /* 0x0000df00ff017b82 */ /* 0x000fe20000000800 */
[----:B------:R-:W-:Y:S05]  /*0010*/  EXIT ;  /* 0x000000000000794d */ /* 0x000fea0003800000 */
.L_x_34:
        /* <DEDUP_REMOVED lines=14> */
.L_x_80:


//--------------------- .text._ZN7cutlass13device_kernelIN5flash11enable_sm90INS1_16FlashAttnFwdSm90INS1_25CollectiveMainloopFwdSm90ILi2EN4cute5tupleIJNS5_1CILi1EEES8_S8_EEENS6_IJNS7_ILi128EEENS7_ILi96EEENS7_ILi64EEEEEELi256ENS_10bfloat16_tEfNS_4arch4Sm90ELb0ELb1ELb1ELb0ELb0ELb0ELb1ELb1ELb0ELb1ELb0ELb0EEENS1_21CollectiveEpilogueFwdINS6_IJSA_NS7_ILi256EEESB_EEES9_SE_SG_Li256ELb0ELb1ELb0ELb0EEENS1_30DynamicPersistentTileSchedulerILi256ELi128ELb0ELb1ELb1EEEEEEEEEvNT_6ParamsE --------------------------
	.section	.text._ZN7cutlass13device_kernelIN5flash11enable_sm90INS1_16FlashAttnFwdSm90INS1_25CollectiveMainloopFwdSm90ILi2EN4cute5tupleIJNS5_1CILi1EEES8_S8_EEENS6_IJNS7_ILi128EEENS7_ILi96EEENS7_ILi64EEEEEELi256ENS_10bfloat16_tEfNS_4arch4Sm90ELb0ELb1ELb1ELb0ELb0ELb0ELb1ELb1ELb0ELb1ELb0ELb0EEENS1_21CollectiveEpilogueFwdINS6_IJSA_NS7_ILi256EEESB_EEES9_SE_SG_Li256ELb0ELb1ELb0ELb0EEENS1_30DynamicPersistentTileSchedulerILi256ELi128ELb0ELb1ELb1EEEEEEEEEvNT_6ParamsE,"ax",@progbits
	.align	128
.text._ZN7cutlass13device_kernelIN5flash11enable_sm90INS1_16FlashAttnFwdSm90INS1_25CollectiveMainloopFwdSm90ILi2EN4cute5tupleIJNS5_1CILi1EEES8_S8_EEENS6_IJNS7_ILi128EEENS7_ILi96EEENS7_ILi64EEEEEELi256ENS_10bfloat16_tEfNS_4arch4Sm90ELb0ELb1ELb1ELb0ELb0ELb0ELb1ELb1ELb0ELb1ELb0ELb0EEENS1_21CollectiveEpilogueFwdINS6_IJSA_NS7_ILi256EEESB_EEES9_SE_SG_Li256ELb0ELb1ELb0ELb0EEENS1_30DynamicPersistentTileSchedulerILi256ELi128ELb0ELb1ELb1EEEEEEEEEvNT_6ParamsE:
        .type           _ZN7cutlass13device_kernelIN5flash11enable_sm90INS1_16FlashAttnFwdSm90INS1_25CollectiveMainloopFwdSm90ILi2EN4cute5tupleIJNS5_1CILi1EEES8_S8_EEENS6_IJNS7_ILi128EEENS7_ILi96EEENS7_ILi64EEEEEELi256ENS_10bfloat16_tEfNS_4arch4Sm90ELb0ELb1ELb1ELb0ELb0ELb0ELb1ELb1ELb0ELb1ELb0ELb0EEENS1_21CollectiveEpilogueFwdINS6_IJSA_NS7_ILi256EEESB_EEES9_SE_SG_Li256ELb0ELb1ELb0ELb0EEENS1_30DynamicPersistentTileSchedulerILi256ELi128ELb0ELb1ELb1EEEEEEEEEvNT_6ParamsE,@function
        .size           _ZN7cutlass13device_kernelIN5flash11enable_sm90INS1_16FlashAttnFwdSm90INS1_25CollectiveMainloopFwdSm90ILi2EN4cute5tupleIJNS5_1CILi1EEES8_S8_EEENS6_IJNS7_ILi128EEENS7_ILi96EEENS7_ILi64EEEEEELi256ENS_10bfloat16_tEfNS_4arch4Sm90ELb0ELb1ELb1ELb0ELb0ELb0ELb1ELb1ELb0ELb1ELb0ELb0EEENS1_21CollectiveEpilogueFwdINS6_IJSA_NS7_ILi256EEESB_EEES9_SE_SG_Li256ELb0ELb1ELb0ELb0EEENS1_30DynamicPersistentTileSchedulerILi256ELi128ELb0ELb1ELb1EEEEEEEEEvNT_6ParamsE,(.L_x_81 - _ZN7cutlass13device_kernelIN5flash11enable_sm90INS1_16FlashAttnFwdSm90INS1_25CollectiveMainloopFwdSm90ILi2EN4cute5tupleIJNS5_1CILi1EEES8_S8_EEENS6_IJNS7_ILi128EEENS7_ILi96EEENS7_ILi64EEEEEELi256ENS_10bfloat16_tEfNS_4arch4Sm90ELb0ELb1ELb1ELb0ELb0ELb0ELb1ELb1ELb0ELb1ELb0ELb0EEENS1_21CollectiveEpilogueFwdINS6_IJSA_NS7_ILi256EEESB_EEES9_SE_SG_Li256ELb0ELb1ELb0ELb0EEENS1_30DynamicPersistentTileSchedulerILi256ELi128ELb0ELb1ELb1EEEEEEEEEvNT_6ParamsE)
        .other          _ZN7cutlass13device_kernelIN5flash11enable_sm90INS1_16FlashAttnFwdSm90INS1_25CollectiveMainloopFwdSm90ILi2EN4cute5tupleIJNS5_1CILi1EEES8_S8_EEENS6_IJNS7_ILi128EEENS7_ILi96EEENS7_ILi64EEEEEELi256ENS_10bfloat16_tEfNS_4arch4Sm90ELb0ELb1ELb1ELb0ELb0ELb0ELb1ELb1ELb0ELb1ELb0ELb0EEENS1_21CollectiveEpilogueFwdINS6_IJSA_NS7_ILi256EEESB_EEES9_SE_SG_Li256ELb0ELb1ELb0ELb0EEENS1_30DynamicPersistentTileSchedulerILi256ELi128ELb0ELb1ELb1EEEEEEEEEvNT_6ParamsE,@"STO_CUDA_ENTRY STV_DEFAULT"
_ZN7cutlass13device_kernelIN5flash11enable_sm90INS1_16FlashAttnFwdSm90INS1_25CollectiveMainloopFwdSm90ILi2EN4cute5tupleIJNS5_1CILi1EEES8_S8_EEENS6_IJNS7_ILi128EEENS7_ILi96EEENS7_ILi64EEEEEELi256ENS_10bfloat16_tEfNS_4arch4Sm90ELb0ELb1ELb1ELb0ELb0ELb0ELb1ELb1ELb0ELb1ELb0ELb0EEENS1_21CollectiveEpilogueFwdINS6_IJSA_NS7_ILi256EEESB_EEES9_SE_SG_Li256ELb0ELb1ELb0ELb0EEENS1_30DynamicPersistentTileSchedulerILi256ELi128ELb0ELb1ELb1EEEEEEEEEvNT_6ParamsE:
[----:B------:R-:W-:Y:S01]  /*0000*/  LDC R1, c[0x0][0x37c] ;  /* 0x0000df00ff017b82 */ /* 0x000fe20000000800 */
[----:B------:R-:W-:Y:S05]  /*0010*/  EXIT ;  /* 0x000000000000794d */ /* 0x000fea0003800000 */
.L_x_35:
        /* <DEDUP_REMOVED lines=14> */
.L_x_81:


//--------------------- .text._ZN7cutlass13device_kernelIN5flash11enable_sm90INS1_16FlashAttnFwdSm90INS1_25CollectiveMainloopFwdSm90ILi2EN4cute5tupleIJNS5_1CILi1EEES8_S8_EEENS6_IJNS7_ILi128EEENS7_ILi96EEENS7_ILi64EEEEEELi256ENS_10bfloat16_tEfNS_4arch4Sm90ELb0ELb1ELb1ELb1ELb0ELb0ELb0ELb1ELb0ELb1ELb0ELb0EEENS1_21CollectiveEpilogueFwdINS6_IJSA_NS7_ILi256EEESB_EEES9_SE_SG_Li256ELb1ELb1ELb0ELb0EEENS1_36VarlenDynamicPersistentTileSchedulerILi128ELi96ELi256ELi128ELb0ELb1ELb1ELb1ELb0ELb1EEEEEEEEEvNT_6ParamsE --------------------------
	.section	.text._ZN7cutlass13device_kernelIN5flash11enable_sm90INS1_16FlashAttnFwdSm90INS1_25CollectiveMainloopFwdSm90ILi2EN4cute5tupleIJNS5_1CILi1EEES8_S8_EEENS6_IJNS7_ILi128EEENS7_ILi96EEENS7_ILi64EEEEEELi256ENS_10bfloat16_tEfNS_4arch4Sm90ELb0ELb1ELb1ELb1ELb0ELb0ELb0ELb1ELb0ELb1ELb0ELb0EEENS1_21CollectiveEpilogueFwdINS6_IJSA_NS7_ILi256EEESB_EEES9_SE_SG_Li256ELb1ELb1ELb0ELb0EEENS1_36VarlenDynamicPersistentTileSchedulerILi128ELi96ELi256ELi128ELb0ELb1ELb1ELb1ELb0ELb1EEEEEEEEEvNT_6ParamsE,"ax",@progbits
	.align	128
.text._ZN7cutlass13device_kernelIN5flash11enable_sm90INS1_16FlashAttnFwdSm90INS1_25CollectiveMainloopFwdSm90ILi2EN4cute5tupleIJNS5_1CILi1EEES8_S8_EEENS6_IJNS7_ILi128EEENS7_ILi96EEENS7_ILi64EEEEEELi256ENS_10bfloat16_tEfNS_4arch4Sm90ELb0ELb1ELb1ELb1ELb0ELb0ELb0ELb1ELb0ELb1ELb0ELb0EEENS1_21CollectiveEpilogueFwdINS6_IJSA_NS7_ILi256EEESB_EEES9_SE_SG_Li256ELb1ELb1ELb0ELb0EEENS1_36VarlenDynamicPersistentTileSchedulerILi128ELi96ELi256ELi128ELb0ELb1ELb1ELb1ELb0ELb1EEEEEEEEEvNT_6ParamsE:
        .type           _ZN7cutlass13device_kernelIN5flash11enable_sm90INS1_16FlashAttnFwdSm90INS1_25CollectiveMainloopFwdSm90ILi2EN4cute5tupleIJNS5_1CILi1EEES8_S8_EEENS6_IJNS7_ILi128EEENS7_ILi96EEENS7_ILi64EEEEEELi256ENS_10bfloat16_tEfNS_4arch4Sm90ELb0ELb1ELb1ELb1ELb0ELb0ELb0ELb1ELb0ELb1ELb0ELb0EEENS1_21CollectiveEpilogueFwdINS6_IJSA_NS7_ILi256EEESB_EEES9_SE_SG_Li256ELb1ELb1ELb0ELb0EEENS1_36VarlenDynamicPersistentTileSchedulerILi128ELi96ELi256ELi128ELb0ELb1ELb1ELb1ELb0ELb1EEEEEEEEEvNT_6ParamsE,@function
        .size           _ZN7cutlass13device_kernelIN5flash11enable_sm90INS1_16FlashAttnFwdSm90INS1_25CollectiveMainloopFwdSm90ILi2EN4cute5tupleIJNS5_1CILi1EEES8_S8_EEENS6_IJNS7_ILi128EEENS7_ILi96EEENS7_ILi64EEEEEELi256ENS_10bfloat16_tEfNS_4arch4Sm90ELb0ELb1ELb1ELb1ELb0ELb0ELb0ELb1ELb0ELb1ELb0ELb0EEENS1_21CollectiveEpilogueFwdINS6_IJSA_NS7_ILi256EEESB_EEES9_SE_SG_Li256ELb1ELb1ELb0ELb0EEENS1_36VarlenDynamicPersistentTileSchedulerILi128ELi96ELi256ELi128ELb0ELb1ELb1ELb1ELb0ELb1EEEEEEEEEvNT_6ParamsE,(.L_x_82 - _ZN7cutlass13device_kernelIN5flash11enable_sm90INS1_16FlashAttnFwdSm90INS1_25CollectiveMainloopFwdSm90ILi2EN4cute5tupleIJNS5_1CILi1EEES8_S8_EEENS6_IJNS7_ILi128EEENS7_ILi96EEENS7_ILi64EEEEEELi256ENS_10bfloat16_tEfNS_4arch4Sm90ELb0ELb1ELb1ELb1ELb0ELb0ELb0ELb1ELb0ELb1ELb0ELb0EEENS1_21CollectiveEpilogueFwdINS6_IJSA_NS7_ILi256EEESB_EEES9_SE_SG_Li256ELb1ELb1ELb0ELb0EEENS1_36VarlenDynamicPersistentTileSchedulerILi128ELi96ELi256ELi128ELb0ELb1ELb1ELb1ELb0ELb1EEEEEEEEEvNT_6ParamsE)
        .other          _ZN7cutlass13device_kernelIN5flash11enable_sm90INS1_16FlashAttnFwdSm90INS1_25CollectiveMainloopFwdSm90ILi2EN4cute5tupleIJNS5_1CILi1EEES8_S8_EEENS6_IJNS7_ILi128EEENS7_ILi96EEENS7_ILi64EEEEEELi256ENS_10bfloat16_tEfNS_4arch4Sm90ELb0ELb1ELb1ELb1ELb0ELb0ELb0ELb1ELb0ELb1ELb0ELb0EEENS1_21CollectiveEpilogueFwdINS6_IJSA_NS7_ILi256EEESB_EEES9_SE_SG_Li256ELb1ELb1ELb0ELb0EEENS1_36VarlenDynamicPersistentTileSchedulerILi128ELi96ELi256ELi128ELb0ELb1ELb1ELb1ELb0ELb1EEEEEEEEEvNT_6ParamsE,@"STO_CUDA_ENTRY STV_DEFAULT"
_ZN7cutlass13device_kernelIN5flash11enable_sm90INS1_16FlashAttnFwdSm90INS1_25CollectiveMainloopFwdSm90ILi2EN4cute5tupleIJNS5_1CILi1EEES8_S8_EEENS6_IJNS7_ILi128EEENS7_ILi96EEENS7_ILi64EEEEEELi256ENS_10bfloat16_tEfNS_4arch4Sm90ELb0ELb1ELb1ELb1ELb0ELb0ELb0ELb1ELb0ELb1ELb0ELb0EEENS1_21CollectiveEpilogueFwdINS6_IJSA_NS7_ILi256EEESB_EEES9_SE_SG_Li256ELb1ELb1ELb0ELb0EEENS1_36VarlenDynamicPersistentTileSchedulerILi128ELi96ELi256ELi128ELb0ELb1ELb1ELb1ELb0ELb1EEEEEEEEEvNT_6ParamsE:
[----:B------:R-:W-:Y:S01]  /*0000*/  LDC R1, c[0x0][0x37c] ;  /* 0x0000df00ff017b82 */ /* 0x000fe20000000800 */
[----:B------:R-:W-:Y:S05]  /*0010*/  EXIT ;  /* 0x000000000000794d */ /* 0x000fea0003800000 */
.L_x_36:
        /* <DEDUP_REMOVED lines=14> */
.L_x_82:


//--------------------- .text._ZN7cutlass13device_kernelIN5flash11enable_sm90INS1_16FlashAttnFwdSm90INS1_25CollectiveMainloopFwdSm90ILi2EN4cute5tupleIJNS5_1CILi1EEES8_S8_EEENS6_IJNS7_ILi128EEENS7_ILi96EEENS7_ILi64EEEEEELi256ENS_10bfloat16_tEfNS_4arch4Sm90ELb0ELb1ELb1ELb1ELb0ELb1ELb0ELb1ELb0ELb1ELb0ELb0EEENS1_21CollectiveEpilogueFwdINS6_IJSA_NS7_ILi256EEESB_EEES9_SE_SG_Li256ELb1ELb1ELb0ELb0EEENS1_36VarlenDynamicPersistentTileSchedulerILi128ELi96ELi256ELi128ELb0ELb1ELb1ELb1ELb0ELb1EEEEEEEEEvNT_6ParamsE --------------------------
	.section	.text._ZN7cutlass13device_kernelIN5flash11enable_sm90INS1_16FlashAttnFwdSm90INS1_25CollectiveMainloopFwdSm90ILi2EN4cute5tupleIJNS5_1CILi1EEES8_S8_EEENS6_IJNS7_ILi128EEENS7_ILi96EEENS7_ILi64EEEEEELi256ENS_10bfloat16_tEfNS_4arch4Sm90ELb0ELb1ELb1ELb1ELb0ELb1ELb0ELb1ELb0ELb1ELb0ELb0EEENS1_21CollectiveEpilogueFwdINS6_IJSA_NS7_ILi256EEESB_EEES9_SE_SG_Li256ELb1ELb1ELb0ELb0EEENS1_36VarlenDynamicPersistentTileSchedulerILi128ELi96ELi256ELi128ELb0ELb1ELb1ELb1ELb0ELb1EEEEEEEEEvNT_6ParamsE,"ax",@progbits
	.align	128
.text._ZN7cutlass13device_kernelIN5flash11enable_sm90INS1_16FlashAttnFwdSm90INS1_25CollectiveMainloopFwdSm90ILi2EN4cute5tupleIJNS5_1CILi1EEES8_S8_EEENS6_IJNS7_ILi128EEENS7_ILi96EEENS7_ILi64EEEEEELi256ENS_10bfloat16_tEfNS_4arch4Sm90ELb0ELb1ELb1ELb1ELb0ELb1ELb0ELb1ELb0ELb1ELb0ELb0EEENS1_21CollectiveEpilogueFwdINS6_IJSA_NS7_ILi256EEESB_EEES9_SE_SG_Li256ELb1ELb1ELb0ELb0EEENS1_36VarlenDynamicPersistentTileSchedulerILi128ELi96ELi256ELi128ELb0ELb1ELb1ELb1ELb0ELb1EEEEEEEEEvNT_6ParamsE:
        .type           _ZN7cutlass13device_kernelIN5flash11enable_sm90INS1_16FlashAttnFwdSm90INS1_25CollectiveMainloopFwdSm90ILi2EN4cute5tupleIJNS5_1CILi1EEES8_S8_EEENS6_IJNS7_ILi128EEENS7_ILi96EEENS7_ILi64EEEEEELi256ENS_10bfloat16_tEfNS_4arch4Sm90ELb0ELb1ELb1ELb1ELb0ELb1ELb0ELb1ELb0ELb1ELb0ELb0EEENS1_21CollectiveEpilogueFwdINS6_IJSA_NS7_ILi256EEESB_EEES9_SE_SG_Li256ELb1ELb1ELb0ELb0EEENS1_36VarlenDynamicPersistentTileSchedulerILi128ELi96ELi256ELi128ELb0ELb1ELb1ELb1ELb0ELb1EEEEEEEEEvNT_6ParamsE,@function
        .size           _ZN7cutlass13device_kernelIN5flash11enable_sm90INS1_16FlashAttnFwdSm90INS1_25CollectiveMainloopFwdSm90ILi2EN4cute5tupleIJNS5_1CILi1EEES8_S8_EEENS6_IJNS7_ILi128EEENS7_ILi96EEENS7_ILi64EEEEEELi256ENS_10bfloat16_tEfNS_4arch4Sm90ELb0ELb1ELb1ELb1ELb0ELb1ELb0ELb1ELb0ELb1ELb0ELb0EEENS1_21CollectiveEpilogueFwdINS6_IJSA_NS7_ILi256EEESB_EEES9_SE_SG_Li256ELb1ELb1ELb0ELb0EEENS1_36VarlenDynamicPersistentTileSchedulerILi128ELi96ELi256ELi128ELb0ELb1ELb1ELb1ELb0ELb1EEEEEEEEEvNT_6ParamsE,(.L_x_83 - _ZN7cutlass13device_kernelIN5flash11enable_sm90INS1_16FlashAttnFwdSm90INS1_25CollectiveMainloopFwdSm90ILi2EN4cute5tupleIJNS5_1CILi1EEES8_S8_EEENS6_IJNS7_ILi128EEENS7_ILi96EEENS7_ILi64EEEEEELi256ENS_10bfloat16_tEfNS_4arch4Sm90ELb0ELb1ELb1ELb1ELb0ELb1ELb0ELb1ELb0ELb1ELb0ELb0EEENS1_21CollectiveEpilogueFwdINS6_IJSA_NS7_ILi256EEESB_EEES9_SE_SG_Li256ELb1ELb1ELb0ELb0EEENS1_36VarlenDynamicPersistentTileSchedulerILi128ELi96ELi256ELi128ELb0ELb1ELb1ELb1ELb0ELb1EEEEEEEEEvNT_6ParamsE)
        .other          _ZN7cutlass13device_kernelIN5flash11enable_sm90INS1_16FlashAttnFwdSm90INS1_25CollectiveMainloopFwdSm90ILi2EN4cute5tupleIJNS5_1CILi1EEES8_S8_EEENS6_IJNS7_ILi128EEENS7_ILi96EEENS7_ILi64EEEEEELi256ENS_10bfloat16_tEfNS_4arch4Sm90ELb0ELb1ELb1ELb1ELb0ELb1ELb0ELb1ELb0ELb1ELb0ELb0EEENS1_21CollectiveEpilogueFwdINS6_IJSA_NS7_ILi256EEESB_EEES9_SE_SG_Li256ELb1ELb1ELb0ELb0EEENS1_36VarlenDynamicPersistentTileSchedulerILi128ELi96ELi256ELi128ELb0ELb1ELb1ELb1ELb0ELb1EEEEEEEEEvNT_6ParamsE,@"STO_CUDA_ENTRY STV_DEFAULT"
_ZN7cutlass13device_kernelIN5flash11enable_sm90INS1_16FlashAttnFwdSm90INS1_25CollectiveMainloopFwdSm90ILi2EN4cute5tupleIJNS5_1CILi1EEES8_S8_EEENS6_IJNS7_ILi128EEENS7_ILi96EEENS7_ILi64EEEEEELi256ENS_10bfloat16_tEfNS_4arch4Sm90ELb0ELb1ELb1ELb1ELb0ELb1ELb0ELb1ELb0ELb1ELb0ELb0EEENS1_21CollectiveEpilogueFwdINS6_IJSA_NS7_ILi256EEESB_EEES9_SE_SG_Li256ELb1ELb1ELb0ELb0EEENS1_36VarlenDynamicPersistentTileSchedulerILi128ELi96ELi256ELi128ELb0ELb1ELb1ELb1ELb0ELb1EEEEEEEEEvNT_6ParamsE:
[----:B------:R-:W-:Y:S01]  /*0000*/  LDC R1, c[0x0][0x37c] ;  /* 0x0000df00ff017b82 */ /* 0x000fe20000000800 */
[----:B------:R-:W-:Y:S05]  /*0010*/  EXIT ;  /* 0x000000000000794d */ /* 0x000fea0003800000 */
.L_x_37:
        /* <DEDUP_REMOVED lines=14> */
.L_x_83:


//--------------------- .text._ZN7cutlass13device_kernelIN5flash11enable_sm90INS1_16FlashAttnFwdSm90INS1_25CollectiveMainloopFwdSm90ILi2EN4cute5tupleIJNS5_1CILi1EEES8_S8_EEENS6_IJNS7_ILi128EEENS7_ILi96EEENS7_ILi64EEEEEELi256ENS_10bfloat16_tEfNS_4arch4Sm90ELb0ELb1ELb1ELb1ELb0ELb0ELb1ELb1ELb0ELb1ELb0ELb0EEENS1_21CollectiveEpilogueFwdINS6_IJSA_NS7_ILi256EEESB_EEES9_SE_SG_Li256ELb1ELb1ELb0ELb0EEENS1_36VarlenDynamicPersistentTileSchedulerILi128ELi96ELi256ELi128ELb0ELb1ELb1ELb1ELb0ELb1EEEEEEEEEvNT_6ParamsE --------------------------
	.section	.text._ZN7cutlass13device_kernelIN5flash11enable_sm90INS1_16FlashAttnFwdSm90INS1_25CollectiveMainloopFwdSm90ILi2EN4cute5tupleIJNS5_1CILi1EEES8_S8_EEENS6_IJNS7_ILi128EEENS7_ILi96EEENS7_ILi64EEEEEELi256ENS_10bfloat16_tEfNS_4arch4Sm90ELb0ELb1ELb1ELb1ELb0ELb0ELb1ELb1ELb0ELb1ELb0ELb0EEENS1_21CollectiveEpilogueFwdINS6_IJSA_NS7_ILi256EEESB_EEES9_SE_SG_Li256ELb1ELb1ELb0ELb0EEENS1_36VarlenDynamicPersistentTileSchedulerILi128ELi96ELi256ELi128ELb0ELb1ELb1ELb1ELb0ELb1EEEEEEEEEvNT_6ParamsE,"ax",@progbits
	.align	128
.text._ZN7cutlass13device_kernelIN5flash11enable_sm90INS1_16FlashAttnFwdSm90INS1_25CollectiveMainloopFwdSm90ILi2EN4cute5tupleIJNS5_1CILi1EEES8_S8_EEENS6_IJNS7_ILi128EEENS7_ILi96EEENS7_ILi64EEEEEELi256ENS_10bfloat16_tEfNS_4arch4Sm90ELb0ELb1ELb1ELb1ELb0ELb0ELb1ELb1ELb0ELb1ELb0ELb0EEENS1_21CollectiveEpilogueFwdINS6_IJSA_NS7_ILi256EEESB_EEES9_SE_SG_Li256ELb1ELb1ELb0ELb0EEENS1_36VarlenDynamicPersistentTileSchedulerILi128ELi96ELi256ELi128ELb0ELb1ELb1ELb1ELb0ELb1EEEEEEEEEvNT_6ParamsE:
        .type           _ZN7cutlass13device_kernelIN5flash11enable_sm90INS1_16FlashAttnFwdSm90INS1_25CollectiveMainloopFwdSm90ILi2EN4cute5tupleIJNS5_1CILi1EEES8_S8_EEENS6_IJNS7_ILi128EEENS7_ILi96EEENS7_ILi64EEEEEELi256ENS_10bfloat16_tEfNS_4arch4Sm90ELb0ELb1ELb1ELb1ELb0ELb0ELb1ELb1ELb0ELb1ELb0ELb0EEENS1_21CollectiveEpilogueFwdINS6_IJSA_NS7_ILi256EEESB_EEES9_SE_SG_Li256ELb1ELb1ELb0ELb0EEENS1_36VarlenDynamicPersistentTileSchedulerILi128ELi96ELi256ELi128ELb0ELb1ELb1ELb1ELb0ELb1EEEEEEEEEvNT_6ParamsE,@function
        .size           _ZN7cutlass13device_kernelIN5flash11enable_sm90INS1_16FlashAttnFwdSm90INS1_25CollectiveMainloopFwdSm90ILi2EN4cute5tupleIJNS5_1CILi1EEES8_S8_EEENS6_IJNS7_ILi128EEENS7_ILi96EEENS7_ILi64EEEEEELi256ENS_10bfloat16_tEfNS_4arch4Sm90ELb0ELb1ELb1ELb1ELb0ELb0ELb1ELb1ELb0ELb1ELb0ELb0EEENS1_21CollectiveEpilogueFwdINS6_IJSA_NS7_ILi256EEESB_EEES9_SE_SG_Li256ELb1ELb1ELb0ELb0EEENS1_36VarlenDynamicPersistentTileSchedulerILi128ELi96ELi256ELi128ELb0ELb1ELb1ELb1ELb0ELb1EEEEEEEEEvNT_6ParamsE,(.L_x_84 - _ZN7cutlass13device_kernelIN5flash11enable_sm90INS1_16FlashAttnFwdSm90INS1_25CollectiveMainloopFwdSm90ILi2EN4cute5tupleIJNS5_1CILi1EEES8_S8_EEENS6_IJNS7_ILi128EEENS7_ILi96EEENS7_ILi64EEEEEELi256ENS_10bfloat16_tEfNS_4arch4Sm90ELb0ELb1ELb1ELb1ELb0ELb0ELb1ELb1ELb0ELb1ELb0ELb0EEENS1_21CollectiveEpilogueFwdINS6_IJSA_NS7_ILi256EEESB_EEES9_SE_SG_Li256ELb1ELb1ELb0ELb0EEENS1_36VarlenDynamicPersistentTileSchedulerILi128ELi96ELi256ELi128ELb0ELb1ELb1ELb1ELb0ELb1EEEEEEEEEvNT_6ParamsE)
        .other          _ZN7cutlass13device_kernelIN5flash11enable_sm90INS1_16FlashAttnFwdSm90INS1_25CollectiveMainloopFwdSm90ILi2EN4cute5tupleIJNS5_1CILi1EEES8_S8_EEENS6_IJNS7_ILi128EEENS7_ILi96EEENS7_ILi64EEEEEELi256ENS_10bfloat16_tEfNS_4arch4Sm90ELb0ELb1ELb1ELb1ELb0ELb0ELb1ELb1ELb0ELb1ELb0ELb0EEENS1_21CollectiveEpilogueFwdINS6_IJSA_NS7_ILi256EEESB_EEES9_SE_SG_Li256ELb1ELb1ELb0ELb0EEENS1_36VarlenDynamicPersistentTileSchedulerILi128ELi96ELi256ELi128ELb0ELb1ELb1ELb1ELb0ELb1EEEEEEEEEvNT_6ParamsE,@"STO_CUDA_ENTRY STV_DEFAULT"
_ZN7cutlass13device_kernelIN5flash11enable_sm90INS1_16FlashAttnFwdSm90INS1_25CollectiveMainloopFwdSm90ILi2EN4cute5tupleIJNS5_1CILi1EEES8_S8_EEENS6_IJNS7_ILi128EEENS7_ILi96EEENS7_ILi64EEEEEELi256ENS_10bfloat16_tEfNS_4arch4Sm90ELb0ELb1ELb1ELb1ELb0ELb0ELb1ELb1ELb0ELb1ELb0ELb0EEENS1_21CollectiveEpilogueFwdINS6_IJSA_NS7_ILi256EEESB_EEES9_SE_SG_Li256ELb1ELb1ELb0ELb0EEENS1_36VarlenDynamicPersistentTileSchedulerILi128ELi96ELi256ELi128ELb0ELb1ELb1ELb1ELb0ELb1EEEEEEEEEvNT_6ParamsE:
[----:B------:R-:W-:Y:S01]  /*0000*/  LDC R1, c[0x0][0x37c] ;  /* 0x0000df00ff017b82 */ /* 0x000fe20000000800 */
[----:B------:R-:W-:Y:S05]  /*0010*/  EXIT ;  /* 0x000000000000794d */ /* 0x000fea0003800000 */
.L_x_38:
        /* <DEDUP_REMOVED lines=14> */
.L_x_84:


//--------------------- .text._ZN7cutlass13device_kernelIN5flash11enable_sm90INS1_16FlashAttnFwdSm90INS1_25CollectiveMainloopFwdSm90ILi2EN4cute5tupleIJNS5_1CILi1EEES8_S8_EEENS6_IJNS7_ILi128EEENS7_ILi96EEENS7_ILi64EEEEEELi256ENS_10bfloat16_tEfNS_4arch4Sm90ELb0ELb1ELb1ELb1ELb0ELb1ELb1ELb1ELb0ELb1ELb0ELb0EEENS1_21CollectiveEpilogueFwdINS6_IJSA_NS7_ILi256EEESB_EEES9_SE_SG_Li256ELb1ELb1ELb0ELb0EEENS1_36VarlenDynamicPersistentTileSchedulerILi128ELi96ELi256ELi128ELb0ELb1ELb1ELb1ELb0ELb1EEEEEEEEEvNT_6ParamsE --------------------------
	.section	.text._ZN7cutlass13device_kernelIN5flash11enable_sm90INS1_16FlashAttnFwdSm90INS1_25CollectiveMainloopFwdSm90ILi2EN4cute5tupleIJNS5_1CILi1EEES8_S8_EEENS6_IJNS7_ILi128EEENS7_ILi96EEENS7_ILi64EEEEEELi256ENS_10bfloat16_tEfNS_4arch4Sm90ELb0ELb1ELb1ELb1ELb0ELb1ELb1ELb1ELb0ELb1ELb0ELb0EEENS1_21CollectiveEpilogueFwdINS6_IJSA_NS7_ILi256EEESB_EEES9_SE_SG_Li256ELb1ELb1ELb0ELb0EEENS1_36VarlenDynamicPersistentTileSchedulerILi128ELi96ELi256ELi128ELb0ELb1ELb1ELb1ELb0ELb1EEEEEEEEEvNT_6ParamsE,"ax",@progbits
	.align	128
.text._ZN7cutlass13device_kernelIN5flash11enable_sm90INS1_16FlashAttnFwdSm90INS1_25CollectiveMainloopFwdSm90ILi2EN4cute5tupleIJNS5_1CILi1EEES8_S8_EEENS6_IJNS7_ILi128EEENS7_ILi96EEENS7_ILi64EEEEEELi256ENS_10bfloat16_tEfNS_4arch4Sm90ELb0ELb1ELb1ELb1ELb0ELb1ELb1ELb1ELb0ELb1ELb0ELb0EEENS1_21CollectiveEpilogueFwdINS6_IJSA_NS7_ILi256EEESB_EEES9_SE_SG_Li256ELb1ELb1ELb0ELb0EEENS1_36VarlenDynamicPersistentTileSchedulerILi128ELi96ELi256ELi128ELb0ELb1ELb1ELb1ELb0ELb1EEEEEEEEEvNT_6ParamsE:
        .type           _ZN7cutlass13device_kernelIN5flash11enable_sm90INS1_16FlashAttnFwdSm90INS1_25CollectiveMainloopFwdSm90ILi2EN4cute5tupleIJNS5_1CILi1EEES8_S8_EEENS6_IJNS7_ILi128EEENS7_ILi96EEENS7_ILi64EEEEEELi256ENS_10bfloat16_tEfNS_4arch4Sm90ELb0ELb1ELb1ELb1ELb0ELb1ELb1ELb1ELb0ELb1ELb0ELb0EEENS1_21CollectiveEpilogueFwdINS6_IJSA_NS7_ILi256EEESB_EEES9_SE_SG_Li256ELb1ELb1ELb0ELb0EEENS1_36VarlenDynamicPersistentTileSchedulerILi128ELi96ELi256ELi128ELb0ELb1ELb1ELb1ELb0ELb1EEEEEEEEEvNT_6ParamsE,@function
        .size           _ZN7cutlass13device_kernelIN5flash11enable_sm90INS1_16FlashAttnFwdSm90INS1_25CollectiveMainloopFwdSm90ILi2EN4cute5tupleIJNS5_1CILi1EEES8_S8_EEENS6_IJNS7_ILi128EEENS7_ILi96EEENS7_ILi64EEEEEELi256ENS_10bfloat16_tEfNS_4arch4Sm90ELb0ELb1ELb1ELb1ELb0ELb1ELb1ELb1ELb0ELb1ELb0ELb0EEENS1_21CollectiveEpilogueFwdINS6_IJSA_NS7_ILi256EEESB_EEES9_SE_SG_Li256ELb1ELb1ELb0ELb0EEENS1_36VarlenDynamicPersistentTileSchedulerILi128ELi96ELi256ELi128ELb0ELb1ELb1ELb1ELb0ELb1EEEEEEEEEvNT_6ParamsE,(.L_x_85 - _ZN7cutlass13device_kernelIN5flash11enable_sm90INS1_16FlashAttnFwdSm90INS1_25CollectiveMainloopFwdSm90ILi2EN4cute5tupleIJNS5_1CILi1EEES8_S8_EEENS6_IJNS7_ILi128EEENS7_ILi96EEENS7_ILi64EEEEEELi256ENS_10bfloat16_tEfNS_4arch4Sm90ELb0ELb1ELb1ELb1ELb0ELb1ELb1ELb1ELb0ELb1ELb0ELb0EEENS1_21CollectiveEpilogueFwdINS6_IJSA_NS7_ILi256EEESB_EEES9_SE_SG_Li256ELb1ELb1ELb0ELb0EEENS1_36VarlenDynamicPersistentTileSchedulerILi128ELi96ELi256ELi128ELb0ELb1ELb1ELb1ELb0ELb1EEEEEEEEEvNT_6ParamsE)
        .other          _ZN7cutlass13device_kernelIN5flash11enable_sm90INS1_16FlashAttnFwdSm90INS1_25CollectiveMainloopFwdSm90ILi2EN4cute5tupleIJNS5_1CILi1EEES8_S8_EEENS6_IJNS7_ILi128EEENS7_ILi96EEENS7_ILi64EEEEEELi256ENS_10bfloat16_tEfNS_4arch4Sm90ELb0ELb1ELb1ELb1ELb0ELb1ELb1ELb1ELb0ELb1ELb0ELb0EEENS1_21CollectiveEpilogueFwdINS6_IJSA_NS7_ILi256EEESB_EEES9_SE_SG_Li256ELb1ELb1ELb0ELb0EEENS1_36VarlenDynamicPersistentTileSchedulerILi128ELi96ELi256ELi128ELb0ELb1ELb1ELb1ELb0ELb1EEEEEEEEEvNT_6ParamsE,@"STO_CUDA_ENTRY STV_DEFAULT"
_ZN7cutlass13device_kernelIN5flash11enable_sm90INS1_16FlashAttnFwdSm90INS1_25CollectiveMainloopFwdSm90ILi2EN4cute5tupleIJNS5_1CILi1EEES8_S8_EEENS6_IJNS7_ILi128EEENS7_ILi96EEENS7_ILi64EEEEEELi256ENS_10bfloat16_tEfNS_4arch4Sm90ELb0ELb1ELb1ELb1ELb0ELb1ELb1ELb1ELb0ELb1ELb0ELb0EEENS1_21CollectiveEpilogueFwdINS6_IJSA_NS7_ILi256EEESB_EEES9_SE_SG_Li256ELb1ELb1ELb0ELb0EEENS1_36VarlenDynamicPersistentTileSchedulerILi128ELi96ELi256ELi128ELb0ELb1ELb1ELb1ELb0ELb1EEEEEEEEEvNT_6ParamsE:
[----:B------:R-:W-:Y:S01]  /*0000*/  LDC R1, c[0x0][0x37c] ;  /* 0x0000df00ff017b82 */ /* 0x000fe20000000800 */
[----:B------:R-:W-:Y:S05]  /*0010*/  EXIT ;  /* 0x000000000000794d */ /* 0x000fea0003800000 */
.L_x_39:
        /* <DEDUP_REMOVED lines=14> */
.L_x_85:


//--------------------- .text._ZN7cutlass13device_kernelIN5flash11enable_sm90INS1_16FlashAttnFwdSm90INS1_25CollectiveMainloopFwdSm90ILi2EN4cute5tupleIJNS5_1CILi1EEES8_S8_EEENS6_IJNS7_ILi128EEENS7_ILi96EEENS7_ILi64EEEEEELi256ENS_10bfloat16_tEfNS_4arch4Sm90ELb1ELb0ELb1ELb0ELb0ELb0ELb0ELb1ELb0ELb1ELb0ELb0EEENS1_21CollectiveEpilogueFwdINS6_IJSA_NS7_ILi256EEESB_EEES9_SE_SG_Li256ELb0ELb1ELb0ELb0EEENS1_30DynamicPersistentTileSchedulerILi256ELi128ELb0ELb1ELb1EEEEEEEEEvNT_6ParamsE --------------------------
	.section	.text._ZN7cutlass13device_kernelIN5flash11enable_sm90INS1_16FlashAttnFwdSm90INS1_25CollectiveMainloopFwdSm90ILi2EN4cute5tupleIJNS5_1CILi1EEES8_S8_EEENS6_IJNS7_ILi128EEENS7_ILi96EEENS7_ILi64EEEEEELi256ENS_10bfloat16_tEfNS_4arch4Sm90ELb1ELb0ELb1ELb0ELb0ELb0ELb0ELb1ELb0ELb1ELb0ELb0EEENS1_21CollectiveEpilogueFwdINS6_IJSA_NS7_ILi256EEESB_EEES9_SE_SG_Li256ELb0ELb1ELb0ELb0EEENS1_30DynamicPersistentTileSchedulerILi256ELi128ELb0ELb1ELb1EEEEEEEEEvNT_6ParamsE,"ax",@progbits
	.align	128
.text._ZN7cutlass13device_kernelIN5flash11enable_sm90INS1_16FlashAttnFwdSm90INS1_25CollectiveMainloopFwdSm90ILi2EN4cute5tupleIJNS5_1CILi1EEES8_S8_EEENS6_IJNS7_ILi128EEENS7_ILi96EEENS7_ILi64EEEEEELi256ENS_10bfloat16_tEfNS_4arch4Sm90ELb1ELb0ELb1ELb0ELb0ELb0ELb0ELb1ELb0ELb1ELb0ELb0EEENS1_21CollectiveEpilogueFwdINS6_IJSA_NS7_ILi256EEESB_EEES9_SE_SG_Li256ELb0ELb1ELb0ELb0EEENS1_30DynamicPersistentTileSchedulerILi256ELi128ELb0ELb1ELb1EEEEEEEEEvNT_6ParamsE:
        .type           _ZN7cutlass13device_kernelIN5flash11enable_sm90INS1_16FlashAttnFwdSm90INS1_25CollectiveMainloopFwdSm90ILi2EN4cute5tupleIJNS5_1CILi1EEES8_S8_EEENS6_IJNS7_ILi128EEENS7_ILi96EEENS7_ILi64EEEEEELi256ENS_10bfloat16_tEfNS_4arch4Sm90ELb1ELb0ELb1ELb0ELb0ELb0ELb0ELb1ELb0ELb1ELb0ELb0EEENS1_21CollectiveEpilogueFwdINS6_IJSA_NS7_ILi256EEESB_EEES9_SE_SG_Li256ELb0ELb1ELb0ELb0EEENS1_30DynamicPersistentTileSchedulerILi256ELi128ELb0ELb1ELb1EEEEEEEEEvNT_6ParamsE,@function
        .size           _ZN7cutlass13device_kernelIN5flash11enable_sm90INS1_16FlashAttnFwdSm90INS1_25CollectiveMainloopFwdSm90ILi2EN4cute5tupleIJNS5_1CILi1EEES8_S8_EEENS6_IJNS7_ILi128EEENS7_ILi96EEENS7_ILi64EEEEEELi256ENS_10bfloat16_tEfNS_4arch4Sm90ELb1ELb0ELb1ELb0ELb0ELb0ELb0ELb1ELb0ELb1ELb0ELb0EEENS1_21CollectiveEpilogueFwdINS6_IJSA_NS7_ILi256EEESB_EEES9_SE_SG_Li256ELb0ELb1ELb0ELb0EEENS1_30DynamicPersistentTileSchedulerILi256ELi128ELb0ELb1ELb1EEEEEEEEEvNT_6ParamsE,(.L_x_86 - _ZN7cutlass13device_kernelIN5flash11enable_sm90INS1_16FlashAttnFwdSm90INS1_25CollectiveMainloopFwdSm90ILi2EN4cute5tupleIJNS5_1CILi1EEES8_S8_EEENS6_IJNS7_ILi128EEENS7_ILi96EEENS7_ILi64EEEEEELi256ENS_10bfloat16_tEfNS_4arch4Sm90ELb1ELb0ELb1ELb0ELb0ELb0ELb0ELb1ELb0ELb1ELb0ELb0EEENS1_21CollectiveEpilogueFwdINS6_IJSA_NS7_ILi256EEESB_EEES9_SE_SG_Li256ELb0ELb1ELb0ELb0EEENS1_30DynamicPersistentTileSchedulerILi256ELi128ELb0ELb1ELb1EEEEEEEEEvNT_6ParamsE)
        .other          _ZN7cutlass13device_kernelIN5flash11enable_sm90INS1_16FlashAttnFwdSm90INS1_25CollectiveMainloopFwdSm90ILi2EN4cute5tupleIJNS5_1CILi1EEES8_S8_EEENS6_IJNS7_ILi128EEENS7_ILi96EEENS7_ILi64EEEEEELi256ENS_10bfloat16_tEfNS_4arch4Sm90ELb1ELb0ELb1ELb0ELb0ELb0ELb0ELb1ELb0ELb1ELb0ELb0EEENS1_21CollectiveEpilogueFwdINS6_IJSA_NS7_ILi256EEESB_EEES9_SE_SG_Li256ELb0ELb1ELb0ELb0EEENS1_30DynamicPersistentTileSchedulerILi256ELi128ELb0ELb1ELb1EEEEEEEEEvNT_6ParamsE,@"STO_CUDA_ENTRY STV_DEFAULT"
_ZN7cutlass13device_kernelIN5flash11enable_sm90INS1_16FlashAttnFwdSm90INS1_25CollectiveMainloopFwdSm90ILi2EN4cute5tupleIJNS5_1CILi1EEES8_S8_EEENS6_IJNS7_ILi128EEENS7_ILi96EEENS7_ILi64EEEEEELi256ENS_10bfloat16_tEfNS_4arch4Sm90ELb1ELb0ELb1ELb0ELb0ELb0ELb0ELb1ELb0ELb1ELb0ELb0EEENS1_21CollectiveEpilogueFwdINS6_IJSA_NS7_ILi256EEESB_EEES9_SE_SG_Li256ELb0ELb1ELb0ELb0EEENS1_30DynamicPersistentTileSchedulerILi256ELi128ELb0ELb1ELb1EEEEEEEEEvNT_6ParamsE:
[----:B------:R-:W-:Y:S01]  /*0000*/  LDC R1, c[0x0][0x37c] ;  /* 0x0000df00ff017b82 */ /* 0x000fe20000000800 */
[----:B------:R-:W-:Y:S05]  /*0010*/  EXIT ;  /* 0x000000000000794d */ /* 0x000fea0003800000 */
.L_x_40:
        /* <DEDUP_REMOVED lines=14> */
.L_x_86:


//--------------------- .text._ZN7cutlass13device_kernelIN5flash11enable_sm90INS1_16FlashAttnFwdSm90INS1_25CollectiveMainloopFwdSm90ILi2EN4cute5tupleIJNS5_1CILi1EEES8_S8_EEENS6_IJNS7_ILi128EEENS7_ILi96EEENS7_ILi64EEEEEELi256ENS_10bfloat16_tEfNS_4arch4Sm90ELb1ELb0ELb1ELb0ELb0ELb0ELb1ELb1ELb0ELb1ELb0ELb0EEENS1_21CollectiveEpilogueFwdINS6_IJSA_NS7_ILi256EEESB_EEES9_SE_SG_Li256ELb0ELb1ELb0ELb0EEENS1_30DynamicPersistentTileSchedulerILi256ELi128ELb0ELb1ELb1EEEEEEEEEvNT_6ParamsE --------------------------
	.section	.text._ZN7cutlass13device_kernelIN5flash11enable_sm90INS1_16FlashAttnFwdSm90INS1_25CollectiveMainloopFwdSm90ILi2EN4cute5tupleIJNS5_1CILi1EEES8_S8_EEENS6_IJNS7_ILi128EEENS7_ILi96EEENS7_ILi64EEEEEELi256ENS_10bfloat16_tEfNS_4arch4Sm90ELb1ELb0ELb1ELb0ELb0ELb0ELb1ELb1ELb0ELb1ELb0ELb0EEENS1_21CollectiveEpilogueFwdINS6_IJSA_NS7_ILi256EEESB_EEES9_SE_SG_Li256ELb0ELb1ELb0ELb0EEENS1_30DynamicPersistentTileSchedulerILi256ELi128ELb0ELb1ELb1EEEEEEEEEvNT_6ParamsE,"ax",@progbits
	.align	128
.text._ZN7cutlass13device_kernelIN5flash11enable_sm90INS1_16FlashAttnFwdSm90INS1_25CollectiveMainloopFwdSm90ILi2EN4cute5tupleIJNS5_1CILi1EEES8_S8_EEENS6_IJNS7_ILi128EEENS7_ILi96EEENS7_ILi64EEEEEELi256ENS_10bfloat16_tEfNS_4arch4Sm90ELb1ELb0ELb1ELb0ELb0ELb0ELb1ELb1ELb0ELb1ELb0ELb0EEENS1_21CollectiveEpilogueFwdINS6_IJSA_NS7_ILi256EEESB_EEES9_SE_SG_Li256ELb0ELb1ELb0ELb0EEENS1_30DynamicPersistentTileSchedulerILi256ELi128ELb0ELb1ELb1EEEEEEEEEvNT_6ParamsE:
        .type           _ZN7cutlass13device_kernelIN5flash11enable_sm90INS1_16FlashAttnFwdSm90INS1_25CollectiveMainloopFwdSm90ILi2EN4cute5tupleIJNS5_1CILi1EEES8_S8_EEENS6_IJNS7_ILi128EEENS7_ILi96EEENS7_ILi64EEEEEELi256ENS_10bfloat16_tEfNS_4arch4Sm90ELb1ELb0ELb1ELb0ELb0ELb0ELb1ELb1ELb0ELb1ELb0ELb0EEENS1_21CollectiveEpilogueFwdINS6_IJSA_NS7_ILi256EEESB_EEES9_SE_SG_Li256ELb0ELb1ELb0ELb0EEENS1_30DynamicPersistentTileSchedulerILi256ELi128ELb0ELb1ELb1EEEEEEEEEvNT_6ParamsE,@function
        .size           _ZN7cutlass13device_kernelIN5flash11enable_sm90INS1_16FlashAttnFwdSm90INS1_25CollectiveMainloopFwdSm90ILi2EN4cute5tupleIJNS5_1CILi1EEES8_S8_EEENS6_IJNS7_ILi128EEENS7_ILi96EEENS7_ILi64EEEEEELi256ENS_10bfloat16_tEfNS_4arch4Sm90ELb1ELb0ELb1ELb0ELb0ELb0ELb1ELb1ELb0ELb1ELb0ELb0EEENS1_21CollectiveEpilogueFwdINS6_IJSA_NS7_ILi256EEESB_EEES9_SE_SG_Li256ELb0ELb1ELb0ELb0EEENS1_30DynamicPersistentTileSchedulerILi256ELi128ELb0ELb1ELb1EEEEEEEEEvNT_6ParamsE,(.L_x_87 - _ZN7cutlass13device_kernelIN5flash11enable_sm90INS1_16FlashAttnFwdSm90INS1_25CollectiveMainloopFwdSm90ILi2EN4cute5tupleIJNS5_1CILi1EEES8_S8_EEENS6_IJNS7_ILi128EEENS7_ILi96EEENS7_ILi64EEEEEELi256ENS_10bfloat16_tEfNS_4arch4Sm90ELb1ELb0ELb1ELb0ELb0ELb0ELb1ELb1ELb0ELb1ELb0ELb0EEENS1_21CollectiveEpilogueFwdINS6_IJSA_NS7_ILi256EEESB_EEES9_SE_SG_Li256ELb0ELb1ELb0ELb0EEENS1_30DynamicPersistentTileSchedulerILi256ELi128ELb0ELb1ELb1EEEEEEEEEvNT_6ParamsE)
        .other          _ZN7cutlass13device_kernelIN5flash11enable_sm90INS1_16FlashAttnFwdSm90INS1_25CollectiveMainloopFwdSm90ILi2EN4cute5tupleIJNS5_1CILi1EEES8_S8_EEENS6_IJNS7_ILi128EEENS7_ILi96EEENS7_ILi64EEEEEELi256ENS_10bfloat16_tEfNS_4arch4Sm90ELb1ELb0ELb1ELb0ELb0ELb0ELb1ELb1ELb0ELb1ELb0ELb0EEENS1_21CollectiveEpilogueFwdINS6_IJSA_NS7_ILi256EEESB_EEES9_SE_SG_Li256ELb0ELb1ELb0ELb0EEENS1_30DynamicPersistentTileSchedulerILi256ELi128ELb0ELb1ELb1EEEEEEEEEvNT_6ParamsE,@"STO_CUDA_ENTRY STV_DEFAULT"
_ZN7cutlass13device_kernelIN5flash11enable_sm90INS1_16FlashAttnFwdSm90INS1_25CollectiveMainloopFwdSm90ILi2EN4cute5tupleIJNS5_1CILi1EEES8_S8_EEENS6_IJNS7_ILi128EEENS7_ILi96EEENS7_ILi64EEEEEELi256ENS_10bfloat16_tEfNS_4arch4Sm90ELb1ELb0ELb1ELb0ELb0ELb0ELb1ELb1ELb0ELb1ELb0ELb0EEENS1_21CollectiveEpilogueFwdINS6_IJSA_NS7_ILi256EEESB_EEES9_SE_SG_Li256ELb0ELb1ELb0ELb0EEENS1_30DynamicPersistentTileSchedulerILi256ELi128ELb0ELb1ELb1EEEEEEEEEvNT_6ParamsE:
[----:B------:R-:W-:Y:S01]  /*0000*/  LDC R1, c[0x0][0x37c] ;  /* 0x0000df00ff017b82 */ /* 0x000fe20000000800 */
[----:B------:R-:W-:Y:S05]  /*0010*/  EXIT ;  /* 0x000000000000794d */ /* 0x000fea0003800000 */
.L_x_41:
        /* <DEDUP_REMOVED lines=14> */
.L_x_87:


//--------------------- .text._ZN7cutlass13device_kernelIN5flash11enable_sm90INS1_16FlashAttnFwdSm90INS1_25CollectiveMainloopFwdSm90ILi2EN4cute5tupleIJNS5_1CILi1EEES8_S8_EEENS6_IJNS7_ILi128EEENS7_ILi96EEENS7_ILi64EEEEEELi256ENS_10bfloat16_tEfNS_4arch4Sm90ELb1ELb0ELb1ELb1ELb0ELb0ELb0ELb1ELb0ELb1ELb0ELb0EEENS1_21CollectiveEpilogueFwdINS6_IJSA_NS7_ILi256EEESB_EEES9_SE_SG_Li256ELb1ELb1ELb0ELb0EEENS1_36VarlenDynamicPersistentTileSchedulerILi128ELi96ELi256ELi128ELb0ELb1ELb1ELb1ELb1ELb1EEEEEEEEEvNT_6ParamsE --------------------------
	.section	.text._ZN7cutlass13device_kernelIN5flash11enable_sm90INS1_16FlashAttnFwdSm90INS1_25CollectiveMainloopFwdSm90ILi2EN4cute5tupleIJNS5_1CILi1EEES8_S8_EEENS6_IJNS7_ILi128EEENS7_ILi96EEENS7_ILi64EEEEEELi256ENS_10bfloat16_tEfNS_4arch4Sm90ELb1ELb0ELb1ELb1ELb0ELb0ELb0ELb1ELb0ELb1ELb0ELb0EEENS1_21CollectiveEpilogueFwdINS6_IJSA_NS7_ILi256EEESB_EEES9_SE_SG_Li256ELb1ELb1ELb0ELb0EEENS1_36VarlenDynamicPersistentTileSchedulerILi128ELi96ELi256ELi128ELb0ELb1ELb1ELb1ELb1ELb1EEEEEEEEEvNT_6ParamsE,"ax",@progbits
	.align	128
.text._ZN7cutlass13device_kernelIN5flash11enable_sm90INS1_16FlashAttnFwdSm90INS1_25CollectiveMainloopFwdSm90ILi2EN4cute5tupleIJNS5_1CILi1EEES8_S8_EEENS6_IJNS7_ILi128EEENS7_ILi96EEENS7_ILi64EEEEEELi256ENS_10bfloat16_tEfNS_4arch4Sm90ELb1ELb0ELb1ELb1ELb0ELb0ELb0ELb1ELb0ELb1ELb0ELb0EEENS1_21CollectiveEpilogueFwdINS6_IJSA_NS7_ILi256EEESB_EEES9_SE_SG_Li256ELb1ELb1ELb0ELb0EEENS1_36VarlenDynamicPersistentTileSchedulerILi128ELi96ELi256ELi128ELb0ELb1ELb1ELb1ELb1ELb1EEEEEEEEEvNT_6ParamsE:
        .type           _ZN7cutlass13device_kernelIN5flash11enable_sm90INS1_16FlashAttnFwdSm90INS1_25CollectiveMainloopFwdSm90ILi2EN4cute5tupleIJNS5_1CILi1EEES8_S8_EEENS6_IJNS7_ILi128EEENS7_ILi96EEENS7_ILi64EEEEEELi256ENS_10bfloat16_tEfNS_4arch4Sm90ELb1ELb0ELb1ELb1ELb0ELb0ELb0ELb1ELb0ELb1ELb0ELb0EEENS1_21CollectiveEpilogueFwdINS6_IJSA_NS7_ILi256EEESB_EEES9_SE_SG_Li256ELb1ELb1ELb0ELb0EEENS1_36VarlenDynamicPersistentTileSchedulerILi128ELi96ELi256ELi128ELb0ELb1ELb1ELb1ELb1ELb1EEEEEEEEEvNT_6ParamsE,@function
        .size           _ZN7cutlass13device_kernelIN5flash11enable_sm90INS1_16FlashAttnFwdSm90INS1_25CollectiveMainloopFwdSm90ILi2EN4cute5tupleIJNS5_1CILi1EEES8_S8_EEENS6_IJNS7_ILi128EEENS7_ILi96EEENS7_ILi64EEEEEELi256ENS_10bfloat16_tEfNS_4arch4Sm90ELb1ELb0ELb1ELb1ELb0ELb0ELb0ELb1ELb0ELb1ELb0ELb0EEENS1_21CollectiveEpilogueFwdINS6_IJSA_NS7_ILi256EEESB_EEES9_SE_SG_Li256ELb1ELb1ELb0ELb0EEENS1_36VarlenDynamicPersistentTileSchedulerILi128ELi96ELi256ELi128ELb0ELb1ELb1ELb1ELb1ELb1EEEEEEEEEvNT_6ParamsE,(.L_x_88 - _ZN7cutlass13device_kernelIN5flash11enable_sm90INS1_16FlashAttnFwdSm90INS1_25CollectiveMainloopFwdSm90ILi2EN4cute5tupleIJNS5_1CILi1EEES8_S8_EEENS6_IJNS7_ILi128EEENS7_ILi96EEENS7_ILi64EEEEEELi256ENS_10bfloat16_tEfNS_4arch4Sm90ELb1ELb0ELb1ELb1ELb0ELb0ELb0ELb1ELb0ELb1ELb0ELb0EEENS1_21CollectiveEpilogueFwdINS6_IJSA_NS7_ILi256EEESB_EEES9_SE_SG_Li256ELb1ELb1ELb0ELb0EEENS1_36VarlenDynamicPersistentTileSchedulerILi128ELi96ELi256ELi128ELb0ELb1ELb1ELb1ELb1ELb1EEEEEEEEEvNT_6ParamsE)
        .other          _ZN7cutlass13device_kernelIN5flash11enable_sm90INS1_16FlashAttnFwdSm90INS1_25CollectiveMainloopFwdSm90ILi2EN4cute5tupleIJNS5_1CILi1EEES8_S8_EEENS6_IJNS7_ILi128EEENS7_ILi96EEENS7_ILi64EEEEEELi256ENS_10bfloat16_tEfNS_4arch4Sm90ELb1ELb0ELb1ELb1ELb0ELb0ELb0ELb1ELb0ELb1ELb0ELb0EEENS1_21CollectiveEpilogueFwdINS6_IJSA_NS7_ILi256EEESB_EEES9_SE_SG_Li256ELb1ELb1ELb0ELb0EEENS1_36VarlenDynamicPersistentTileSchedulerILi128ELi96ELi256ELi128ELb0ELb1ELb1ELb1ELb1ELb1EEEEEEEEEvNT_6ParamsE,@"STO_CUDA_ENTRY STV_DEFAULT"
_ZN7cutlass13device_kernelIN5flash11enable_sm90INS1_16FlashAttnFwdSm90INS1_25CollectiveMainloopFwdSm90ILi2EN4cute5tupleIJNS5_1CILi1EEES8_S8_EEENS6_IJNS7_ILi128EEENS7_ILi96EEENS7_ILi64EEEEEELi256ENS_10bfloat16_tEfNS_4arch4Sm90ELb1ELb0ELb1ELb1ELb0ELb0ELb0ELb1ELb0ELb1ELb0ELb0EEENS1_21CollectiveEpilogueFwdINS6_IJSA_NS7_ILi256EEESB_EEES9_SE_SG_Li256ELb1ELb1ELb0ELb0EEENS1_36VarlenDynamicPersistentTileSchedulerILi128ELi96ELi256ELi128ELb0ELb1ELb1ELb1ELb1ELb1EEEEEEEEEvNT_6ParamsE:
[----:B------:R-:W-:Y:S01]  /*0000*/  LDC R1, c[0x0][0x37c] ;  /* 0x0000df00ff017b82 */ /* 0x000fe20000000800 */
[----:B------:R-:W-:Y:S05]  /*0010*/  EXIT ;  /* 0x000000000000794d */ /* 0x000fea0003800000 */
.L_x_42:
        /* <DEDUP_REMOVED lines=14> */
.L_x_88:


//--------------------- .text._ZN7cutlass13device_kernelIN5flash11enable_sm90INS1_16FlashAttnFwdSm90INS1_25CollectiveMainloopFwdSm90ILi2EN4cute5tupleIJNS5_1CILi1EEES8_S8_EEENS6_IJNS7_ILi128EEENS7_ILi96EEENS7_ILi64EEEEEELi256ENS_10bfloat16_tEfNS_4arch4Sm90ELb1ELb0ELb1ELb1ELb0ELb1ELb0ELb1ELb0ELb1ELb0ELb0EEENS1_21CollectiveEpilogueFwdINS6_IJSA_NS7_ILi256EEESB_EEES9_SE_SG_Li256ELb1ELb1ELb0ELb0EEENS1_36VarlenDynamicPersistentTileSchedulerILi128ELi96ELi256ELi128ELb0ELb1ELb1ELb1ELb1ELb1EEEEEEEEEvNT_6ParamsE --------------------------
	.section	.text._ZN7cutlass13device_kernelIN5flash11enable_sm90INS1_16FlashAttnFwdSm90INS1_25CollectiveMainloopFwdSm90ILi2EN4cute5tupleIJNS5_1CILi1EEES8_S8_EEENS6_IJNS7_ILi128EEENS7_ILi96EEENS7_ILi64EEEEEELi256ENS_10bfloat16_tEfNS_4arch4Sm90ELb1ELb0ELb1ELb1ELb0ELb1ELb0ELb1ELb0ELb1ELb0ELb0EEENS1_21CollectiveEpilogueFwdINS6_IJSA_NS7_ILi256EEESB_EEES9_SE_SG_Li256ELb1ELb1ELb0ELb0EEENS1_36VarlenDynamicPersistentTileSchedulerILi128ELi96ELi256ELi128ELb0ELb1ELb1ELb1ELb1ELb1EEEEEEEEEvNT_6ParamsE,"ax",@progbits
	.align	128
.text._ZN7cutlass13device_kernelIN5flash11enable_sm90INS1_16FlashAttnFwdSm90INS1_25CollectiveMainloopFwdSm90ILi2EN4cute5tupleIJNS5_1CILi1EEES8_S8_EEENS6_IJNS7_ILi128EEENS7_ILi96EEENS7_ILi64EEEEEELi256ENS_10bfloat16_tEfNS_4arch4Sm90ELb1ELb0ELb1ELb1ELb0ELb1ELb0ELb1ELb0ELb1ELb0ELb0EEENS1_21CollectiveEpilogueFwdINS6_IJSA_NS7_ILi256EEESB_EEES9_SE_SG_Li256ELb1ELb1ELb0ELb0EEENS1_36VarlenDynamicPersistentTileSchedulerILi128ELi96ELi256ELi128ELb0ELb1ELb1ELb1ELb1ELb1EEEEEEEEEvNT_6ParamsE:
        .type           _ZN7cutlass13device_kernelIN5flash11enable_sm90INS1_16FlashAttnFwdSm90INS1_25CollectiveMainloopFwdSm90ILi2EN4cute5tupleIJNS5_1CILi1EEES8_S8_EEENS6_IJNS7_ILi128EEENS7_ILi96EEENS7_ILi64EEEEEELi256ENS_10bfloat16_tEfNS_4arch4Sm90ELb1ELb0ELb1ELb1ELb0ELb1ELb0ELb1ELb0ELb1ELb0ELb0EEENS1_21CollectiveEpilogueFwdINS6_IJSA_NS7_ILi256EEESB_EEES9_SE_SG_Li256ELb1ELb1ELb0ELb0EEENS1_36VarlenDynamicPersistentTileSchedulerILi128ELi96ELi256ELi128ELb0ELb1ELb1ELb1ELb1ELb1EEEEEEEEEvNT_6ParamsE,@function
        .size           _ZN7cutlass13device_kernelIN5flash11enable_sm90INS1_16FlashAttnFwdSm90INS1_25CollectiveMainloopFwdSm90ILi2EN4cute5tupleIJNS5_1CILi1EEES8_S8_EEENS6_IJNS7_ILi128EEENS7_ILi96EEENS7_ILi64EEEEEELi256ENS_10bfloat16_tEfNS_4arch4Sm90ELb1ELb0ELb1ELb1ELb0ELb1ELb0ELb1ELb0ELb1ELb0ELb0EEENS1_21CollectiveEpilogueFwdINS6_IJSA_NS7_ILi256EEESB_EEES9_SE_SG_Li256ELb1ELb1ELb0ELb0EEENS1_36VarlenDynamicPersistentTileSchedulerILi128ELi96ELi256ELi128ELb0ELb1ELb1ELb1ELb1ELb1EEEEEEEEEvNT_6ParamsE,(.L_x_89 - _ZN7cutlass13device_kernelIN5flash11enable_sm90INS1_16FlashAttnFwdSm90INS1_25CollectiveMainloopFwdSm90ILi2EN4cute5tupleIJNS5_1CILi1EEES8_S8_EEENS6_IJNS7_ILi128EEENS7_ILi96EEENS7_ILi64EEEEEELi256ENS_10bfloat16_tEfNS_4arch4Sm90ELb1ELb0ELb1ELb1ELb0ELb1ELb0ELb1ELb0ELb1ELb0ELb0EEENS1_21CollectiveEpilogueFwdINS6_IJSA_NS7_ILi256EEESB_EEES9_SE_SG_Li256ELb1ELb1ELb0ELb0EEENS1_36VarlenDynamicPersistentTileSchedulerILi128ELi96ELi256ELi128ELb0ELb1ELb1ELb1ELb1ELb1EEEEEEEEEvNT_6ParamsE)
        .other          _ZN7cutlass13device_kernelIN5flash11enable_sm90INS1_16FlashAttnFwdSm90INS1_25CollectiveMainloopFwdSm90ILi2EN4cute5tupleIJNS5_1CILi1EEES8_S8_EEENS6_IJNS7_ILi128EEENS7_ILi96EEENS7_ILi64EEEEEELi256ENS_10bfloat16_tEfNS_4arch4Sm90ELb1ELb0ELb1ELb1ELb0ELb1ELb0ELb1ELb0ELb1ELb0ELb0EEENS1_21CollectiveEpilogueFwdINS6_IJSA_NS7_ILi256EEESB_EEES9_SE_SG_Li256ELb1ELb1ELb0ELb0EEENS1_36VarlenDynamicPersistentTileSchedulerILi128ELi96ELi256ELi128ELb0ELb1ELb1ELb1ELb1ELb1EEEEEEEEEvNT_6ParamsE,@"STO_CUDA_ENTRY STV_DEFAULT"
_ZN7cutlass13device_kernelIN5flash11enable_sm90INS1_16FlashAttnFwdSm90INS1_25CollectiveMainloopFwdSm90ILi2EN4cute5tupleIJNS5_1CILi1EEES8_S8_EEENS6_IJNS7_ILi128EEENS7_ILi96EEENS7_ILi64EEEEEELi256ENS_10bfloat16_tEfNS_4arch4Sm90ELb1ELb0ELb1ELb1ELb0ELb1ELb0ELb1ELb0ELb1ELb0ELb0EEENS1_21CollectiveEpilogueFwdINS6_IJSA_NS7_ILi256EEESB_EEES9_SE_SG_Li256ELb1ELb1ELb0ELb0EEENS1_36VarlenDynamicPersistentTileSchedulerILi128ELi96ELi256ELi128ELb0ELb1ELb1ELb1ELb1ELb1EEEEEEEEEvNT_6ParamsE:
[----:B------:R-:W-:Y:S01]  /*0000*/  LDC R1, c[0x0][0x37c] ;  /* 0x0000df00ff017b82 */ /* 0x000fe20000000800 */
[----:B------:R-:W-:Y:S05]  /*0010*/  EXIT ;  /* 0x000000000000794d */ /* 0x000fea0003800000 */
.L_x_43:
        /* <DEDUP_REMOVED lines=14> */
.L_x_89:


//--------------------- .text._ZN7cutlass13device_kernelIN5flash11enable_sm90INS1_16FlashAttnFwdSm90INS1_25CollectiveMainloopFwdSm90ILi2EN4cute5tupleIJNS5_1CILi1EEES8_S8_EEENS6_IJNS7_ILi128EEENS7_ILi96EEENS7_ILi64EEEEEELi256ENS_10bfloat16_tEfNS_4arch4Sm90ELb1ELb0ELb1ELb1ELb0ELb0ELb1ELb1ELb0ELb1ELb0ELb0EEENS1_21CollectiveEpilogueFwdINS6_IJSA_NS7_ILi256EEESB_EEES9_SE_SG_Li256ELb1ELb1ELb0ELb0EEENS1_36VarlenDynamicPersistentTileSchedulerILi128ELi96ELi256ELi128ELb0ELb1ELb1ELb1ELb1ELb1EEEEEEEEEvNT_6ParamsE --------------------------
	.section	.text._ZN7cutlass13device_kernelIN5flash11enable_sm90INS1_16FlashAttnFwdSm90INS1_25CollectiveMainloopFwdSm90ILi2EN4cute5tupleIJNS5_1CILi1EEES8_S8_EEENS6_IJNS7_ILi128EEENS7_ILi96EEENS7_ILi64EEEEEELi256ENS_10bfloat16_tEfNS_4arch4Sm90ELb1ELb0ELb1ELb1ELb0ELb0ELb1ELb1ELb0ELb1ELb0ELb0EEENS1_21CollectiveEpilogueFwdINS6_IJSA_NS7_ILi256EEESB_EEES9_SE_SG_Li256ELb1ELb1ELb0ELb0EEENS1_36VarlenDynamicPersistentTileSchedulerILi128ELi96ELi256ELi128ELb0ELb1ELb1ELb1ELb1ELb1EEEEEEEEEvNT_6ParamsE,"ax",@progbits
	.align	128
.text._ZN7cutlass13device_kernelIN5flash11enable_sm90INS1_16FlashAttnFwdSm90INS1_25CollectiveMainloopFwdSm90ILi2EN4cute5tupleIJNS5_1CILi1EEES8_S8_EEENS6_IJNS7_ILi128EEENS7_ILi96EEENS7_ILi64EEEEEELi256ENS_10bfloat16_tEfNS_4arch4Sm90ELb1ELb0ELb1ELb1ELb0ELb0ELb1ELb1ELb0ELb1ELb0ELb0EEENS1_21CollectiveEpilogueFwdINS6_IJSA_NS7_ILi256EEESB_EEES9_SE_SG_Li256ELb1ELb1ELb0ELb0EEENS1_36VarlenDynamicPersistentTileSchedulerILi128ELi96ELi256ELi128ELb0ELb1ELb1ELb1ELb1ELb1EEEEEEEEEvNT_6ParamsE:
        .type           _ZN7cutlass13device_kernelIN5flash11enable_sm90INS1_16FlashAttnFwdSm90INS1_25CollectiveMainloopFwdSm90ILi2EN4cute5tupleIJNS5_1CILi1EEES8_S8_EEENS6_IJNS7_ILi128EEENS7_ILi96EEENS7_ILi64EEEEEELi256ENS_10bfloat16_tEfNS_4arch4Sm90ELb1ELb0ELb1ELb1ELb0ELb0ELb1ELb1ELb0ELb1ELb0ELb0EEENS1_21CollectiveEpilogueFwdINS6_IJSA_NS7_ILi256EEESB_EEES9_SE_SG_Li256ELb1ELb1ELb0ELb0EEENS1_36VarlenDynamicPersistentTileSchedulerILi128ELi96ELi256ELi128ELb0ELb1ELb1ELb1ELb1ELb1EEEEEEEEEvNT_6ParamsE,@function
        .size           _ZN7cutlass13device_kernelIN5flash11enable_sm90INS1_16FlashAttnFwdSm90INS1_25CollectiveMainloopFwdSm90ILi2EN4cute5tupleIJNS5_1CILi1EEES8_S8_EEENS6_IJNS7_ILi128EEENS7_ILi96EEENS7_ILi64EEEEEELi256ENS_10bfloat16_tEfNS_4arch4Sm90ELb1ELb0ELb1ELb1ELb0ELb0ELb1ELb1ELb0ELb1ELb0ELb0EEENS1_21CollectiveEpilogueFwdINS6_IJSA_NS7_ILi256EEESB_EEES9_SE_SG_Li256ELb1ELb1ELb0ELb0EEENS1_36VarlenDynamicPersistentTileSchedulerILi128ELi96ELi256ELi128ELb0ELb1ELb1ELb1ELb1ELb1EEEEEEEEEvNT_6ParamsE,(.L_x_90 - _ZN7cutlass13device_kernelIN5flash11enable_sm90INS1_16FlashAttnFwdSm90INS1_25CollectiveMainloopFwdSm90ILi2EN4cute5tupleIJNS5_1CILi1EEES8_S8_EEENS6_IJNS7_ILi128EEENS7_ILi96EEENS7_ILi64EEEEEELi256ENS_10bfloat16_tEfNS_4arch4Sm90ELb1ELb0ELb1ELb1ELb0ELb0ELb1ELb1ELb0ELb1ELb0ELb0EEENS1_21CollectiveEpilogueFwdINS6_IJSA_NS7_ILi256EEESB_EEES9_SE_SG_Li256ELb1ELb1ELb0ELb0EEENS1_36VarlenDynamicPersistentTileSchedulerILi128ELi96ELi256ELi128ELb0ELb1ELb1ELb1ELb1ELb1EEEEEEEEEvNT_6ParamsE)
        .other          _ZN7cutlass13device_kernelIN5flash11enable_sm90INS1_16FlashAttnFwdSm90INS1_25CollectiveMainloopFwdSm90ILi2EN4cute5tupleIJNS5_1CILi1EEES8_S8_EEENS6_IJNS7_ILi128EEENS7_ILi96EEENS7_ILi64EEEEEELi256ENS_10bfloat16_tEfNS_4arch4Sm90ELb1ELb0ELb1ELb1ELb0ELb0ELb1ELb1ELb0ELb1ELb0ELb0EEENS1_21CollectiveEpilogueFwdINS6_IJSA_NS7_ILi256EEESB_EEES9_SE_SG_Li256ELb1ELb1ELb0ELb0EEENS1_36VarlenDynamicPersistentTileSchedulerILi128ELi96ELi256ELi128ELb0ELb1ELb1ELb1ELb1ELb1EEEEEEEEEvNT_6ParamsE,@"STO_CUDA_ENTRY STV_DEFAULT"
_ZN7cutlass13device_kernelIN5flash11enable_sm90INS1_16FlashAttnFwdSm90INS1_25CollectiveMainloopFwdSm90ILi2EN4cute5tupleIJNS5_1CILi1EEES8_S8_EEENS6_IJNS7_ILi128EEENS7_ILi96EEENS7_ILi64EEEEEELi256ENS_10bfloat16_tEfNS_4arch4Sm90ELb1ELb0ELb1ELb1ELb0ELb0ELb1ELb1ELb0ELb1ELb0ELb0EEENS1_21CollectiveEpilogueFwdINS6_IJSA_NS7_ILi256EEESB_EEES9_SE_SG_Li256ELb1ELb1ELb0ELb0EEENS1_36VarlenDynamicPersistentTileSchedulerILi128ELi96ELi256ELi128ELb0ELb1ELb1ELb1ELb1ELb1EEEEEEEEEvNT_6ParamsE:
[----:B------:R-:W-:Y:S01]  /*0000*/  LDC R1, c[0x0][0x37c] ;  /* 0x0000df00ff017b82 */ /* 0x000fe20000000800 */
[----:B------:R-:W-:Y:S05]  /*0010*/  EXIT ;  /* 0x000000000000794d */ /* 0x000fea0003800000 */
.L_x_44:
        /* <DEDUP_REMOVED lines=14> */
.L_x_90:


//--------------------- .text._ZN7cutlass13device_kernelIN5flash11enable_sm90INS1_16FlashAttnFwdSm90INS1_25CollectiveMainloopFwdSm90ILi2EN4cute5tupleIJNS5_1CILi1EEES8_S8_EEENS6_IJNS7_ILi128EEENS7_ILi96EEENS7_ILi64EEEEEELi256ENS_10bfloat16_tEfNS_4arch4Sm90ELb1ELb0ELb1ELb1ELb0ELb1ELb1ELb1ELb0ELb1ELb0ELb0EEENS1_21CollectiveEpilogueFwdINS6_IJSA_NS7_ILi256EEESB_EEES9_SE_SG_Li256ELb1ELb1ELb0ELb0EEENS1_36VarlenDynamicPersistentTileSchedulerILi128ELi96ELi256ELi128ELb0ELb1ELb1ELb1ELb1ELb1EEEEEEEEEvNT_6ParamsE --------------------------
	.section	.text._ZN7cutlass13device_kernelIN5flash11enable_sm90INS1_16FlashAttnFwdSm90INS1_25CollectiveMainloopFwdSm90ILi2EN4cute5tupleIJNS5_1CILi1EEES8_S8_EEENS6_IJNS7_ILi128EEENS7_ILi96EEENS7_ILi64EEEEEELi256ENS_10bfloat16_tEfNS_4arch4Sm90ELb1ELb0ELb1ELb1ELb0ELb1ELb1ELb1ELb0ELb1ELb0ELb0EEENS1_21CollectiveEpilogueFwdINS6_IJSA_NS7_ILi256EEESB_EEES9_SE_SG_Li256ELb1ELb1ELb0ELb0EEENS1_36VarlenDynamicPersistentTileSchedulerILi128ELi96ELi256ELi128ELb0ELb1ELb1ELb1ELb1ELb1EEEEEEEEEvNT_6ParamsE,"ax",@progbits
	.align	128
.text._ZN7cutlass13device_kernelIN5flash11enable_sm90INS1_16FlashAttnFwdSm90INS1_25CollectiveMainloopFwdSm90ILi2EN4cute5tupleIJNS5_1CILi1EEES8_S8_EEENS6_IJNS7_ILi128EEENS7_ILi96EEENS7_ILi64EEEEEELi256ENS_10bfloat16_tEfNS_4arch4Sm90ELb1ELb0ELb1ELb1ELb0ELb1ELb1ELb1ELb0ELb1ELb0ELb0EEENS1_21CollectiveEpilogueFwdINS6_IJSA_NS7_ILi256EEESB_EEES9_SE_SG_Li256ELb1ELb1ELb0ELb0EEENS1_36VarlenDynamicPersistentTileSchedulerILi128ELi96ELi256ELi128ELb0ELb1ELb1ELb1ELb1ELb1EEEEEEEEEvNT_6ParamsE:
        .type           _ZN7cutlass13device_kernelIN5flash11enable_sm90INS1_16FlashAttnFwdSm90INS1_25CollectiveMainloopFwdSm90ILi2EN4cute5tupleIJNS5_1CILi1EEES8_S8_EEENS6_IJNS7_ILi128EEENS7_ILi96EEENS7_ILi64EEEEEELi256ENS_10bfloat16_tEfNS_4arch4Sm90ELb1ELb0ELb1ELb1ELb0ELb1ELb1ELb1ELb0ELb1ELb0ELb0EEENS1_21CollectiveEpilogueFwdINS6_IJSA_NS7_ILi256EEESB_EEES9_SE_SG_Li256ELb1ELb1ELb0ELb0EEENS1_36VarlenDynamicPersistentTileSchedulerILi128ELi96ELi256ELi128ELb0ELb1ELb1ELb1ELb1ELb1EEEEEEEEEvNT_6ParamsE,@function
        .size           _ZN7cutlass13device_kernelIN5flash11enable_sm90INS1_16FlashAttnFwdSm90INS1_25CollectiveMainloopFwdSm90ILi2EN4cute5tupleIJNS5_1CILi1EEES8_S8_EEENS6_IJNS7_ILi128EEENS7_ILi96EEENS7_ILi64EEEEEELi256ENS_10bfloat16_tEfNS_4arch4Sm90ELb1ELb0ELb1ELb1ELb0ELb1ELb1ELb1ELb0ELb1ELb0ELb0EEENS1_21CollectiveEpilogueFwdINS6_IJSA_NS7_ILi256EEESB_EEES9_SE_SG_Li256ELb1ELb1ELb0ELb0EEENS1_36VarlenDynamicPersistentTileSchedulerILi128ELi96ELi256ELi128ELb0ELb1ELb1ELb1ELb1ELb1EEEEEEEEEvNT_6ParamsE,(.L_x_91 - _ZN7cutlass13device_kernelIN5flash11enable_sm90INS1_16FlashAttnFwdSm90INS1_25CollectiveMainloopFwdSm90ILi2EN4cute5tupleIJNS5_1CILi1EEES8_S8_EEENS6_IJNS7_ILi128EEENS7_ILi96EEENS7_ILi64EEEEEELi256ENS_10bfloat16_tEfNS_4arch4Sm90ELb1ELb0ELb1ELb1ELb0ELb1ELb1ELb1ELb0ELb1ELb0ELb0EEENS1_21CollectiveEpilogueFwdINS6_IJSA_NS7_ILi256EEESB_EEES9_SE_SG_Li256ELb1ELb1ELb0ELb0EEENS1_36VarlenDynamicPersistentTileSchedulerILi128ELi96ELi256ELi128ELb0ELb1ELb1ELb1ELb1ELb1EEEEEEEEEvNT_6ParamsE)
        .other          _ZN7cutlass13device_kernelIN5flash11enable_sm90INS1_16FlashAttnFwdSm90INS1_25CollectiveMainloopFwdSm90ILi2EN4cute5tupleIJNS5_1CILi1EEES8_S8_EEENS6_IJNS7_ILi128EEENS7_ILi96EEENS7_ILi64EEEEEELi256ENS_10bfloat16_tEfNS_4arch4Sm90ELb1ELb0ELb1ELb1ELb0ELb1ELb1ELb1ELb0ELb1ELb0ELb0EEENS1_21CollectiveEpilogueFwdINS6_IJSA_NS7_ILi256EEESB_EEES9_SE_SG_Li256ELb1ELb1ELb0ELb0EEENS1_36VarlenDynamicPersistentTileSchedulerILi128ELi96ELi256ELi128ELb0ELb1ELb1ELb1ELb1ELb1EEEEEEEEEvNT_6ParamsE,@"STO_CUDA_ENTRY STV_DEFAULT"
_ZN7cutlass13device_kernelIN5flash11enable_sm90INS1_16FlashAttnFwdSm90INS1_25CollectiveMainloopFwdSm90ILi2EN4cute5tupleIJNS5_1CILi1EEES8_S8_EEENS6_IJNS7_ILi128EEENS7_ILi96EEENS7_ILi64EEEEEELi256ENS_10bfloat16_tEfNS_4arch4Sm90ELb1ELb0ELb1ELb1ELb0ELb1ELb1ELb1ELb0ELb1ELb0ELb0EEENS1_21CollectiveEpilogueFwdINS6_IJSA_NS7_ILi256EEESB_EEES9_SE_SG_Li256ELb1ELb1ELb0ELb0EEENS1_36VarlenDynamicPersistentTileSchedulerILi128ELi96ELi256ELi128ELb0ELb1ELb1ELb1ELb1ELb1EEEEEEEEEvNT_6ParamsE:
[----:B------:R-:W-:Y:S01]  /*0000*/  LDC R1, c[0x0][0x37c] ;  /* 0x0000df00ff017b82 */ /* 0x000fe20000000800 */
[----:B------:R-:W-:Y:S05]  /*0010*/  EXIT ;  /* 0x000000000000794d */ /* 0x000fea0003800000 */
.L_x_45:
        /* <DEDUP_REMOVED lines=14> */
.L_x_91:


//--------------------- .nv.shared.reserved.0     --------------------------
	.section	.nv.shared.reserved.0,"aw",@nobits
	.weak		__nv_reservedSMEM_offset_0_alias
	.size		__nv_reservedSMEM_offset_0_alias, 0, 64
	.other		__nv_reservedSMEM_offset_0_alias,@"STO_CUDA_RESERVED_SHARED STV_DEFAULT"
__nv_reservedSMEM_offset_0_alias:
	.zero		0
	.zero		64


//--------------------- .nv.global                --------------------------
	.section	.nv.global,"aw",@nobits
.nv.global:
	.type		_ZN83_INTERNAL_67309024_47_flash_fwd_hdimdiff_bf16_softcap_packgqa_sm90_cu_49158569_38504cute1_E,@object
	.size		_ZN83_INTERNAL_67309024_47_flash_fwd_hdimdiff_bf16_softcap_packgqa_sm90_cu_49158569_38504cute1_E,(_ZN83_INTERNAL_67309024_47_flash_fwd_hdimdiff_bf16_softcap_packgqa_sm90_cu_49158569_38504cuda3std3__45__cpo6cbeginE - _ZN83_INTERNAL_67309024_47_flash_fwd_hdimdiff_bf16_softcap_packgqa_sm90_cu_49158569_38504cute1_E)
_ZN83_INTERNAL_67309024_47_flash_fwd_hdimdiff_bf16_softcap_packgqa_sm90_cu_49158569_38504cute1_E:
	.zero		1
	.type		_ZN83_INTERNAL_67309024_47_flash_fwd_hdimdiff_bf16_softcap_packgqa_sm90_cu_49158569_38504cuda3std3__45__cpo6cbeginE,@object
	.size		_ZN83_INTERNAL_67309024_47_flash_fwd_hdimdiff_bf16_softcap_packgqa_sm90_cu_49158569_38504cuda3std3__45__cpo6cbeginE,(_ZN83_INTERNAL_67309024_47_flash_fwd_hdimdiff_bf16_softcap_packgqa_sm90_cu_49158569_38504cuda3std3__48in_placeE - _ZN83_INTERNAL_67309024_47_flash_fwd_hdimdiff_bf16_softcap_packgqa_sm90_cu_49158569_38504cuda3std3__45__cpo6cbeginE)
_ZN83_INTERNAL_67309024_47_flash_fwd_hdimdiff_bf16_softcap_packgqa_sm90_cu_49158569_38504cuda3std3__45__cpo6cbeginE:
	.zero		1
	.type		_ZN83_INTERNAL_67309024_47_flash_fwd_hdimdiff_bf16_softcap_packgqa_sm90_cu_49158569_38504cuda3std3__48in_placeE,@object
	.size		_ZN83_INTERNAL_67309024_47_flash_fwd_hdimdiff_bf16_softcap_packgqa_sm90_cu_49158569_38504cuda3std3__48in_placeE,(_ZN83_INTERNAL_67309024_47_flash_fwd_hdimdiff_bf16_softcap_packgqa_sm90_cu_49158569_38504cuda3std6ranges3__45__cpo9iter_moveE - _ZN83_INTERNAL_67309024_47_flash_fwd_hdimdiff_bf16_softcap_packgqa_sm90_cu_49158569_38504cuda3std3__48in_placeE)
_ZN83_INTERNAL_67309024_47_flash_fwd_hdimdiff_bf16_softcap_packgqa_sm90_cu_49158569_38504cuda3std3__48in_placeE:
	.zero		1
	.type		_ZN83_INTERNAL_67309024_47_flash_fwd_hdimdiff_bf16_softcap_packgqa_sm90_cu_49158569_38504cuda3std6ranges3__45__cpo9iter_moveE,@object
	.size		_ZN83_INTERNAL_67309024_47_flash_fwd_hdimdiff_bf16_softcap_packgqa_sm90_cu_49158569_38504cuda3std6ranges3__45__cpo9iter_moveE,(_ZN83_INTERNAL_67309024_47_flash_fwd_hdimdiff_bf16_softcap_packgqa_sm90_cu_49158569_38504cuda3std3__45__cpo5beginE - _ZN83_INTERNAL_67309024_47_flash_fwd_hdimdiff_bf16_softcap_packgqa_sm90_cu_49158569_38504cuda3std6ranges3__45__cpo9iter_moveE)
_ZN83_INTERNAL_67309024_47_flash_fwd_hdimdiff_bf16_softcap_packgqa_sm90_cu_49158569_38504cuda3std6ranges3__45__cpo9iter_moveE:
	.zero		1
	.type		_ZN83_INTERNAL_67309024_47_flash_fwd_hdimdiff_bf16_softcap_packgqa_sm90_cu_49158569_38504cuda3std3__45__cpo5beginE,@object
	.size		_ZN83_INTERNAL_67309024_47_flash_fwd_hdimdiff_bf16_softcap_packgqa_sm90_cu_49158569_38504cuda3std3__45__cpo5beginE,(_ZN83_INTERNAL_67309024_47_flash_fwd_hdimdiff_bf16_softcap_packgqa_sm90_cu_49158569_38504cuda3std3__485_GLOBAL__N__67309024_47_flash_fwd_hdimdiff_bf16_softcap_packgqa_sm90_cu_49158569_38506ignoreE - _ZN83_INTERNAL_67309024_47_flash_fwd_hdimdiff_bf16_softcap_packgqa_sm90_cu_49158569_38504cuda3std3__45__cpo5beginE)
_ZN83_INTERNAL_67309024_47_flash_fwd_hdimdiff_bf16_softcap_packgqa_sm90_cu_49158569_38504cuda3std3__45__cpo5beginE:
	.zero		1
	.type		_ZN83_INTERNAL_67309024_47_flash_fwd_hdimdiff_bf16_softcap_packgqa_sm90_cu_49158569_38504cuda3std3__485_GLOBAL__N__67309024_47_flash_fwd_hdimdiff_bf16_softcap_packgqa_sm90_cu_49158569_38506ignoreE,@object
	.size		_ZN83_INTERNAL_67309024_47_flash_fwd_hdimdiff_bf16_softcap_packgqa_sm90_cu_49158569_38504cuda3std3__485_GLOBAL__N__67309024_47_flash_fwd_hdimdiff_bf16_softcap_packgqa_sm90_cu_49158569_38506ignoreE,(_ZN83_INTERNAL_67309024_47_flash_fwd_hdimdiff_bf16_softcap_packgqa_sm90_cu_49158569_38504cute7productE - _ZN83_INTERNAL_67309024_47_flash_fwd_hdimdiff_bf16_softcap_packgqa_sm90_cu_49158569_38504cuda3std3__485_GLOBAL__N__67309024_47_flash_fwd_hdimdiff_bf16_softcap_packgqa_sm90_cu_49158569_38506ignoreE)
_ZN83_INTERNAL_67309024_47_flash_fwd_hdimdiff_bf16_softcap_packgqa_sm90_cu_49158569_38504cuda3std3__485_GLOBAL__N__67309024_47_flash_fwd_hdimdiff_bf16_softcap_packgqa_sm90_cu_49158569_38506ignoreE:
	.zero		1
	.type		_ZN83_INTERNAL_67309024_47_flash_fwd_hdimdiff_bf16_softcap_packgqa_sm90_cu_49158569_38504cute7productE,@object
	.size		_ZN83_INTERNAL_67309024_47_flash_fwd_hdimdiff_bf16_softcap_packgqa_sm90_cu_49158569_38504cute7productE,(_ZN83_INTERNAL_67309024_47_flash_fwd_hdimdiff_bf16_softcap_packgqa_sm90_cu_49158569_38504cuda3std3__45__cpo3endE - _ZN83_INTERNAL_67309024_47_flash_fwd_hdimdiff_bf16_softcap_packgqa_sm90_cu_49158569_38504cute7productE)
_ZN83_INTERNAL_67309024_47_flash_fwd_hdimdiff_bf16_softcap_packgqa_sm90_cu_49158569_38504cute7productE:
	.zero		1
	.type		_ZN83_INTERNAL_67309024_47_flash_fwd_hdimdiff_bf16_softcap_packgqa_sm90_cu_49158569_38504cuda3std3__45__cpo3endE,@object
	.size		_ZN83_INTERNAL_67309024_47_flash_fwd_hdimdiff_bf16_softcap_packgqa_sm90_cu_49158569_38504cuda3std3__45__cpo3endE,(_ZN83_INTERNAL_67309024_47_flash_fwd_hdimdiff_bf16_softcap_packgqa_sm90_cu_49158569_38504cuda3std3__419piecewise_constructE - _ZN83_INTERNAL_67309024_47_flash_fwd_hdimdiff_bf16_softcap_packgqa_sm90_cu_49158569_38504cuda3std3__45__cpo3endE)
_ZN83_INTERNAL_67309024_47_flash_fwd_hdimdiff_bf16_softcap_packgqa_sm90_cu_49158569_38504cuda3std3__45__cpo3endE:
	.zero		1
	.type		_ZN83_INTERNAL_67309024_47_flash_fwd_hdimdiff_bf16_softcap_packgqa_sm90_cu_49158569_38504cuda3std3__419piecewise_constructE,@object
	.size		_ZN83_INTERNAL_67309024_47_flash_fwd_hdimdiff_bf16_softcap_packgqa_sm90_cu_49158569_38504cuda3std3__419piecewise_constructE,(_ZN83_INTERNAL_67309024_47_flash_fwd_hdimdiff_bf16_softcap_packgqa_sm90_cu_49158569_38504cuda3std3__45__cpo4cendE - _ZN83_INTERNAL_67309024_47_flash_fwd_hdimdiff_bf16_softcap_packgqa_sm90_cu_49158569_38504cuda3std3__419piecewise_constructE)
_ZN83_INTERNAL_67309024_47_flash_fwd_hdimdiff_bf16_softcap_packgqa_sm90_cu_49158569_38504cuda3std3__419piecewise_constructE:
	.zero		1
	.type		_ZN83_INTERNAL_67309024_47_flash_fwd_hdimdiff_bf16_softcap_packgqa_sm90_cu_49158569_38504cuda3std3__45__cpo4cendE,@object
	.size		_ZN83_INTERNAL_67309024_47_flash_fwd_hdimdiff_bf16_softcap_packgqa_sm90_cu_49158569_38504cuda3std3__45__cpo4cendE,(_ZN83_INTERNAL_67309024_47_flash_fwd_hdimdiff_bf16_softcap_packgqa_sm90_cu_49158569_38504cuda3std6ranges3__45__cpo4swapE - _ZN83_INTERNAL_67309024_47_flash_fwd_hdimdiff_bf16_softcap_packgqa_sm90_cu_49158569_38504cuda3std3__45__cpo4cendE)
_ZN83_INTERNAL_67309024_47_flash_fwd_hdimdiff_bf16_softcap_packgqa_sm90_cu_49158569_38504cuda3std3__45__cpo4cendE:
	.zero		1
	.type		_ZN83_INTERNAL_67309024_47_flash_fwd_hdimdiff_bf16_softcap_packgqa_sm90_cu_49158569_38504cuda3std6ranges3__45__cpo4swapE,@object
	.size		_ZN83_INTERNAL_67309024_47_flash_fwd_hdimdiff_bf16_softcap_packgqa_sm90_cu_49158569_38504cuda3std6ranges3__45__cpo4swapE,(.L_7 - _ZN83_INTERNAL_67309024_47_flash_fwd_hdimdiff_bf16_softcap_packgqa_sm90_cu_49158569_38504cuda3std6ranges3__45__cpo4swapE)
_ZN83_INTERNAL_67309024_47_flash_fwd_hdimdiff_bf16_softcap_packgqa_sm90_cu_49158569_38504cuda3std6ranges3__45__cpo4swapE:
	.zero		1
.L_7:


//--------------------- .nv.constant0._ZN7cutlass13device_kernelIN5flash11enable_sm90INS1_16FlashAttnFwdSm90INS1_25CollectiveMainloopFwdSm90ILi2EN4cute5tupleIJNS5_1CILi1EEES8_S8_EEENS6_IJNS7_ILi128EEESA_NS7_ILi192EEEEEELi128ENS_10bfloat16_tEfNS_4arch4Sm90ELb0ELb0ELb1ELb0ELb0ELb0ELb0ELb1ELb1ELb1ELb0ELb0EEENS1_21CollectiveEpilogueFwdINS6_IJSA_SA_SA_EEES9_SD_SF_Li256ELb0ELb1ELb0ELb0EEENS1_29StaticPersistentTileSchedulerILb0EEEEEEEEEvNT_6ParamsE --------------------------
	.section	.nv.constant0._ZN7cutlass13device_kernelIN5flash11enable_sm90INS1_16FlashAttnFwdSm90INS1_25CollectiveMainloopFwdSm90ILi2EN4cute5tupleIJNS5_1CILi1EEES8_S8_EEENS6_IJNS7_ILi128EEESA_NS7_ILi192EEEEEELi128ENS_10bfloat16_tEfNS_4arch4Sm90ELb0ELb0ELb1ELb0ELb0ELb0ELb0ELb1ELb1ELb1ELb0ELb0EEENS1_21CollectiveEpilogueFwdINS6_IJSA_SA_SA_EEES9_SD_SF_Li256ELb0ELb1ELb0ELb0EEENS1_29StaticPersistentTileSchedulerILb0EEEEEEEEEvNT_6ParamsE,"a",@progbits
	.sectionflags	@""
	.align	4
.nv.constant0._ZN7cutlass13device_kernelIN5flash11enable_sm90INS1_16FlashAttnFwdSm90INS1_25CollectiveMainloopFwdSm90ILi2EN4cute5tupleIJNS5_1CILi1EEES8_S8_EEENS6_IJNS7_ILi128EEESA_NS7_ILi192EEEEEELi128ENS_10bfloat16_tEfNS_4arch4Sm90ELb0ELb0ELb1ELb0ELb0ELb0ELb0ELb1ELb1ELb1ELb0ELb0EEENS1_21CollectiveEpilogueFwdINS6_IJSA_SA_SA_EEES9_SD_SF_Li256ELb0ELb1ELb0ELb0EEENS1_29StaticPersistentTileSchedulerILb0EEEEEEEEEvNT_6ParamsE:
	.zero		3456


//--------------------- .nv.constant0._ZN7cutlass13device_kernelIN5flash11enable_sm90INS1_16FlashAttnFwdSm90INS1_25CollectiveMainloopFwdSm90ILi2EN4cute5tupleIJNS5_1CILi2EEENS7_ILi1EEES9_EEENS6_IJNS7_ILi128EEESB_NS7_ILi192EEEEEELi128ENS_10bfloat16_tEfNS_4arch4Sm90ELb0ELb0ELb1ELb0ELb0ELb0ELb0ELb1ELb1ELb1ELb0ELb0EEENS1_21CollectiveEpilogueFwdINS6_IJSB_SB_SB_EEESA_SE_SG_Li256ELb0ELb1ELb0ELb0EEENS1_29StaticPersistentTileSchedulerILb0EEEEEEEEEvNT_6ParamsE --------------------------
	.section	.nv.constant0._ZN7cutlass13device_kernelIN5flash11enable_sm90INS1_16FlashAttnFwdSm90INS1_25CollectiveMainloopFwdSm90ILi2EN4cute5tupleIJNS5_1CILi2EEENS7_ILi1EEES9_EEENS6_IJNS7_ILi128EEESB_NS7_ILi192EEEEEELi128ENS_10bfloat16_tEfNS_4arch4Sm90ELb0ELb0ELb1ELb0ELb0ELb0ELb0ELb1ELb1ELb1ELb0ELb0EEENS1_21CollectiveEpilogueFwdINS6_IJSB_SB_SB_EEESA_SE_SG_Li256ELb0ELb1ELb0ELb0EEENS1_29StaticPersistentTileSchedulerILb0EEEEEEEEEvNT_6ParamsE,"a",@progbits
	.sectionflags	@""
	.align	4
.nv.constant0._ZN7cutlass13device_kernelIN5flash11enable_sm90INS1_16FlashAttnFwdSm90INS1_25CollectiveMainloopFwdSm90ILi2EN4cute5tupleIJNS5_1CILi2EEENS7_ILi1EEES9_EEENS6_IJNS7_ILi128EEESB_NS7_ILi192EEEEEELi128ENS_10bfloat16_tEfNS_4arch4Sm90ELb0ELb0ELb1ELb0ELb0ELb0ELb0ELb1ELb1ELb1ELb0ELb0EEENS1_21CollectiveEpilogueFwdINS6_IJSB_SB_SB_EEESA_SE_SG_Li256ELb0ELb1ELb0ELb0EEENS1_29StaticPersistentTileSchedulerILb0EEEEEEEEEvNT_6ParamsE:
	.zero		3456


//--------------------- .nv.constant0._ZN7cutlass13device_kernelIN5flash11enable_sm90INS1_16FlashAttnFwdSm90INS1_25CollectiveMainloopFwdSm90ILi2EN4cute5tupleIJNS5_1CILi1EEES8_S8_EEENS6_IJNS7_ILi128EEESA_NS7_ILi192EEEEEELi128ENS_10bfloat16_tEfNS_4arch4Sm90ELb0ELb0ELb1ELb1ELb0ELb0ELb0ELb1ELb1ELb1ELb0ELb0EEENS1_21CollectiveEpilogueFwdINS6_IJSA_SA_SA_EEES9_SD_SF_Li256ELb1ELb1ELb0ELb0EEENS1_36VarlenDynamicPersistentTileSchedulerILi128ELi128ELi256ELi128ELb0ELb1ELb1ELb0ELb1ELb1EEEEEEEEEvNT_6ParamsE --------------------------
	.section	.nv.constant0._ZN7cutlass13device_kernelIN5flash11enable_sm90INS1_16FlashAttnFwdSm90INS1_25CollectiveMainloopFwdSm90ILi2EN4cute5tupleIJNS5_1CILi1EEES8_S8_EEENS6_IJNS7_ILi128EEESA_NS7_ILi192EEEEEELi128ENS_10bfloat16_tEfNS_4arch4Sm90ELb0ELb0ELb1ELb1ELb0ELb0ELb0ELb1ELb1ELb1ELb0ELb0EEENS1_21CollectiveEpilogueFwdINS6_IJSA_SA_SA_EEES9_SD_SF_Li256ELb1ELb1ELb0ELb0EEENS1_36VarlenDynamicPersistentTileSchedulerILi128ELi128ELi256ELi128ELb0ELb1ELb1ELb0ELb1ELb1EEEEEEEEEvNT_6ParamsE,"a",@progbits
	.sectionflags	@""
	.align	4
.nv.constant0._ZN7cutlass13device_kernelIN5flash11enable_sm90INS1_16FlashAttnFwdSm90INS1_25CollectiveMainloopFwdSm90ILi2EN4cute5tupleIJNS5_1CILi1EEES8_S8_EEENS6_IJNS7_ILi128EEESA_NS7_ILi192EEEEEELi128ENS_10bfloat16_tEfNS_4arch4Sm90ELb0ELb0ELb1ELb1ELb0ELb0ELb0ELb1ELb1ELb1ELb0ELb0EEENS1_21CollectiveEpilogueFwdINS6_IJSA_SA_SA_EEES9_SD_SF_Li256ELb1ELb1ELb0ELb0EEENS1_36VarlenDynamicPersistentTileSchedulerILi128ELi128ELi256ELi128ELb0ELb1ELb1ELb0ELb1ELb1EEEEEEEEEvNT_6ParamsE:
	.zero		3584


//--------------------- .nv.constant0._ZN7cutlass13device_kernelIN5flash11enable_sm90INS1_16FlashAttnFwdSm90INS1_25CollectiveMainloopFwdSm90ILi2EN4cute5tupleIJNS5_1CILi1EEES8_S8_EEENS6_IJNS7_ILi128EEESA_NS7_ILi192EEEEEELi128ENS_10bfloat16_tEfNS_4arch4Sm90ELb0ELb0ELb1ELb1ELb0ELb1ELb0ELb1ELb1ELb1ELb0ELb0EEENS1_21CollectiveEpilogueFwdINS6_IJSA_SA_SA_EEES9_SD_SF_Li256ELb1ELb1ELb0ELb0EEENS1_36VarlenDynamicPersistentTileSchedulerILi128ELi128ELi256ELi128ELb0ELb1ELb1ELb0ELb1ELb1EEEEEEEEEvNT_6ParamsE --------------------------
	.section	.nv.constant0._ZN7cutlass13device_kernelIN5flash11enable_sm90INS1_16FlashAttnFwdSm90INS1_25CollectiveMainloopFwdSm90ILi2EN4cute5tupleIJNS5_1CILi1EEES8_S8_EEENS6_IJNS7_ILi128EEESA_NS7_ILi192EEEEEELi128ENS_10bfloat16_tEfNS_4arch4Sm90ELb0ELb0ELb1ELb1ELb0ELb1ELb0ELb1ELb1ELb1ELb0ELb0EEENS1_21CollectiveEpilogueFwdINS6_IJSA_SA_SA_EEES9_SD_SF_Li256ELb1ELb1ELb0ELb0EEENS1_36VarlenDynamicPersistentTileSchedulerILi128ELi128ELi256ELi128ELb0ELb1ELb1ELb0ELb1ELb1EEEEEEEEEvNT_6ParamsE,"a",@progbits
	.sectionflags	@""
	.align	4
.nv.constant0._ZN7cutlass13device_kernelIN5flash11enable_sm90INS1_16FlashAttnFwdSm90INS1_25CollectiveMainloopFwdSm90ILi2EN4cute5tupleIJNS5_1CILi1EEES8_S8_EEENS6_IJNS7_ILi128EEESA_NS7_ILi192EEEEEELi128ENS_10bfloat16_tEfNS_4arch4Sm90ELb0ELb0ELb1ELb1ELb0ELb1ELb0ELb1ELb1ELb1ELb0ELb0EEENS1_21CollectiveEpilogueFwdINS6_IJSA_SA_SA_EEES9_SD_SF_Li256ELb1ELb1ELb0ELb0EEENS1_36VarlenDynamicPersistentTileSchedulerILi128ELi128ELi256ELi128ELb0ELb1ELb1ELb0ELb1ELb1EEEEEEEEEvNT_6ParamsE:
	.zero		3584


//--------------------- .nv.constant0._ZN7cutlass13device_kernelIN5flash11enable_sm90INS1_16FlashAttnFwdSm90INS1_25CollectiveMainloopFwdSm90ILi2EN4cute5tupleIJNS5_1CILi1EEES8_S8_EEENS6_IJNS7_ILi128EEENS7_ILi96EEENS7_ILi192EEEEEELi128ENS_10bfloat16_tEfNS_4arch4Sm90ELb0ELb1ELb1ELb0ELb0ELb0ELb0ELb1ELb1ELb1ELb0ELb0EEENS1_21CollectiveEpilogueFwdINS6_IJSA_SA_SB_EEES9_SE_SG_Li256ELb0ELb1ELb0ELb0EEENS1_30DynamicPersistentTileSchedulerILi256ELi128ELb0ELb1ELb1EEEEEEEEEvNT_6ParamsE --------------------------
	.section	.nv.constant0._ZN7cutlass13device_kernelIN5flash11enable_sm90INS1_16FlashAttnFwdSm90INS1_25CollectiveMainloopFwdSm90ILi2EN4cute5tupleIJNS5_1CILi1EEES8_S8_EEENS6_IJNS7_ILi128EEENS7_ILi96EEENS7_ILi192EEEEEELi128ENS_10bfloat16_tEfNS_4arch4Sm90ELb0ELb1ELb1ELb0ELb0ELb0ELb0ELb1ELb1ELb1ELb0ELb0EEENS1_21CollectiveEpilogueFwdINS6_IJSA_SA_SB_EEES9_SE_SG_Li256ELb0ELb1ELb0ELb0EEENS1_30DynamicPersistentTileSchedulerILi256ELi128ELb0ELb1ELb1EEEEEEEEEvNT_6ParamsE,"a",@progbits
	.sectionflags	@""
	.align	4
.nv.constant0._ZN7cutlass13device_kernelIN5flash11enable_sm90INS1_16FlashAttnFwdSm90INS1_25CollectiveMainloopFwdSm90ILi2EN4cute5tupleIJNS5_1CILi1EEES8_S8_EEENS6_IJNS7_ILi128EEENS7_ILi96EEENS7_ILi192EEEEEELi128ENS_10bfloat16_tEfNS_4arch4Sm90ELb0ELb1ELb1ELb0ELb0ELb0ELb0ELb1ELb1ELb1ELb0ELb0EEENS1_21CollectiveEpilogueFwdINS6_IJSA_SA_SB_EEES9_SE_SG_Li256ELb0ELb1ELb0ELb0EEENS1_30DynamicPersistentTileSchedulerILi256ELi128ELb0ELb1ELb1EEEEEEEEEvNT_6ParamsE:
	.zero		3584


//--------------------- .nv.constant0._ZN7cutlass13device_kernelIN5flash11enable_sm90INS1_16FlashAttnFwdSm90INS1_25CollectiveMainloopFwdSm90ILi2EN4cute5tupleIJNS5_1CILi1EEES8_S8_EEENS6_IJNS7_ILi128EEENS7_ILi96EEENS7_ILi192EEEEEELi128ENS_10bfloat16_tEfNS_4arch4Sm90ELb0ELb1ELb1ELb1ELb0ELb0ELb0ELb1ELb1ELb1ELb0ELb0EEENS1_21CollectiveEpilogueFwdINS6_IJSA_SA_SB_EEES9_SE_SG_Li256ELb1ELb1ELb0ELb0EEENS1_36VarlenDynamicPersistentTileSchedulerILi128ELi96ELi256ELi128ELb0ELb1ELb1ELb1ELb0ELb1EEEEEEEEEvNT_6ParamsE --------------------------
	.section	.nv.constant0._ZN7cutlass13device_kernelIN5flash11enable_sm90INS1_16FlashAttnFwdSm90INS1_25CollectiveMainloopFwdSm90ILi2EN4cute5tupleIJNS5_1CILi1EEES8_S8_EEENS6_IJNS7_ILi128EEENS7_ILi96EEENS7_ILi192EEEEEELi128ENS_10bfloat16_tEfNS_4arch4Sm90ELb0ELb1ELb1ELb1ELb0ELb0ELb0ELb1ELb1ELb1ELb0ELb0EEENS1_21CollectiveEpilogueFwdINS6_IJSA_SA_SB_EEES9_SE_SG_Li256ELb1ELb1ELb0ELb0EEENS1_36VarlenDynamicPersistentTileSchedulerILi128ELi96ELi256ELi128ELb0ELb1ELb1ELb1ELb0ELb1EEEEEEEEEvNT_6ParamsE,"a",@progbits
	.sectionflags	@""
	.align	4
.nv.constant0._ZN7cutlass13device_kernelIN5flash11enable_sm90INS1_16FlashAttnFwdSm90INS1_25CollectiveMainloopFwdSm90ILi2EN4cute5tupleIJNS5_1CILi1EEES8_S8_EEENS6_IJNS7_ILi128EEENS7_ILi96EEENS7_ILi192EEEEEELi128ENS_10bfloat16_tEfNS_4arch4Sm90ELb0ELb1ELb1ELb1ELb0ELb0ELb0ELb1ELb1ELb1ELb0ELb0EEENS1_21CollectiveEpilogueFwdINS6_IJSA_SA_SB_EEES9_SE_SG_Li256ELb1ELb1ELb0ELb0EEENS1_36VarlenDynamicPersistentTileSchedulerILi128ELi96ELi256ELi128ELb0ELb1ELb1ELb1ELb0ELb1EEEEEEEEEvNT_6ParamsE:
	.zero		3584


//--------------------- .nv.constant0._ZN7cutlass13device_kernelIN5flash11enable_sm90INS1_16FlashAttnFwdSm90INS1_25CollectiveMainloopFwdSm90ILi2EN4cute5tupleIJNS5_1CILi1EEES8_S8_EEENS6_IJNS7_ILi128EEENS7_ILi96EEENS7_ILi192EEEEEELi128ENS_10bfloat16_tEfNS_4arch4Sm90ELb0ELb1ELb1ELb1ELb0ELb1ELb0ELb1ELb1ELb1ELb0ELb0EEENS1_21CollectiveEpilogueFwdINS6_IJSA_SA_SB_EEES9_SE_SG_Li256ELb1ELb1ELb0ELb0EEENS1_36VarlenDynamicPersistentTileSchedulerILi128ELi96ELi256ELi128ELb0ELb1ELb1ELb1ELb0ELb1EEEEEEEEEvNT_6ParamsE --------------------------
	.section	.nv.constant0._ZN7cutlass13device_kernelIN5flash11enable_sm90INS1_16FlashAttnFwdSm90INS1_25CollectiveMainloopFwdSm90ILi2EN4cute5tupleIJNS5_1CILi1EEES8_S8_EEENS6_IJNS7_ILi128EEENS7_ILi96EEENS7_ILi192EEEEEELi128ENS_10bfloat16_tEfNS_4arch4Sm90ELb0ELb1ELb1ELb1ELb0ELb1ELb0ELb1ELb1ELb1ELb0ELb0EEENS1_21CollectiveEpilogueFwdINS6_IJSA_SA_SB_EEES9_SE_SG_Li256ELb1ELb1ELb0ELb0EEENS1_36VarlenDynamicPersistentTileSchedulerILi128ELi96ELi256ELi128ELb0ELb1ELb1ELb1ELb0ELb1EEEEEEEEEvNT_6ParamsE,"a",@progbits
	.sectionflags	@""
	.align	4
.nv.constant0._ZN7cutlass13device_kernelIN5flash11enable_sm90INS1_16FlashAttnFwdSm90INS1_25CollectiveMainloopFwdSm90ILi2EN4cute5tupleIJNS5_1CILi1EEES8_S8_EEENS6_IJNS7_ILi128EEENS7_ILi96EEENS7_ILi192EEEEEELi128ENS_10bfloat16_tEfNS_4arch4Sm90ELb0ELb1ELb1ELb1ELb0ELb1ELb0ELb1ELb1ELb1ELb0ELb0EEENS1_21CollectiveEpilogueFwdINS6_IJSA_SA_SB_EEES9_SE_SG_Li256ELb1ELb1ELb0ELb0EEENS1_36VarlenDynamicPersistentTileSchedulerILi128ELi96ELi256ELi128ELb0ELb1ELb1ELb1ELb0ELb1EEEEEEEEEvNT_6ParamsE:
	.zero		3584


//--------------------- .nv.constant0._ZN7cutlass13device_kernelIN5flash11enable_sm90INS1_16FlashAttnFwdSm90INS1_25CollectiveMainloopFwdSm90ILi2EN4cute5tupleIJNS5_1CILi1EEES8_S8_EEENS6_IJNS7_ILi128EEESA_NS7_ILi192EEEEEELi128ENS_10bfloat16_tEfNS_4arch4Sm90ELb1ELb0ELb1ELb0ELb0ELb0ELb0ELb1ELb1ELb1ELb0ELb0EEENS1_21CollectiveEpilogueFwdINS6_IJSA_SA_SA_EEES9_SD_SF_Li256ELb0ELb1ELb0ELb0EEENS1_30DynamicPersistentTileSchedulerILi256ELi128ELb0ELb1ELb1EEEEEEEEEvNT_6ParamsE --------------------------
	.section	.nv.constant0._ZN7cutlass13device_kernelIN5flash11enable_sm90INS1_16FlashAttnFwdSm90INS1_25CollectiveMainloopFwdSm90ILi2EN4cute5tupleIJNS5_1CILi1EEES8_S8_EEENS6_IJNS7_ILi128EEESA_NS7_ILi192EEEEEELi128ENS_10bfloat16_tEfNS_4arch4Sm90ELb1ELb0ELb1ELb0ELb0ELb0ELb0ELb1ELb1ELb1ELb0ELb0EEENS1_21CollectiveEpilogueFwdINS6_IJSA_SA_SA_EEES9_SD_SF_Li256ELb0ELb1ELb0ELb0EEENS1_30DynamicPersistentTileSchedulerILi256ELi128ELb0ELb1ELb1EEEEEEEEEvNT_6ParamsE,"a",@progbits
	.sectionflags	@""
	.align	4
.nv.constant0._ZN7cutlass13device_kernelIN5flash11enable_sm90INS1_16FlashAttnFwdSm90INS1_25CollectiveMainloopFwdSm90ILi2EN4cute5tupleIJNS5_1CILi1EEES8_S8_EEENS6_IJNS7_ILi128EEESA_NS7_ILi192EEEEEELi128ENS_10bfloat16_tEfNS_4arch4Sm90ELb1ELb0ELb1ELb0ELb0ELb0ELb0ELb1ELb1ELb1ELb0ELb0EEENS1_21CollectiveEpilogueFwdINS6_IJSA_SA_SA_EEES9_SD_SF_Li256ELb0ELb1ELb0ELb0EEENS1_30DynamicPersistentTileSchedulerILi256ELi128ELb0ELb1ELb1EEEEEEEEEvNT_6ParamsE:
	.zero		3584


//--------------------- .nv.constant0._ZN7cutlass13device_kernelIN5flash11enable_sm90INS1_16FlashAttnFwdSm90INS1_25CollectiveMainloopFwdSm90ILi2EN4cute5tupleIJNS5_1CILi1EEES8_S8_EEENS6_IJNS7_ILi128EEESA_NS7_ILi192EEEEEELi128ENS_10bfloat16_tEfNS_4arch4Sm90ELb1ELb0ELb1ELb1ELb0ELb0ELb0ELb1ELb1ELb1ELb0ELb0EEENS1_21CollectiveEpilogueFwdINS6_IJSA_SA_SA_EEES9_SD_SF_Li256ELb1ELb1ELb0ELb0EEENS1_36VarlenDynamicPersistentTileSchedulerILi128ELi128ELi256ELi128ELb0ELb1ELb1ELb1ELb1ELb1EEEEEEEEEvNT_6ParamsE --------------------------
	.section	.nv.constant0._ZN7cutlass13device_kernelIN5flash11enable_sm90INS1_16FlashAttnFwdSm90INS1_25CollectiveMainloopFwdSm90ILi2EN4cute5tupleIJNS5_1CILi1EEES8_S8_EEENS6_IJNS7_ILi128EEESA_NS7_ILi192EEEEEELi128ENS_10bfloat16_tEfNS_4arch4Sm90ELb1ELb0ELb1ELb1ELb0ELb0ELb0ELb1ELb1ELb1ELb0ELb0EEENS1_21CollectiveEpilogueFwdINS6_IJSA_SA_SA_EEES9_SD_SF_Li256ELb1ELb1ELb0ELb0EEENS1_36VarlenDynamicPersistentTileSchedulerILi128ELi128ELi256ELi128ELb0ELb1ELb1ELb1ELb1ELb1EEEEEEEEEvNT_6ParamsE,"a",@progbits
	.sectionflags	@""
	.align	4
.nv.constant0._ZN7cutlass13device_kernelIN5flash11enable_sm90INS1_16FlashAttnFwdSm90INS1_25CollectiveMainloopFwdSm90ILi2EN4cute5tupleIJNS5_1CILi1EEES8_S8_EEENS6_IJNS7_ILi128EEESA_NS7_ILi192EEEEEELi128ENS_10bfloat16_tEfNS_4arch4Sm90ELb1ELb0ELb1ELb1ELb0ELb0ELb0ELb1ELb1ELb1ELb0ELb0EEENS1_21CollectiveEpilogueFwdINS6_IJSA_SA_SA_EEES9_SD_SF_Li256ELb1ELb1ELb0ELb0EEENS1_36VarlenDynamicPersistentTileSchedulerILi128ELi128ELi256ELi128ELb0ELb1ELb1ELb1ELb1ELb1EEEEEEEEEvNT_6ParamsE:
	.zero		3584


//--------------------- .nv.constant0._ZN7cutlass13device_kernelIN5flash11enable_sm90INS1_16FlashAttnFwdSm90INS1_25CollectiveMainloopFwdSm90ILi2EN4cute5tupleIJNS5_1CILi1EEES8_S8_EEENS6_IJNS7_ILi128EEESA_NS7_ILi192EEEEEELi128ENS_10bfloat16_tEfNS_4arch4Sm90ELb1ELb0ELb1ELb1ELb0ELb1ELb0ELb1ELb1ELb1ELb0ELb0EEENS1_21CollectiveEpilogueFwdINS6_IJSA_SA_SA_EEES9_SD_SF_Li256ELb1ELb1ELb0ELb0EEENS1_36VarlenDynamicPersistentTileSchedulerILi128ELi128ELi256ELi128ELb0ELb1ELb1ELb1ELb1ELb1EEEEEEEEEvNT_6ParamsE --------------------------
	.section	.nv.constant0._ZN7cutlass13device_kernelIN5flash11enable_sm90INS1_16FlashAttnFwdSm90INS1_25CollectiveMainloopFwdSm90ILi2EN4cute5tupleIJNS5_1CILi1EEES8_S8_EEENS6_IJNS7_ILi128EEESA_NS7_ILi192EEEEEELi128ENS_10bfloat16_tEfNS_4arch4Sm90ELb1ELb0ELb1ELb1ELb0ELb1ELb0ELb1ELb1ELb1ELb0ELb0EEENS1_21CollectiveEpilogueFwdINS6_IJSA_SA_SA_EEES9_SD_SF_Li256ELb1ELb1ELb0ELb0EEENS1_36VarlenDynamicPersistentTileSchedulerILi128ELi128ELi256ELi128ELb0ELb1ELb1ELb1ELb1ELb1EEEEEEEEEvNT_6ParamsE,"a",@progbits
	.sectionflags	@""
	.align	4
.nv.constant0._ZN7cutlass13device_kernelIN5flash11enable_sm90INS1_16FlashAttnFwdSm90INS1_25CollectiveMainloopFwdSm90ILi2EN4cute5tupleIJNS5_1CILi1EEES8_S8_EEENS6_IJNS7_ILi128EEESA_NS7_ILi192EEEEEELi128ENS_10bfloat16_tEfNS_4arch4Sm90ELb1ELb0ELb1ELb1ELb0ELb1ELb0ELb1ELb1ELb1ELb0ELb0EEENS1_21CollectiveEpilogueFwdINS6_IJSA_SA_SA_EEES9_SD_SF_Li256ELb1ELb1ELb0ELb0EEENS1_36VarlenDynamicPersistentTileSchedulerILi128ELi128ELi256ELi128ELb0ELb1ELb1ELb1ELb1ELb1EEEEEEEEEvNT_6ParamsE:
	.zero		3584


//--------------------- .nv.constant0._ZN7cutlass13device_kernelIN5flash11enable_sm90INS1_16FlashAttnFwdSm90INS1_25CollectiveMainloopFwdSm90ILi2EN4cute5tupleIJNS5_1CILi1EEES8_S8_EEENS6_IJNS7_ILi64EEESA_SA_EEELi512ENS_10bfloat16_tEfNS_4arch4Sm90ELb0ELb0ELb1ELb0ELb0ELb0ELb0ELb0ELb0ELb1ELb0ELb0EEENS1_21CollectiveEpilogueFwdINS6_IJSA_NS7_ILi512EEESA_EEES9_SC_SE_Li256ELb0ELb1ELb0ELb0EEENS1_29StaticPersistentTileSchedulerILb0EEEEEEEEEvNT_6ParamsE --------------------------
	.section	.nv.constant0._ZN7cutlass13device_kernelIN5flash11enable_sm90INS1_16FlashAttnFwdSm90INS1_25CollectiveMainloopFwdSm90ILi2EN4cute5tupleIJNS5_1CILi1EEES8_S8_EEENS6_IJNS7_ILi64EEESA_SA_EEELi512ENS_10bfloat16_tEfNS_4arch4Sm90ELb0ELb0ELb1ELb0ELb0ELb0ELb0ELb0ELb0ELb1ELb0ELb0EEENS1_21CollectiveEpilogueFwdINS6_IJSA_NS7_ILi512EEESA_EEES9_SC_SE_Li256ELb0ELb1ELb0ELb0EEENS1_29StaticPersistentTileSchedulerILb0EEEEEEEEEvNT_6ParamsE,"a",@progbits
	.sectionflags	@""
	.align	4
.nv.constant0._ZN7cutlass13device_kernelIN5flash11enable_sm90INS1_16FlashAttnFwdSm90INS1_25CollectiveMainloopFwdSm90ILi2EN4cute5tupleIJNS5_1CILi1EEES8_S8_EEENS6_IJNS7_ILi64EEESA_SA_EEELi512ENS_10bfloat16_tEfNS_4arch4Sm90ELb0ELb0ELb1ELb0ELb0ELb0ELb0ELb0ELb0ELb1ELb0ELb0EEENS1_21CollectiveEpilogueFwdINS6_IJSA_NS7_ILi512EEESA_EEES9_SC_SE_Li256ELb0ELb1ELb0ELb0EEENS1_29StaticPersistentTileSchedulerILb0EEEEEEEEEvNT_6ParamsE:
	.zero		3456


//--------------------- .nv.constant0._ZN7cutlass13device_kernelIN5flash11enable_sm90INS1_16FlashAttnFwdSm90INS1_25CollectiveMainloopFwdSm90ILi2EN4cute5tupleIJNS5_1CILi1EEES8_S8_EEENS6_IJNS7_ILi64EEESA_SA_EEELi512ENS_10bfloat16_tEfNS_4arch4Sm90ELb0ELb0ELb1ELb0ELb0ELb0ELb1ELb0ELb0ELb1ELb0ELb0EEENS1_21CollectiveEpilogueFwdINS6_IJSA_NS7_ILi512EEESA_EEES9_SC_SE_Li256ELb0ELb1ELb0ELb0EEENS1_29StaticPersistentTileSchedulerILb0EEEEEEEEEvNT_6ParamsE --------------------------
	.section	.nv.constant0._ZN7cutlass13device_kernelIN5flash11enable_sm90INS1_16FlashAttnFwdSm90INS1_25CollectiveMainloopFwdSm90ILi2EN4cute5tupleIJNS5_1CILi1EEES8_S8_EEENS6_IJNS7_ILi64EEESA_SA_EEELi512ENS_10bfloat16_tEfNS_4arch4Sm90ELb0ELb0ELb1ELb0ELb0ELb0ELb1ELb0ELb0ELb1ELb0ELb0EEENS1_21CollectiveEpilogueFwdINS6_IJSA_NS7_ILi512EEESA_EEES9_SC_SE_Li256ELb0ELb1ELb0ELb0EEENS1_29StaticPersistentTileSchedulerILb0EEEEEEEEEvNT_6ParamsE,"a",@progbits
	.sectionflags	@""
	.align	4
.nv.constant0._ZN7cutlass13device_kernelIN5flash11enable_sm90INS1_16FlashAttnFwdSm90INS1_25CollectiveMainloopFwdSm90ILi2EN4cute5tupleIJNS5_1CILi1EEES8_S8_EEENS6_IJNS7_ILi64EEESA_SA_EEELi512ENS_10bfloat16_tEfNS_4arch4Sm90ELb0ELb0ELb1ELb0ELb0ELb0ELb1ELb0ELb0ELb1ELb0ELb0EEENS1_21CollectiveEpilogueFwdINS6_IJSA_NS7_ILi512EEESA_EEES9_SC_SE_Li256ELb0ELb1ELb0ELb0EEENS1_29StaticPersistentTileSchedulerILb0EEEEEEEEEvNT_6ParamsE:
	.zero		3712


//--------------------- .nv.constant0._ZN7cutlass13device_kernelIN5flash11enable_sm90INS1_16FlashAttnFwdSm90INS1_25CollectiveMainloopFwdSm90ILi2EN4cute5tupleIJNS5_1CILi1EEES8_S8_EEENS6_IJNS7_ILi64EEESA_SA_EEELi512ENS_10bfloat16_tEfNS_4arch4Sm90ELb0ELb0ELb1ELb1ELb0ELb0ELb0ELb0ELb0ELb1ELb0ELb0EEENS1_21CollectiveEpilogueFwdINS6_IJSA_NS7_ILi512EEESA_EEES9_SC_SE_Li256ELb1ELb1ELb0ELb0EEENS1_36VarlenDynamicPersistentTileSchedulerILi64ELi64ELi256ELi128ELb0ELb1ELb1ELb0ELb1ELb1EEEEEEEEEvNT_6ParamsE --------------------------
	.section	.nv.constant0._ZN7cutlass13device_kernelIN5flash11enable_sm90INS1_16FlashAttnFwdSm90INS1_25CollectiveMainloopFwdSm90ILi2EN4cute5tupleIJNS5_1CILi1EEES8_S8_EEENS6_IJNS7_ILi64EEESA_SA_EEELi512ENS_10bfloat16_tEfNS_4arch4Sm90ELb0ELb0ELb1ELb1ELb0ELb0ELb0ELb0ELb0ELb1ELb0ELb0EEENS1_21CollectiveEpilogueFwdINS6_IJSA_NS7_ILi512EEESA_EEES9_SC_SE_Li256ELb1ELb1ELb0ELb0EEENS1_36VarlenDynamicPersistentTileSchedulerILi64ELi64ELi256ELi128ELb0ELb1ELb1ELb0ELb1ELb1EEEEEEEEEvNT_6ParamsE,"a",@progbits
	.sectionflags	@""
	.align	4
.nv.constant0._ZN7cutlass13device_kernelIN5flash11enable_sm90INS1_16FlashAttnFwdSm90INS1_25CollectiveMainloopFwdSm90ILi2EN4cute5tupleIJNS5_1CILi1EEES8_S8_EEENS6_IJNS7_ILi64EEESA_SA_EEELi512ENS_10bfloat16_tEfNS_4arch4Sm90ELb0ELb0ELb1ELb1ELb0ELb0ELb0ELb0ELb0ELb1ELb0ELb0EEENS1_21CollectiveEpilogueFwdINS6_IJSA_NS7_ILi512EEESA_EEES9_SC_SE_Li256ELb1ELb1ELb0ELb0EEENS1_36VarlenDynamicPersistentTileSchedulerILi64ELi64ELi256ELi128ELb0ELb1ELb1ELb0ELb1ELb1EEEEEEEEEvNT_6ParamsE:
	.zero		3584


//--------------------- .nv.constant0._ZN7cutlass13device_kernelIN5flash11enable_sm90INS1_16FlashAttnFwdSm90INS1_25CollectiveMainloopFwdSm90ILi2EN4cute5tupleIJNS5_1CILi1EEES8_S8_EEENS6_IJNS7_ILi64EEESA_SA_EEELi512ENS_10bfloat16_tEfNS_4arch4Sm90ELb0ELb0ELb1ELb1ELb0ELb1ELb0ELb0ELb0ELb1ELb0ELb0EEENS1_21CollectiveEpilogueFwdINS6_IJSA_NS7_ILi512EEESA_EEES9_SC_SE_Li256ELb1ELb1ELb0ELb0EEENS1_36VarlenDynamicPersistentTileSchedulerILi64ELi64ELi256ELi128ELb0ELb1ELb1ELb0ELb1ELb1EEEEEEEEEvNT_6ParamsE --------------------------
	.section	.nv.constant0._ZN7cutlass13device_kernelIN5flash11enable_sm90INS1_16FlashAttnFwdSm90INS1_25CollectiveMainloopFwdSm90ILi2EN4cute5tupleIJNS5_1CILi1EEES8_S8_EEENS6_IJNS7_ILi64EEESA_SA_EEELi512ENS_10bfloat16_tEfNS_4arch4Sm90ELb0ELb0ELb1ELb1ELb0ELb1ELb0ELb0ELb0ELb1ELb0ELb0EEENS1_21CollectiveEpilogueFwdINS6_IJSA_NS7_ILi512EEESA_EEES9_SC_SE_Li256ELb1ELb1ELb0ELb0EEENS1_36VarlenDynamicPersistentTileSchedulerILi64ELi64ELi256ELi128ELb0ELb1ELb1ELb0ELb1ELb1EEEEEEEEEvNT_6ParamsE,"a",@progbits
	.sectionflags	@""
	.align	4
.nv.constant0._ZN7cutlass13device_kernelIN5flash11enable_sm90INS1_16FlashAttnFwdSm90INS1_25CollectiveMainloopFwdSm90ILi2EN4cute5tupleIJNS5_1CILi1EEES8_S8_EEENS6_IJNS7_ILi64EEESA_SA_EEELi512ENS_10bfloat16_tEfNS_4arch4Sm90ELb0ELb0ELb1ELb1ELb0ELb1ELb0ELb0ELb0ELb1ELb0ELb0EEENS1_21CollectiveEpilogueFwdINS6_IJSA_NS7_ILi512EEESA_EEES9_SC_SE_Li256ELb1ELb1ELb0ELb0EEENS1_36VarlenDynamicPersistentTileSchedulerILi64ELi64ELi256ELi128ELb0ELb1ELb1ELb0ELb1ELb1EEEEEEEEEvNT_6ParamsE:
	.zero		3584


//--------------------- .nv.constant0._ZN7cutlass13device_kernelIN5flash11enable_sm90INS1_16FlashAttnFwdSm90INS1_25CollectiveMainloopFwdSm90ILi2EN4cute5tupleIJNS5_1CILi1EEES8_S8_EEENS6_IJNS7_ILi64EEESA_SA_EEELi512ENS_10bfloat16_tEfNS_4arch4Sm90ELb0ELb0ELb1ELb1ELb0ELb0ELb1ELb0ELb0ELb1ELb0ELb0EEENS1_21CollectiveEpilogueFwdINS6_IJSA_NS7_ILi512EEESA_EEES9_SC_SE_Li256ELb1ELb1ELb0ELb0EEENS1_36VarlenDynamicPersistentTileSchedulerILi64ELi64ELi256ELi128ELb0ELb1ELb1ELb0ELb1ELb1EEEEEEEEEvNT_6ParamsE --------------------------
	.section	.nv.constant0._ZN7cutlass13device_kernelIN5flash11enable_sm90INS1_16FlashAttnFwdSm90INS1_25CollectiveMainloopFwdSm90ILi2EN4cute5tupleIJNS5_1CILi1EEES8_S8_EEENS6_IJNS7_ILi64EEESA_SA_EEELi512ENS_10bfloat16_tEfNS_4arch4Sm90ELb0ELb0ELb1ELb1ELb0ELb0ELb1ELb0ELb0ELb1ELb0ELb0EEENS1_21CollectiveEpilogueFwdINS6_IJSA_NS7_ILi512EEESA_EEES9_SC_SE_Li256ELb1ELb1ELb0ELb0EEENS1_36VarlenDynamicPersistentTileSchedulerILi64ELi64ELi256ELi128ELb0ELb1ELb1ELb0ELb1ELb1EEEEEEEEEvNT_6ParamsE,"a",@progbits
	.sectionflags	@""
	.align	4
.nv.constant0._ZN7cutlass13device_kernelIN5flash11enable_sm90INS1_16FlashAttnFwdSm90INS1_25CollectiveMainloopFwdSm90ILi2EN4cute5tupleIJNS5_1CILi1EEES8_S8_EEENS6_IJNS7_ILi64EEESA_SA_EEELi512ENS_10bfloat16_tEfNS_4arch4Sm90ELb0ELb0ELb1ELb1ELb0ELb0ELb1ELb0ELb0ELb1ELb0ELb0EEENS1_21CollectiveEpilogueFwdINS6_IJSA_NS7_ILi512EEESA_EEES9_SC_SE_Li256ELb1ELb1ELb0ELb0EEENS1_36VarlenDynamicPersistentTileSchedulerILi64ELi64ELi256ELi128ELb0ELb1ELb1ELb0ELb1ELb1EEEEEEEEEvNT_6ParamsE:
	.zero		3840


//--------------------- .nv.constant0._ZN7cutlass13device_kernelIN5flash11enable_sm90INS1_16FlashAttnFwdSm90INS1_25CollectiveMainloopFwdSm90ILi2EN4cute5tupleIJNS5_1CILi1EEES8_S8_EEENS6_IJNS7_ILi64EEESA_SA_EEELi512ENS_10bfloat16_tEfNS_4arch4Sm90ELb0ELb0ELb1ELb1ELb0ELb1ELb1ELb0ELb0ELb1ELb0ELb0EEENS1_21CollectiveEpilogueFwdINS6_IJSA_NS7_ILi512EEESA_EEES9_SC_SE_Li256ELb1ELb1ELb0ELb0EEENS1_36VarlenDynamicPersistentTileSchedulerILi64ELi64ELi256ELi128ELb0ELb1ELb1ELb0ELb1ELb1EEEEEEEEEvNT_6ParamsE --------------------------
	.section	.nv.constant0._ZN7cutlass13device_kernelIN5flash11enable_sm90INS1_16FlashAttnFwdSm90INS1_25CollectiveMainloopFwdSm90ILi2EN4cute5tupleIJNS5_1CILi1EEES8_S8_EEENS6_IJNS7_ILi64EEESA_SA_EEELi512ENS_10bfloat16_tEfNS_4arch4Sm90ELb0ELb0ELb1ELb1ELb0ELb1ELb1ELb0ELb0ELb1ELb0ELb0EEENS1_21CollectiveEpilogueFwdINS6_IJSA_NS7_ILi512EEESA_EEES9_SC_SE_Li256ELb1ELb1ELb0ELb0EEENS1_36VarlenDynamicPersistentTileSchedulerILi64ELi64ELi256ELi128ELb0ELb1ELb1ELb0ELb1ELb1EEEEEEEEEvNT_6ParamsE,"a",@progbits
	.sectionflags	@""
	.align	4
.nv.constant0._ZN7cutlass13device_kernelIN5flash11enable_sm90INS1_16FlashAttnFwdSm90INS1_25CollectiveMainloopFwdSm90ILi2EN4cute5tupleIJNS5_1CILi1EEES8_S8_EEENS6_IJNS7_ILi64EEESA_SA_EEELi512ENS_10bfloat16_tEfNS_4arch4Sm90ELb0ELb0ELb1ELb1ELb0ELb1ELb1ELb0ELb0ELb1ELb0ELb0EEENS1_21CollectiveEpilogueFwdINS6_IJSA_NS7_ILi512EEESA_EEES9_SC_SE_Li256ELb1ELb1ELb0ELb0EEENS1_36VarlenDynamicPersistentTileSchedulerILi64ELi64ELi256ELi128ELb0ELb1ELb1ELb0ELb1ELb1EEEEEEEEEvNT_6ParamsE:
	.zero		3840


//--------------------- .nv.constant0._ZN7cutlass13device_kernelIN5flash11enable_sm90INS1_16FlashAttnFwdSm90INS1_25CollectiveMainloopFwdSm90ILi2EN4cute5tupleIJNS5_1CILi1EEES8_S8_EEENS6_IJNS7_ILi64EEESA_SA_EEELi512ENS_10bfloat16_tEfNS_4arch4Sm90ELb0ELb1ELb1ELb0ELb0ELb0ELb0ELb0ELb0ELb1ELb0ELb0EEENS1_21CollectiveEpilogueFwdINS6_IJSA_NS7_ILi512EEESA_EEES9_SC_SE_Li256ELb0ELb1ELb0ELb0EEENS1_30DynamicPersistentTileSchedulerILi256ELi128ELb0ELb1ELb1EEEEEEEEEvNT_6ParamsE --------------------------
	.section	.nv.constant0._ZN7cutlass13device_kernelIN5flash11enable_sm90INS1_16FlashAttnFwdSm90INS1_25CollectiveMainloopFwdSm90ILi2EN4cute5tupleIJNS5_1CILi1EEES8_S8_EEENS6_IJNS7_ILi64EEESA_SA_EEELi512ENS_10bfloat16_tEfNS_4arch4Sm90ELb0ELb1ELb1ELb0ELb0ELb0ELb0ELb0ELb0ELb1ELb0ELb0EEENS1_21CollectiveEpilogueFwdINS6_IJSA_NS7_ILi512EEESA_EEES9_SC_SE_Li256ELb0ELb1ELb0ELb0EEENS1_30DynamicPersistentTileSchedulerILi256ELi128ELb0ELb1ELb1EEEEEEEEEvNT_6ParamsE,"a",@progbits
	.sectionflags	@""
	.align	4
.nv.constant0._ZN7cutlass13device_kernelIN5flash11enable_sm90INS1_16FlashAttnFwdSm90INS1_25CollectiveMainloopFwdSm90ILi2EN4cute5tupleIJNS5_1CILi1EEES8_S8_EEENS6_IJNS7_ILi64EEESA_SA_EEELi512ENS_10bfloat16_tEfNS_4arch4Sm90ELb0ELb1ELb1ELb0ELb0ELb0ELb0ELb0ELb0ELb1ELb0ELb0EEENS1_21CollectiveEpilogueFwdINS6_IJSA_NS7_ILi512EEESA_EEES9_SC_SE_Li256ELb0ELb1ELb0ELb0EEENS1_30DynamicPersistentTileSchedulerILi256ELi128ELb0ELb1ELb1EEEEEEEEEvNT_6ParamsE:
	.zero		3584


//--------------------- .nv.constant0._ZN7cutlass13device_kernelIN5flash11enable_sm90INS1_16FlashAttnFwdSm90INS1_25CollectiveMainloopFwdSm90ILi2EN4cute5tupleIJNS5_1CILi1EEES8_S8_EEENS6_IJNS7_ILi64EEESA_SA_EEELi512ENS_10bfloat16_tEfNS_4arch4Sm90ELb0ELb1ELb1ELb0ELb0ELb0ELb1ELb0ELb0ELb1ELb0ELb0EEENS1_21CollectiveEpilogueFwdINS6_IJSA_NS7_ILi512EEESA_EEES9_SC_SE_Li256ELb0ELb1ELb0ELb0EEENS1_30DynamicPersistentTileSchedulerILi256ELi128ELb0ELb1ELb1EEEEEEEEEvNT_6ParamsE --------------------------
	.section	.nv.constant0._ZN7cutlass13device_kernelIN5flash11enable_sm90INS1_16FlashAttnFwdSm90INS1_25CollectiveMainloopFwdSm90ILi2EN4cute5tupleIJNS5_1CILi1EEES8_S8_EEENS6_IJNS7_ILi64EEESA_SA_EEELi512ENS_10bfloat16_tEfNS_4arch4Sm90ELb0ELb1ELb1ELb0ELb0ELb0ELb1ELb0ELb0ELb1ELb0ELb0EEENS1_21CollectiveEpilogueFwdINS6_IJSA_NS7_ILi512EEESA_EEES9_SC_SE_Li256ELb0ELb1ELb0ELb0EEENS1_30DynamicPersistentTileSchedulerILi256ELi128ELb0ELb1ELb1EEEEEEEEEvNT_6ParamsE,"a",@progbits
	.sectionflags	@""
	.align	4
.nv.constant0._ZN7cutlass13device_kernelIN5flash11enable_sm90INS1_16FlashAttnFwdSm90INS1_25CollectiveMainloopFwdSm90ILi2EN4cute5tupleIJNS5_1CILi1EEES8_S8_EEENS6_IJNS7_ILi64EEESA_SA_EEELi512ENS_10bfloat16_tEfNS_4arch4Sm90ELb0ELb1ELb1ELb0ELb0ELb0ELb1ELb0ELb0ELb1ELb0ELb0EEENS1_21CollectiveEpilogueFwdINS6_IJSA_NS7_ILi512EEESA_EEES9_SC_SE_Li256ELb0ELb1ELb0ELb0EEENS1_30DynamicPersistentTileSchedulerILi256ELi128ELb0ELb1ELb1EEEEEEEEEvNT_6ParamsE:
	.zero		3840


//--------------------- .nv.constant0._ZN7cutlass13device_kernelIN5flash11enable_sm90INS1_16FlashAttnFwdSm90INS1_25CollectiveMainloopFwdSm90ILi2EN4cute5tupleIJNS5_1CILi1EEES8_S8_EEENS6_IJNS7_ILi64EEESA_SA_EEELi512ENS_10bfloat16_tEfNS_4arch4Sm90ELb0ELb1ELb1ELb1ELb0ELb0ELb0ELb0ELb0ELb1ELb0ELb0EEENS1_21CollectiveEpilogueFwdINS6_IJSA_NS7_ILi512EEESA_EEES9_SC_SE_Li256ELb1ELb1ELb0ELb0EEENS1_36VarlenDynamicPersistentTileSchedulerILi64ELi64ELi256ELi128ELb0ELb1ELb1ELb1ELb0ELb1EEEEEEEEEvNT_6ParamsE --------------------------
	.section	.nv.constant0._ZN7cutlass13device_kernelIN5flash11enable_sm90INS1_16FlashAttnFwdSm90INS1_25CollectiveMainloopFwdSm90ILi2EN4cute5tupleIJNS5_1CILi1EEES8_S8_EEENS6_IJNS7_ILi64EEESA_SA_EEELi512ENS_10bfloat16_tEfNS_4arch4Sm90ELb0ELb1ELb1ELb1ELb0ELb0ELb0ELb0ELb0ELb1ELb0ELb0EEENS1_21CollectiveEpilogueFwdINS6_IJSA_NS7_ILi512EEESA_EEES9_SC_SE_Li256ELb1ELb1ELb0ELb0EEENS1_36VarlenDynamicPersistentTileSchedulerILi64ELi64ELi256ELi128ELb0ELb1ELb1ELb1ELb0ELb1EEEEEEEEEvNT_6ParamsE,"a",@progbits
	.sectionflags	@""
	.align	4
.nv.constant0._ZN7cutlass13device_kernelIN5flash11enable_sm90INS1_16FlashAttnFwdSm90INS1_25CollectiveMainloopFwdSm90ILi2EN4cute5tupleIJNS5_1CILi1EEES8_S8_EEENS6_IJNS7_ILi64EEESA_SA_EEELi512ENS_10bfloat16_tEfNS_4arch4Sm90ELb0ELb1ELb1ELb1ELb0ELb0ELb0ELb0ELb0ELb1ELb0ELb0EEENS1_21CollectiveEpilogueFwdINS6_IJSA_NS7_ILi512EEESA_EEES9_SC_SE_Li256ELb1ELb1ELb0ELb0EEENS1_36VarlenDynamicPersistentTileSchedulerILi64ELi64ELi256ELi128ELb0ELb1ELb1ELb1ELb0ELb1EEEEEEEEEvNT_6ParamsE:
	.zero		3584


//--------------------- .nv.constant0._ZN7cutlass13device_kernelIN5flash11enable_sm90INS1_16FlashAttnFwdSm90INS1_25CollectiveMainloopFwdSm90ILi2EN4cute5tupleIJNS5_1CILi1EEES8_S8_EEENS6_IJNS7_ILi64EEESA_SA_EEELi512ENS_10bfloat16_tEfNS_4arch4Sm90ELb0ELb1ELb1ELb1ELb0ELb1ELb0ELb0ELb0ELb1ELb0ELb0EEENS1_21CollectiveEpilogueFwdINS6_IJSA_NS7_ILi512EEESA_EEES9_SC_SE_Li256ELb1ELb1ELb0ELb0EEENS1_36VarlenDynamicPersistentTileSchedulerILi64ELi64ELi256ELi128ELb0ELb1ELb1ELb1ELb0ELb1EEEEEEEEEvNT_6ParamsE --------------------------
	.section	.nv.constant0._ZN7cutlass13device_kernelIN5flash11enable_sm90INS1_16FlashAttnFwdSm90INS1_25CollectiveMainloopFwdSm90ILi2EN4cute5tupleIJNS5_1CILi1EEES8_S8_EEENS6_IJNS7_ILi64EEESA_SA_EEELi512ENS_10bfloat16_tEfNS_4arch4Sm90ELb0ELb1ELb1ELb1ELb0ELb1ELb0ELb0ELb0ELb1ELb0ELb0EEENS1_21CollectiveEpilogueFwdINS6_IJSA_NS7_ILi512EEESA_EEES9_SC_SE_Li256ELb1ELb1ELb0ELb0EEENS1_36VarlenDynamicPersistentTileSchedulerILi64ELi64ELi256ELi128ELb0ELb1ELb1ELb1ELb0ELb1EEEEEEEEEvNT_6ParamsE,"a",@progbits
	.sectionflags	@""
	.align	4
.nv.constant0._ZN7cutlass13device_kernelIN5flash11enable_sm90INS1_16FlashAttnFwdSm90INS1_25CollectiveMainloopFwdSm90ILi2EN4cute5tupleIJNS5_1CILi1EEES8_S8_EEENS6_IJNS7_ILi64EEESA_SA_EEELi512ENS_10bfloat16_tEfNS_4arch4Sm90ELb0ELb1ELb1ELb1ELb0ELb1ELb0ELb0ELb0ELb1ELb0ELb0EEENS1_21CollectiveEpilogueFwdINS6_IJSA_NS7_ILi512EEESA_EEES9_SC_SE_Li256ELb1ELb1ELb0ELb0EEENS1_36VarlenDynamicPersistentTileSchedulerILi64ELi64ELi256ELi128ELb0ELb1ELb1ELb1ELb0ELb1EEEEEEEEEvNT_6ParamsE:
	.zero		3584


//--------------------- .nv.constant0._ZN7cutlass13device_kernelIN5flash11enable_sm90INS1_16FlashAttnFwdSm90INS1_25CollectiveMainloopFwdSm90ILi2EN4cute5tupleIJNS5_1CILi1EEES8_S8_EEENS6_IJNS7_ILi64EEESA_SA_EEELi512ENS_10bfloat16_tEfNS_4arch4Sm90ELb0ELb1ELb1ELb1ELb0ELb0ELb1ELb0ELb0ELb1ELb0ELb0EEENS1_21CollectiveEpilogueFwdINS6_IJSA_NS7_ILi512EEESA_EEES9_SC_SE_Li256ELb1ELb1ELb0ELb0EEENS1_36VarlenDynamicPersistentTileSchedulerILi64ELi64ELi256ELi128ELb0ELb1ELb1ELb1ELb0ELb1EEEEEEEEEvNT_6ParamsE --------------------------
	.section	.nv.constant0._ZN7cutlass13device_kernelIN5flash11enable_sm90INS1_16FlashAttnFwdSm90INS1_25CollectiveMainloopFwdSm90ILi2EN4cute5tupleIJNS5_1CILi1EEES8_S8_EEENS6_IJNS7_ILi64EEESA_SA_EEELi512ENS_10bfloat16_tEfNS_4arch4Sm90ELb0ELb1ELb1ELb1ELb0ELb0ELb1ELb0ELb0ELb1ELb0ELb0EEENS1_21CollectiveEpilogueFwdINS6_IJSA_NS7_ILi512EEESA_EEES9_SC_SE_Li256ELb1ELb1ELb0ELb0EEENS1_36VarlenDynamicPersistentTileSchedulerILi64ELi64ELi256ELi128ELb0ELb1ELb1ELb1ELb0ELb1EEEEEEEEEvNT_6ParamsE,"a",@progbits
	.sectionflags	@""
	.align	4
.nv.constant0._ZN7cutlass13device_kernelIN5flash11enable_sm90INS1_16FlashAttnFwdSm90INS1_25CollectiveMainloopFwdSm90ILi2EN4cute5tupleIJNS5_1CILi1EEES8_S8_EEENS6_IJNS7_ILi64EEESA_SA_EEELi512ENS_10bfloat16_tEfNS_4arch4Sm90ELb0ELb1ELb1ELb1ELb0ELb0ELb1ELb0ELb0ELb1ELb0ELb0EEENS1_21CollectiveEpilogueFwdINS6_IJSA_NS7_ILi512EEESA_EEES9_SC_SE_Li256ELb1ELb1ELb0ELb0EEENS1_36VarlenDynamicPersistentTileSchedulerILi64ELi64ELi256ELi128ELb0ELb1ELb1ELb1ELb0ELb1EEEEEEEEEvNT_6ParamsE:
	.zero		3840


//--------------------- .nv.constant0._ZN7cutlass13device_kernelIN5flash11enable_sm90INS1_16FlashAttnFwdSm90INS1_25CollectiveMainloopFwdSm90ILi2EN4cute5tupleIJNS5_1CILi1EEES8_S8_EEENS6_IJNS7_ILi64EEESA_SA_EEELi512ENS_10bfloat16_tEfNS_4arch4Sm90ELb0ELb1ELb1ELb1ELb0ELb1ELb1ELb0ELb0ELb1ELb0ELb0EEENS1_21CollectiveEpilogueFwdINS6_IJSA_NS7_ILi512EEESA_EEES9_SC_SE_Li256ELb1ELb1ELb0ELb0EEENS1_36VarlenDynamicPersistentTileSchedulerILi64ELi64ELi256ELi128ELb0ELb1ELb1ELb1ELb0ELb1EEEEEEEEEvNT_6ParamsE --------------------------
	.section	.nv.constant0._ZN7cutlass13device_kernelIN5flash11enable_sm90INS1_16FlashAttnFwdSm90INS1_25CollectiveMainloopFwdSm90ILi2EN4cute5tupleIJNS5_1CILi1EEES8_S8_EEENS6_IJNS7_ILi64EEESA_SA_EEELi512ENS_10bfloat16_tEfNS_4arch4Sm90ELb0ELb1ELb1ELb1ELb0ELb1ELb1ELb0ELb0ELb1ELb0ELb0EEENS1_21CollectiveEpilogueFwdINS6_IJSA_NS7_ILi512EEESA_EEES9_SC_SE_Li256ELb1ELb1ELb0ELb0EEENS1_36VarlenDynamicPersistentTileSchedulerILi64ELi64ELi256ELi128ELb0ELb1ELb1ELb1ELb0ELb1EEEEEEEEEvNT_6ParamsE,"a",@progbits
	.sectionflags	@""
	.align	4
.nv.constant0._ZN7cutlass13device_kernelIN5flash11enable_sm90INS1_16FlashAttnFwdSm90INS1_25CollectiveMainloopFwdSm90ILi2EN4cute5tupleIJNS5_1CILi1EEES8_S8_EEENS6_IJNS7_ILi64EEESA_SA_EEELi512ENS_10bfloat16_tEfNS_4arch4Sm90ELb0ELb1ELb1ELb1ELb0ELb1ELb1ELb0ELb0ELb1ELb0ELb0EEENS1_21CollectiveEpilogueFwdINS6_IJSA_NS7_ILi512EEESA_EEES9_SC_SE_Li256ELb1ELb1ELb0ELb0EEENS1_36VarlenDynamicPersistentTileSchedulerILi64ELi64ELi256ELi128ELb0ELb1ELb1ELb1ELb0ELb1EEEEEEEEEvNT_6ParamsE:
	.zero		3840


//--------------------- .nv.constant0._ZN7cutlass13device_kernelIN5flash11enable_sm90INS1_16FlashAttnFwdSm90INS1_25CollectiveMainloopFwdSm90ILi2EN4cute5tupleIJNS5_1CILi1EEES8_S8_EEENS6_IJNS7_ILi64EEESA_SA_EEELi512ENS_10bfloat16_tEfNS_4arch4Sm90ELb1ELb0ELb1ELb0ELb0ELb0ELb0ELb0ELb0ELb1ELb0ELb0EEENS1_21CollectiveEpilogueFwdINS6_IJSA_NS7_ILi512EEESA_EEES9_SC_SE_Li256ELb0ELb1ELb0ELb0EEENS1_30DynamicPersistentTileSchedulerILi256ELi128ELb0ELb1ELb1EEEEEEEEEvNT_6ParamsE --------------------------
	.section	.nv.constant0._ZN7cutlass13device_kernelIN5flash11enable_sm90INS1_16FlashAttnFwdSm90INS1_25CollectiveMainloopFwdSm90ILi2EN4cute5tupleIJNS5_1CILi1EEES8_S8_EEENS6_IJNS7_ILi64EEESA_SA_EEELi512ENS_10bfloat16_tEfNS_4arch4Sm90ELb1ELb0ELb1ELb0ELb0ELb0ELb0ELb0ELb0ELb1ELb0ELb0EEENS1_21CollectiveEpilogueFwdINS6_IJSA_NS7_ILi512EEESA_EEES9_SC_SE_Li256ELb0ELb1ELb0ELb0EEENS1_30DynamicPersistentTileSchedulerILi256ELi128ELb0ELb1ELb1EEEEEEEEEvNT_6ParamsE,"a",@progbits
	.sectionflags	@""
	.align	4
.nv.constant0._ZN7cutlass13device_kernelIN5flash11enable_sm90INS1_16FlashAttnFwdSm90INS1_25CollectiveMainloopFwdSm90ILi2EN4cute5tupleIJNS5_1CILi1EEES8_S8_EEENS6_IJNS7_ILi64EEESA_SA_EEELi512ENS_10bfloat16_tEfNS_4arch4Sm90ELb1ELb0ELb1ELb0ELb0ELb0ELb0ELb0ELb0ELb1ELb0ELb0EEENS1_21CollectiveEpilogueFwdINS6_IJSA_NS7_ILi512EEESA_EEES9_SC_SE_Li256ELb0ELb1ELb0ELb0EEENS1_30DynamicPersistentTileSchedulerILi256ELi128ELb0ELb1ELb1EEEEEEEEEvNT_6ParamsE:
	.zero		3584


//--------------------- .nv.constant0._ZN7cutlass13device_kernelIN5flash11enable_sm90INS1_16FlashAttnFwdSm90INS1_25CollectiveMainloopFwdSm90ILi2EN4cute5tupleIJNS5_1CILi1EEES8_S8_EEENS6_IJNS7_ILi64EEESA_SA_EEELi512ENS_10bfloat16_tEfNS_4arch4Sm90ELb1ELb0ELb1ELb0ELb0ELb0ELb1ELb0ELb0ELb1ELb0ELb0EEENS1_21CollectiveEpilogueFwdINS6_IJSA_NS7_ILi512EEESA_EEES9_SC_SE_Li256ELb0ELb1ELb0ELb0EEENS1_30DynamicPersistentTileSchedulerILi256ELi128ELb0ELb1ELb1EEEEEEEEEvNT_6ParamsE --------------------------
	.section	.nv.constant0._ZN7cutlass13device_kernelIN5flash11enable_sm90INS1_16FlashAttnFwdSm90INS1_25CollectiveMainloopFwdSm90ILi2EN4cute5tupleIJNS5_1CILi1EEES8_S8_EEENS6_IJNS7_ILi64EEESA_SA_EEELi512ENS_10bfloat16_tEfNS_4arch4Sm90ELb1ELb0ELb1ELb0ELb0ELb0ELb1ELb0ELb0ELb1ELb0ELb0EEENS1_21CollectiveEpilogueFwdINS6_IJSA_NS7_ILi512EEESA_EEES9_SC_SE_Li256ELb0ELb1ELb0ELb0EEENS1_30DynamicPersistentTileSchedulerILi256ELi128ELb0ELb1ELb1EEEEEEEEEvNT_6ParamsE,"a",@progbits
	.sectionflags	@""
	.align	4
.nv.constant0._ZN7cutlass13device_kernelIN5flash11enable_sm90INS1_16FlashAttnFwdSm90INS1_25CollectiveMainloopFwdSm90ILi2EN4cute5tupleIJNS5_1CILi1EEES8_S8_EEENS6_IJNS7_ILi64EEESA_SA_EEELi512ENS_10bfloat16_tEfNS_4arch4Sm90ELb1ELb0ELb1ELb0ELb0ELb0ELb1ELb0ELb0ELb1ELb0ELb0EEENS1_21CollectiveEpilogueFwdINS6_IJSA_NS7_ILi512EEESA_EEES9_SC_SE_Li256ELb0ELb1ELb0ELb0EEENS1_30DynamicPersistentTileSchedulerILi256ELi128ELb0ELb1ELb1EEEEEEEEEvNT_6ParamsE:
	.zero		3840


//--------------------- .nv.constant0._ZN7cutlass13device_kernelIN5flash11enable_sm90INS1_16FlashAttnFwdSm90INS1_25CollectiveMainloopFwdSm90ILi2EN4cute5tupleIJNS5_1CILi1EEES8_S8_EEENS6_IJNS7_ILi64EEESA_SA_EEELi512ENS_10bfloat16_tEfNS_4arch4Sm90ELb1ELb0ELb1ELb1ELb0ELb0ELb0ELb0ELb0ELb1ELb0ELb0EEENS1_21CollectiveEpilogueFwdINS6_IJSA_NS7_ILi512EEESA_EEES9_SC_SE_Li256ELb1ELb1ELb0ELb0EEENS1_36VarlenDynamicPersistentTileSchedulerILi64ELi64ELi256ELi128ELb0ELb1ELb1ELb1ELb1ELb1EEEEEEEEEvNT_6ParamsE --------------------------
	.section	.nv.constant0._ZN7cutlass13device_kernelIN5flash11enable_sm90INS1_16FlashAttnFwdSm90INS1_25CollectiveMainloopFwdSm90ILi2EN4cute5tupleIJNS5_1CILi1EEES8_S8_EEENS6_IJNS7_ILi64EEESA_SA_EEELi512ENS_10bfloat16_tEfNS_4arch4Sm90ELb1ELb0ELb1ELb1ELb0ELb0ELb0ELb0ELb0ELb1ELb0ELb0EEENS1_21CollectiveEpilogueFwdINS6_IJSA_NS7_ILi512EEESA_EEES9_SC_SE_Li256ELb1ELb1ELb0ELb0EEENS1_36VarlenDynamicPersistentTileSchedulerILi64ELi64ELi256ELi128ELb0ELb1ELb1ELb1ELb1ELb1EEEEEEEEEvNT_6ParamsE,"a",@progbits
	.sectionflags	@""
	.align	4
.nv.constant0._ZN7cutlass13device_kernelIN5flash11enable_sm90INS1_16FlashAttnFwdSm90INS1_25CollectiveMainloopFwdSm90ILi2EN4cute5tupleIJNS5_1CILi1EEES8_S8_EEENS6_IJNS7_ILi64EEESA_SA_EEELi512ENS_10bfloat16_tEfNS_4arch4Sm90ELb1ELb0ELb1ELb1ELb0ELb0ELb0ELb0ELb0ELb1ELb0ELb0EEENS1_21CollectiveEpilogueFwdINS6_IJSA_NS7_ILi512EEESA_EEES9_SC_SE_Li256ELb1ELb1ELb0ELb0EEENS1_36VarlenDynamicPersistentTileSchedulerILi64ELi64ELi256ELi128ELb0ELb1ELb1ELb1ELb1ELb1EEEEEEEEEvNT_6ParamsE:
	.zero		3584


//--------------------- .nv.constant0._ZN7cutlass13device_kernelIN5flash11enable_sm90INS1_16FlashAttnFwdSm90INS1_25CollectiveMainloopFwdSm90ILi2EN4cute5tupleIJNS5_1CILi1EEES8_S8_EEENS6_IJNS7_ILi64EEESA_SA_EEELi512ENS_10bfloat16_tEfNS_4arch4Sm90ELb1ELb0ELb1ELb1ELb0ELb1ELb0ELb0ELb0ELb1ELb0ELb0EEENS1_21CollectiveEpilogueFwdINS6_IJSA_NS7_ILi512EEESA_EEES9_SC_SE_Li256ELb1ELb1ELb0ELb0EEENS1_36VarlenDynamicPersistentTileSchedulerILi64ELi64ELi256ELi128ELb0ELb1ELb1ELb1ELb1ELb1EEEEEEEEEvNT_6ParamsE --------------------------
	.section	.nv.constant0._ZN7cutlass13device_kernelIN5flash11enable_sm90INS1_16FlashAttnFwdSm90INS1_25CollectiveMainloopFwdSm90ILi2EN4cute5tupleIJNS5_1CILi1EEES8_S8_EEENS6_IJNS7_ILi64EEESA_SA_EEELi512ENS_10bfloat16_tEfNS_4arch4Sm90ELb1ELb0ELb1ELb1ELb0ELb1ELb0ELb0ELb0ELb1ELb0ELb0EEENS1_21CollectiveEpilogueFwdINS6_IJSA_NS7_ILi512EEESA_EEES9_SC_SE_Li256ELb1ELb1ELb0ELb0EEENS1_36VarlenDynamicPersistentTileSchedulerILi64ELi64ELi256ELi128ELb0ELb1ELb1ELb1ELb1ELb1EEEEEEEEEvNT_6ParamsE,"a",@progbits
	.sectionflags	@""
	.align	4
.nv.constant0._ZN7cutlass13device_kernelIN5flash11enable_sm90INS1_16FlashAttnFwdSm90INS1_25CollectiveMainloopFwdSm90ILi2EN4cute5tupleIJNS5_1CILi1EEES8_S8_EEENS6_IJNS7_ILi64EEESA_SA_EEELi512ENS_10bfloat16_tEfNS_4arch4Sm90ELb1ELb0ELb1ELb1ELb0ELb1ELb0ELb0ELb0ELb1ELb0ELb0EEENS1_21CollectiveEpilogueFwdINS6_IJSA_NS7_ILi512EEESA_EEES9_SC_SE_Li256ELb1ELb1ELb0ELb0EEENS1_36VarlenDynamicPersistentTileSchedulerILi64ELi64ELi256ELi128ELb0ELb1ELb1ELb1ELb1ELb1EEEEEEEEEvNT_6ParamsE:
	.zero		3584


//--------------------- .nv.constant0._ZN7cutlass13device_kernelIN5flash11enable_sm90INS1_16FlashAttnFwdSm90INS1_25CollectiveMainloopFwdSm90ILi2EN4cute5tupleIJNS5_1CILi1EEES8_S8_EEENS6_IJNS7_ILi64EEESA_SA_EEELi512ENS_10bfloat16_tEfNS_4arch4Sm90ELb1ELb0ELb1ELb1ELb0ELb0ELb1ELb0ELb0ELb1ELb0ELb0EEENS1_21CollectiveEpilogueFwdINS6_IJSA_NS7_ILi512EEESA_EEES9_SC_SE_Li256ELb1ELb1ELb0ELb0EEENS1_36VarlenDynamicPersistentTileSchedulerILi64ELi64ELi256ELi128ELb0ELb1ELb1ELb1ELb1ELb1EEEEEEEEEvNT_6ParamsE --------------------------
	.section	.nv.constant0._ZN7cutlass13device_kernelIN5flash11enable_sm90INS1_16FlashAttnFwdSm90INS1_25CollectiveMainloopFwdSm90ILi2EN4cute5tupleIJNS5_1CILi1EEES8_S8_EEENS6_IJNS7_ILi64EEESA_SA_EEELi512ENS_10bfloat16_tEfNS_4arch4Sm90ELb1ELb0ELb1ELb1ELb0ELb0ELb1ELb0ELb0ELb1ELb0ELb0EEENS1_21CollectiveEpilogueFwdINS6_IJSA_NS7_ILi512EEESA_EEES9_SC_SE_Li256ELb1ELb1ELb0ELb0EEENS1_36VarlenDynamicPersistentTileSchedulerILi64ELi64ELi256ELi128ELb0ELb1ELb1ELb1ELb1ELb1EEEEEEEEEvNT_6ParamsE,"a",@progbits
	.sectionflags	@""
	.align	4
.nv.constant0._ZN7cutlass13device_kernelIN5flash11enable_sm90INS1_16FlashAttnFwdSm90INS1_25CollectiveMainloopFwdSm90ILi2EN4cute5tupleIJNS5_1CILi1EEES8_S8_EEENS6_IJNS7_ILi64EEESA_SA_EEELi512ENS_10bfloat16_tEfNS_4arch4Sm90ELb1ELb0ELb1ELb1ELb0ELb0ELb1ELb0ELb0ELb1ELb0ELb0EEENS1_21CollectiveEpilogueFwdINS6_IJSA_NS7_ILi512EEESA_EEES9_SC_SE_Li256ELb1ELb1ELb0ELb0EEENS1_36VarlenDynamicPersistentTileSchedulerILi64ELi64ELi256ELi128ELb0ELb1ELb1ELb1ELb1ELb1EEEEEEEEEvNT_6ParamsE:
	.zero		3840


//--------------------- .nv.constant0._ZN7cutlass13device_kernelIN5flash11enable_sm90INS1_16FlashAttnFwdSm90INS1_25CollectiveMainloopFwdSm90ILi2EN4cute5tupleIJNS5_1CILi1EEES8_S8_EEENS6_IJNS7_ILi64EEESA_SA_EEELi512ENS_10bfloat16_tEfNS_4arch4Sm90ELb1ELb0ELb1ELb1ELb0ELb1ELb1ELb0ELb0ELb1ELb0ELb0EEENS1_21CollectiveEpilogueFwdINS6_IJSA_NS7_ILi512EEESA_EEES9_SC_SE_Li256ELb1ELb1ELb0ELb0EEENS1_36VarlenDynamicPersistentTileSchedulerILi64ELi64ELi256ELi128ELb0ELb1ELb1ELb1ELb1ELb1EEEEEEEEEvNT_6ParamsE --------------------------
	.section	.nv.constant0._ZN7cutlass13device_kernelIN5flash11enable_sm90INS1_16FlashAttnFwdSm90INS1_25CollectiveMainloopFwdSm90ILi2EN4cute5tupleIJNS5_1CILi1EEES8_S8_EEENS6_IJNS7_ILi64EEESA_SA_EEELi512ENS_10bfloat16_tEfNS_4arch4Sm90ELb1ELb0ELb1ELb1ELb0ELb1ELb1ELb0ELb0ELb1ELb0ELb0EEENS1_21CollectiveEpilogueFwdINS6_IJSA_NS7_ILi512EEESA_EEES9_SC_SE_Li256ELb1ELb1ELb0ELb0EEENS1_36VarlenDynamicPersistentTileSchedulerILi64ELi64ELi256ELi128ELb0ELb1ELb1ELb1ELb1ELb1EEEEEEEEEvNT_6ParamsE,"a",@progbits
	.sectionflags	@""
	.align	4
.nv.constant0._ZN7cutlass13device_kernelIN5flash11enable_sm90INS1_16FlashAttnFwdSm90INS1_25CollectiveMainloopFwdSm90ILi2EN4cute5tupleIJNS5_1CILi1EEES8_S8_EEENS6_IJNS7_ILi64EEESA_SA_EEELi512ENS_10bfloat16_tEfNS_4arch4Sm90ELb1ELb0ELb1ELb1ELb0ELb1ELb1ELb0ELb0ELb1ELb0ELb0EEENS1_21CollectiveEpilogueFwdINS6_IJSA_NS7_ILi512EEESA_EEES9_SC_SE_Li256ELb1ELb1ELb0ELb0EEENS1_36VarlenDynamicPersistentTileSchedulerILi64ELi64ELi256ELi128ELb0ELb1ELb1ELb1ELb1ELb1EEEEEEEEEvNT_6ParamsE:
	.zero		3840


//--------------------- .nv.constant0._ZN7cutlass13device_kernelIN5flash11enable_sm90INS1_16FlashAttnFwdSm90INS1_25CollectiveMainloopFwdSm90ILi2EN4cute5tupleIJNS5_1CILi1EEES8_S8_EEENS6_IJNS7_ILi128EEENS7_ILi96EEENS7_ILi64EEEEEELi256ENS_10bfloat16_tEfNS_4arch4Sm90ELb0ELb0ELb1ELb0ELb0ELb0ELb0ELb1ELb0ELb1ELb0ELb0EEENS1_21CollectiveEpilogueFwdINS6_IJSA_NS7_ILi256EEESB_EEES9_SE_SG_Li256ELb0ELb1ELb0ELb0EEENS1_29StaticPersistentTileSchedulerILb0EEEEEEEEEvNT_6ParamsE --------------------------
	.section	.nv.constant0._ZN7cutlass13device_kernelIN5flash11enable_sm90INS1_16FlashAttnFwdSm90INS1_25CollectiveMainloopFwdSm90ILi2EN4cute5tupleIJNS5_1CILi1EEES8_S8_EEENS6_IJNS7_ILi128EEENS7_ILi96EEENS7_ILi64EEEEEELi256ENS_10bfloat16_tEfNS_4arch4Sm90ELb0ELb0ELb1ELb0ELb0ELb0ELb0ELb1ELb0ELb1ELb0ELb0EEENS1_21CollectiveEpilogueFwdINS6_IJSA_NS7_ILi256EEESB_EEES9_SE_SG_Li256ELb0ELb1ELb0ELb0EEENS1_29StaticPersistentTileSchedulerILb0EEEEEEEEEvNT_6ParamsE,"a",@progbits
	.sectionflags	@""
	.align	4
.nv.constant0._ZN7cutlass13device_kernelIN5flash11enable_sm90INS1_16FlashAttnFwdSm90INS1_25CollectiveMainloopFwdSm90ILi2EN4cute5tupleIJNS5_1CILi1EEES8_S8_EEENS6_IJNS7_ILi128EEENS7_ILi96EEENS7_ILi64EEEEEELi256ENS_10bfloat16_tEfNS_4arch4Sm90ELb0ELb0ELb1ELb0ELb0ELb0ELb0ELb1ELb0ELb1ELb0ELb0EEENS1_21CollectiveEpilogueFwdINS6_IJSA_NS7_ILi256EEESB_EEES9_SE_SG_Li256ELb0ELb1ELb0ELb0EEENS1_29StaticPersistentTileSchedulerILb0EEEEEEEEEvNT_6ParamsE:
	.zero		3456


//--------------------- .nv.constant0._ZN7cutlass13device_kernelIN5flash11enable_sm90INS1_16FlashAttnFwdSm90INS1_25CollectiveMainloopFwdSm90ILi2EN4cute5tupleIJNS5_1CILi1EEES8_S8_EEENS6_IJNS7_ILi128EEENS7_ILi96EEENS7_ILi64EEEEEELi256ENS_10bfloat16_tEfNS_4arch4Sm90ELb0ELb0ELb1ELb0ELb0ELb0ELb1ELb1ELb0ELb1ELb0ELb0EEENS1_21CollectiveEpilogueFwdINS6_IJSA_NS7_ILi256EEESB_EEES9_SE_SG_Li256ELb0ELb1ELb0ELb0EEENS1_29StaticPersistentTileSchedulerILb0EEEEEEEEEvNT_6ParamsE --------------------------
	.section	.nv.constant0._ZN7cutlass13device_kernelIN5flash11enable_sm90INS1_16FlashAttnFwdSm90INS1_25CollectiveMainloopFwdSm90ILi2EN4cute5tupleIJNS5_1CILi1EEES8_S8_EEENS6_IJNS7_ILi128EEENS7_ILi96EEENS7_ILi64EEEEEELi256ENS_10bfloat16_tEfNS_4arch4Sm90ELb0ELb0ELb1ELb0ELb0ELb0ELb1ELb1ELb0ELb1ELb0ELb0EEENS1_21CollectiveEpilogueFwdINS6_IJSA_NS7_ILi256EEESB_EEES9_SE_SG_Li256ELb0ELb1ELb0ELb0EEENS1_29StaticPersistentTileSchedulerILb0EEEEEEEEEvNT_6ParamsE,"a",@progbits
	.sectionflags	@""
	.align	4
.nv.constant0._ZN7cutlass13device_kernelIN5flash11enable_sm90INS1_16FlashAttnFwdSm90INS1_25CollectiveMainloopFwdSm90ILi2EN4cute5tupleIJNS5_1CILi1EEES8_S8_EEENS6_IJNS7_ILi128EEENS7_ILi96EEENS7_ILi64EEEEEELi256ENS_10bfloat16_tEfNS_4arch4Sm90ELb0ELb0ELb1ELb0ELb0ELb0ELb1ELb1ELb0ELb1ELb0ELb0EEENS1_21CollectiveEpilogueFwdINS6_IJSA_NS7_ILi256EEESB_EEES9_SE_SG_Li256ELb0ELb1ELb0ELb0EEENS1_29StaticPersistentTileSchedulerILb0EEEEEEEEEvNT_6ParamsE:
	.zero		3712


//--------------------- .nv.constant0._ZN7cutlass13device_kernelIN5flash11enable_sm90INS1_16FlashAttnFwdSm90INS1_25CollectiveMainloopFwdSm90ILi2EN4cute5tupleIJNS5_1CILi1EEES8_S8_EEENS6_IJNS7_ILi128EEENS7_ILi96EEENS7_ILi64EEEEEELi256ENS_10bfloat16_tEfNS_4arch4Sm90ELb0ELb0ELb1ELb1ELb0ELb0ELb0ELb1ELb0ELb1ELb0ELb0EEENS1_21CollectiveEpilogueFwdINS6_IJSA_NS7_ILi256EEESB_EEES9_SE_SG_Li256ELb1ELb1ELb0ELb0EEENS1_36VarlenDynamicPersistentTileSchedulerILi128ELi96ELi256ELi128ELb0ELb1ELb1ELb0ELb1ELb1EEEEEEEEEvNT_6ParamsE --------------------------
	.section	.nv.constant0._ZN7cutlass13device_kernelIN5flash11enable_sm90INS1_16FlashAttnFwdSm90INS1_25CollectiveMainloopFwdSm90ILi2EN4cute5tupleIJNS5_1CILi1EEES8_S8_EEENS6_IJNS7_ILi128EEENS7_ILi96EEENS7_ILi64EEEEEELi256ENS_10bfloat16_tEfNS_4arch4Sm90ELb0ELb0ELb1ELb1ELb0ELb0ELb0ELb1ELb0ELb1ELb0ELb0EEENS1_21CollectiveEpilogueFwdINS6_IJSA_NS7_ILi256EEESB_EEES9_SE_SG_Li256ELb1ELb1ELb0ELb0EEENS1_36VarlenDynamicPersistentTileSchedulerILi128ELi96ELi256ELi128ELb0ELb1ELb1ELb0ELb1ELb1EEEEEEEEEvNT_6ParamsE,"a",@progbits
	.sectionflags	@""
	.align	4
.nv.constant0._ZN7cutlass13device_kernelIN5flash11enable_sm90INS1_16FlashAttnFwdSm90INS1_25CollectiveMainloopFwdSm90ILi2EN4cute5tupleIJNS5_1CILi1EEES8_S8_EEENS6_IJNS7_ILi128EEENS7_ILi96EEENS7_ILi64EEEEEELi256ENS_10bfloat16_tEfNS_4arch4Sm90ELb0ELb0ELb1ELb1ELb0ELb0ELb0ELb1ELb0ELb1ELb0ELb0EEENS1_21CollectiveEpilogueFwdINS6_IJSA_NS7_ILi256EEESB_EEES9_SE_SG_Li256ELb1ELb1ELb0ELb0EEENS1_36VarlenDynamicPersistentTileSchedulerILi128ELi96ELi256ELi128ELb0ELb1ELb1ELb0ELb1ELb1EEEEEEEEEvNT_6ParamsE:
	.zero		3584


//--------------------- .nv.constant0._ZN7cutlass13device_kernelIN5flash11enable_sm90INS1_16FlashAttnFwdSm90INS1_25CollectiveMainloopFwdSm90ILi2EN4cute5tupleIJNS5_1CILi1EEES8_S8_EEENS6_IJNS7_ILi128EEENS7_ILi96EEENS7_ILi64EEEEEELi256ENS_10bfloat16_tEfNS_4arch4Sm90ELb0ELb0ELb1ELb1ELb0ELb1ELb0ELb1ELb0ELb1ELb0ELb0EEENS1_21CollectiveEpilogueFwdINS6_IJSA_NS7_ILi256EEESB_EEES9_SE_SG_Li256ELb1ELb1ELb0ELb0EEENS1_36VarlenDynamicPersistentTileSchedulerILi128ELi96ELi256ELi128ELb0ELb1ELb1ELb0ELb1ELb1EEEEEEEEEvNT_6ParamsE --------------------------
	.section	.nv.constant0._ZN7cutlass13device_kernelIN5flash11enable_sm90INS1_16FlashAttnFwdSm90INS1_25CollectiveMainloopFwdSm90ILi2EN4cute5tupleIJNS5_1CILi1EEES8_S8_EEENS6_IJNS7_ILi128EEENS7_ILi96EEENS7_ILi64EEEEEELi256ENS_10bfloat16_tEfNS_4arch4Sm90ELb0ELb0ELb1ELb1ELb0ELb1ELb0ELb1ELb0ELb1ELb0ELb0EEENS1_21CollectiveEpilogueFwdINS6_IJSA_NS7_ILi256EEESB_EEES9_SE_SG_Li256ELb1ELb1ELb0ELb0EEENS1_36VarlenDynamicPersistentTileSchedulerILi128ELi96ELi256ELi128ELb0ELb1ELb1ELb0ELb1ELb1EEEEEEEEEvNT_6ParamsE,"a",@progbits
	.sectionflags	@""
	.align	4
.nv.constant0._ZN7cutlass13device_kernelIN5flash11enable_sm90INS1_16FlashAttnFwdSm90INS1_25CollectiveMainloopFwdSm90ILi2EN4cute5tupleIJNS5_1CILi1EEES8_S8_EEENS6_IJNS7_ILi128EEENS7_ILi96EEENS7_ILi64EEEEEELi256ENS_10bfloat16_tEfNS_4arch4Sm90ELb0ELb0ELb1ELb1ELb0ELb1ELb0ELb1ELb0ELb1ELb0ELb0EEENS1_21CollectiveEpilogueFwdINS6_IJSA_NS7_ILi256EEESB_EEES9_SE_SG_Li256ELb1ELb1ELb0ELb0EEENS1_36VarlenDynamicPersistentTileSchedulerILi128ELi96ELi256ELi128ELb0ELb1ELb1ELb0ELb1ELb1EEEEEEEEEvNT_6ParamsE:
	.zero		3584


//--------------------- .nv.constant0._ZN7cutlass13device_kernelIN5flash11enable_sm90INS1_16FlashAttnFwdSm90INS1_25CollectiveMainloopFwdSm90ILi2EN4cute5tupleIJNS5_1CILi1EEES8_S8_EEENS6_IJNS7_ILi128EEENS7_ILi96EEENS7_ILi64EEEEEELi256ENS_10bfloat16_tEfNS_4arch4Sm90ELb0ELb0ELb1ELb1ELb0ELb0ELb1ELb1ELb0ELb1ELb0ELb0EEENS1_21CollectiveEpilogueFwdINS6_IJSA_NS7_ILi256EEESB_EEES9_SE_SG_Li256ELb1ELb1ELb0ELb0EEENS1_36VarlenDynamicPersistentTileSchedulerILi128ELi96ELi256ELi128ELb0ELb1ELb1ELb0ELb1ELb1EEEEEEEEEvNT_6ParamsE --------------------------
	.section	.nv.constant0._ZN7cutlass13device_kernelIN5flash11enable_sm90INS1_16FlashAttnFwdSm90INS1_25CollectiveMainloopFwdSm90ILi2EN4cute5tupleIJNS5_1CILi1EEES8_S8_EEENS6_IJNS7_ILi128EEENS7_ILi96EEENS7_ILi64EEEEEELi256ENS_10bfloat16_tEfNS_4arch4Sm90ELb0ELb0ELb1ELb1ELb0ELb0ELb1ELb1ELb0ELb1ELb0ELb0EEENS1_21CollectiveEpilogueFwdINS6_IJSA_NS7_ILi256EEESB_EEES9_SE_SG_Li256ELb1ELb1ELb0ELb0EEENS1_36VarlenDynamicPersistentTileSchedulerILi128ELi96ELi256ELi128ELb0ELb1ELb1ELb0ELb1ELb1EEEEEEEEEvNT_6ParamsE,"a",@progbits
	.sectionflags	@""
	.align	4
.nv.constant0._ZN7cutlass13device_kernelIN5flash11enable_sm90INS1_16FlashAttnFwdSm90INS1_25CollectiveMainloopFwdSm90ILi2EN4cute5tupleIJNS5_1CILi1EEES8_S8_EEENS6_IJNS7_ILi128EEENS7_ILi96EEENS7_ILi64EEEEEELi256ENS_10bfloat16_tEfNS_4arch4Sm90ELb0ELb0ELb1ELb1ELb0ELb0ELb1ELb1ELb0ELb1ELb0ELb0EEENS1_21CollectiveEpilogueFwdINS6_IJSA_NS7_ILi256EEESB_EEES9_SE_SG_Li256ELb1ELb1ELb0ELb0EEENS1_36VarlenDynamicPersistentTileSchedulerILi128ELi96ELi256ELi128ELb0ELb1ELb1ELb0ELb1ELb1EEEEEEEEEvNT_6ParamsE:
	.zero		3840


//--------------------- .nv.constant0._ZN7cutlass13device_kernelIN5flash11enable_sm90INS1_16FlashAttnFwdSm90INS1_25CollectiveMainloopFwdSm90ILi2EN4cute5tupleIJNS5_1CILi1EEES8_S8_EEENS6_IJNS7_ILi128EEENS7_ILi96EEENS7_ILi64EEEEEELi256ENS_10bfloat16_tEfNS_4arch4Sm90ELb0ELb0ELb1ELb1ELb0ELb1ELb1ELb1ELb0ELb1ELb0ELb0EEENS1_21CollectiveEpilogueFwdINS6_IJSA_NS7_ILi256EEESB_EEES9_SE_SG_Li256ELb1ELb1ELb0ELb0EEENS1_36VarlenDynamicPersistentTileSchedulerILi128ELi96ELi256ELi128ELb0ELb1ELb1ELb0ELb1ELb1EEEEEEEEEvNT_6ParamsE --------------------------
	.section	.nv.constant0._ZN7cutlass13device_kernelIN5flash11enable_sm90INS1_16FlashAttnFwdSm90INS1_25CollectiveMainloopFwdSm90ILi2EN4cute5tupleIJNS5_1CILi1EEES8_S8_EEENS6_IJNS7_ILi128EEENS7_ILi96EEENS7_ILi64EEEEEELi256ENS_10bfloat16_tEfNS_4arch4Sm90ELb0ELb0ELb1ELb1ELb0ELb1ELb1ELb1ELb0ELb1ELb0ELb0EEENS1_21CollectiveEpilogueFwdINS6_IJSA_NS7_ILi256EEESB_EEES9_SE_SG_Li256ELb1ELb1ELb0ELb0EEENS1_36VarlenDynamicPersistentTileSchedulerILi128ELi96ELi256ELi128ELb0ELb1ELb1ELb0ELb1ELb1EEEEEEEEEvNT_6ParamsE,"a",@progbits
	.sectionflags	@""
	.align	4
.nv.constant0._ZN7cutlass13device_kernelIN5flash11enable_sm90INS1_16FlashAttnFwdSm90INS1_25CollectiveMainloopFwdSm90ILi2EN4cute5tupleIJNS5_1CILi1EEES8_S8_EEENS6_IJNS7_ILi128EEENS7_ILi96EEENS7_ILi64EEEEEELi256ENS_10bfloat16_tEfNS_4arch4Sm90ELb0ELb0ELb1ELb1ELb0ELb1ELb1ELb1ELb0ELb1ELb0ELb0EEENS1_21CollectiveEpilogueFwdINS6_IJSA_NS7_ILi256EEESB_EEES9_SE_SG_Li256ELb1ELb1ELb0ELb0EEENS1_36VarlenDynamicPersistentTileSchedulerILi128ELi96ELi256ELi128ELb0ELb1ELb1ELb0ELb1ELb1EEEEEEEEEvNT_6ParamsE:
	.zero		3840


//--------------------- .nv.constant0._ZN7cutlass13device_kernelIN5flash11enable_sm90INS1_16FlashAttnFwdSm90INS1_25CollectiveMainloopFwdSm90ILi2EN4cute5tupleIJNS5_1CILi1EEES8_S8_EEENS6_IJNS7_ILi128EEENS7_ILi96EEENS7_ILi64EEEEEELi256ENS_10bfloat16_tEfNS_4arch4Sm90ELb0ELb1ELb1ELb0ELb0ELb0ELb0ELb1ELb0ELb1ELb0ELb0EEENS1_21CollectiveEpilogueFwdINS6_IJSA_NS7_ILi256EEESB_EEES9_SE_SG_Li256ELb0ELb1ELb0ELb0EEENS1_30DynamicPersistentTileSchedulerILi256ELi128ELb0ELb1ELb1EEEEEEEEEvNT_6ParamsE --------------------------
	.section	.nv.constant0._ZN7cutlass13device_kernelIN5flash11enable_sm90INS1_16FlashAttnFwdSm90INS1_25CollectiveMainloopFwdSm90ILi2EN4cute5tupleIJNS5_1CILi1EEES8_S8_EEENS6_IJNS7_ILi128EEENS7_ILi96EEENS7_ILi64EEEEEELi256ENS_10bfloat16_tEfNS_4arch4Sm90ELb0ELb1ELb1ELb0ELb0ELb0ELb0ELb1ELb0ELb1ELb0ELb0EEENS1_21CollectiveEpilogueFwdINS6_IJSA_NS7_ILi256EEESB_EEES9_SE_SG_Li256ELb0ELb1ELb0ELb0EEENS1_30DynamicPersistentTileSchedulerILi256ELi128ELb0ELb1ELb1EEEEEEEEEvNT_6ParamsE,"a",@progbits
	.sectionflags	@""
	.align	4
.nv.constant0._ZN7cutlass13device_kernelIN5flash11enable_sm90INS1_16FlashAttnFwdSm90INS1_25CollectiveMainloopFwdSm90ILi2EN4cute5tupleIJNS5_1CILi1EEES8_S8_EEENS6_IJNS7_ILi128EEENS7_ILi96EEENS7_ILi64EEEEEELi256ENS_10bfloat16_tEfNS_4arch4Sm90ELb0ELb1ELb1ELb0ELb0ELb0ELb0ELb1ELb0ELb1ELb0ELb0EEENS1_21CollectiveEpilogueFwdINS6_IJSA_NS7_ILi256EEESB_EEES9_SE_SG_Li256ELb0ELb1ELb0ELb0EEENS1_30DynamicPersistentTileSchedulerILi256ELi128ELb0ELb1ELb1EEEEEEEEEvNT_6ParamsE:
	.zero		3584


//--------------------- .nv.constant0._ZN7cutlass13device_kernelIN5flash11enable_sm90INS1_16FlashAttnFwdSm90INS1_25CollectiveMainloopFwdSm90ILi2EN4cute5tupleIJNS5_1CILi1EEES8_S8_EEENS6_IJNS7_ILi128EEENS7_ILi96EEENS7_ILi64EEEEEELi256ENS_10bfloat16_tEfNS_4arch4Sm90ELb0ELb1ELb1ELb0ELb0ELb0ELb1ELb1ELb0ELb1ELb0ELb0EEENS1_21CollectiveEpilogueFwdINS6_IJSA_NS7_ILi256EEESB_EEES9_SE_SG_Li256ELb0ELb1ELb0ELb0EEENS1_30DynamicPersistentTileSchedulerILi256ELi128ELb0ELb1ELb1EEEEEEEEEvNT_6ParamsE --------------------------
	.section	.nv.constant0._ZN7cutlass13device_kernelIN5flash11enable_sm90INS1_16FlashAttnFwdSm90INS1_25CollectiveMainloopFwdSm90ILi2EN4cute5tupleIJNS5_1CILi1EEES8_S8_EEENS6_IJNS7_ILi128EEENS7_ILi96EEENS7_ILi64EEEEEELi256ENS_10bfloat16_tEfNS_4arch4Sm90ELb0ELb1ELb1ELb0ELb0ELb0ELb1ELb1ELb0ELb1ELb0ELb0EEENS1_21CollectiveEpilogueFwdINS6_IJSA_NS7_ILi256EEESB_EEES9_SE_SG_Li256ELb0ELb1ELb0ELb0EEENS1_30DynamicPersistentTileSchedulerILi256ELi128ELb0ELb1ELb1EEEEEEEEEvNT_6ParamsE,"a",@progbits
	.sectionflags	@""
	.align	4
.nv.constant0._ZN7cutlass13device_kernelIN5flash11enable_sm90INS1_16FlashAttnFwdSm90INS1_25CollectiveMainloopFwdSm90ILi2EN4cute5tupleIJNS5_1CILi1EEES8_S8_EEENS6_IJNS7_ILi128EEENS7_ILi96EEENS7_ILi64EEEEEELi256ENS_10bfloat16_tEfNS_4arch4Sm90ELb0ELb1ELb1ELb0ELb0ELb0ELb1ELb1ELb0ELb1ELb0ELb0EEENS1_21CollectiveEpilogueFwdINS6_IJSA_NS7_ILi256EEESB_EEES9_SE_SG_Li256ELb0ELb1ELb0ELb0EEENS1_30DynamicPersistentTileSchedulerILi256ELi128ELb0ELb1ELb1EEEEEEEEEvNT_6ParamsE:
	.zero		3840


//--------------------- .nv.constant0._ZN7cutlass13device_kernelIN5flash11enable_sm90INS1_16FlashAttnFwdSm90INS1_25CollectiveMainloopFwdSm90ILi2EN4cute5tupleIJNS5_1CILi1EEES8_S8_EEENS6_IJNS7_ILi128EEENS7_ILi96EEENS7_ILi64EEEEEELi256ENS_10bfloat16_tEfNS_4arch4Sm90ELb0ELb1ELb1ELb1ELb0ELb0ELb0ELb1ELb0ELb1ELb0ELb0EEENS1_21CollectiveEpilogueFwdINS6_IJSA_NS7_ILi256EEESB_EEES9_SE_SG_Li256ELb1ELb1ELb0ELb0EEENS1_36VarlenDynamicPersistentTileSchedulerILi128ELi96ELi256ELi128ELb0ELb1ELb1ELb1ELb0ELb1EEEEEEEEEvNT_6ParamsE --------------------------
	.section	.nv.constant0._ZN7cutlass13device_kernelIN5flash11enable_sm90INS1_16FlashAttnFwdSm90INS1_25CollectiveMainloopFwdSm90ILi2EN4cute5tupleIJNS5_1CILi1EEES8_S8_EEENS6_IJNS7_ILi128EEENS7_ILi96EEENS7_ILi64EEEEEELi256ENS_10bfloat16_tEfNS_4arch4Sm90ELb0ELb1ELb1ELb1ELb0ELb0ELb0ELb1ELb0ELb1ELb0ELb0EEENS1_21CollectiveEpilogueFwdINS6_IJSA_NS7_ILi256EEESB_EEES9_SE_SG_Li256ELb1ELb1ELb0ELb0EEENS1_36VarlenDynamicPersistentTileSchedulerILi128ELi96ELi256ELi128ELb0ELb1ELb1ELb1ELb0ELb1EEEEEEEEEvNT_6ParamsE,"a",@progbits
	.sectionflags	@""
	.align	4
.nv.constant0._ZN7cutlass13device_kernelIN5flash11enable_sm90INS1_16FlashAttnFwdSm90INS1_25CollectiveMainloopFwdSm90ILi2EN4cute5tupleIJNS5_1CILi1EEES8_S8_EEENS6_IJNS7_ILi128EEENS7_ILi96EEENS7_ILi64EEEEEELi256ENS_10bfloat16_tEfNS_4arch4Sm90ELb0ELb1ELb1ELb1ELb0ELb0ELb0ELb1ELb0ELb1ELb0ELb0EEENS1_21CollectiveEpilogueFwdINS6_IJSA_NS7_ILi256EEESB_EEES9_SE_SG_Li256ELb1ELb1ELb0ELb0EEENS1_36VarlenDynamicPersistentTileSchedulerILi128ELi96ELi256ELi128ELb0ELb1ELb1ELb1ELb0ELb1EEEEEEEEEvNT_6ParamsE:
	.zero		3584


//--------------------- .nv.constant0._ZN7cutlass13device_kernelIN5flash11enable_sm90INS1_16FlashAttnFwdSm90INS1_25CollectiveMainloopFwdSm90ILi2EN4cute5tupleIJNS5_1CILi1EEES8_S8_EEENS6_IJNS7_ILi128EEENS7_ILi96EEENS7_ILi64EEEEEELi256ENS_10bfloat16_tEfNS_4arch4Sm90ELb0ELb1ELb1ELb1ELb0ELb1ELb0ELb1ELb0ELb1ELb0ELb0EEENS1_21CollectiveEpilogueFwdINS6_IJSA_NS7_ILi256EEESB_EEES9_SE_SG_Li256ELb1ELb1ELb0ELb0EEENS1_36VarlenDynamicPersistentTileSchedulerILi128ELi96ELi256ELi128ELb0ELb1ELb1ELb1ELb0ELb1EEEEEEEEEvNT_6ParamsE --------------------------
	.section	.nv.constant0._ZN7cutlass13device_kernelIN5flash11enable_sm90INS1_16FlashAttnFwdSm90INS1_25CollectiveMainloopFwdSm90ILi2EN4cute5tupleIJNS5_1CILi1EEES8_S8_EEENS6_IJNS7_ILi128EEENS7_ILi96EEENS7_ILi64EEEEEELi256ENS_10bfloat16_tEfNS_4arch4Sm90ELb0ELb1ELb1ELb1ELb0ELb1ELb0ELb1ELb0ELb1ELb0ELb0EEENS1_21CollectiveEpilogueFwdINS6_IJSA_NS7_ILi256EEESB_EEES9_SE_SG_Li256ELb1ELb1ELb0ELb0EEENS1_36VarlenDynamicPersistentTileSchedulerILi128ELi96ELi256ELi128ELb0ELb1ELb1ELb1ELb0ELb1EEEEEEEEEvNT_6ParamsE,"a",@progbits
	.sectionflags	@""
	.align	4
.nv.constant0._ZN7cutlass13device_kernelIN5flash11enable_sm90INS1_16FlashAttnFwdSm90INS1_25CollectiveMainloopFwdSm90ILi2EN4cute5tupleIJNS5_1CILi1EEES8_S8_EEENS6_IJNS7_ILi128EEENS7_ILi96EEENS7_ILi64EEEEEELi256ENS_10bfloat16_tEfNS_4arch4Sm90ELb0ELb1ELb1ELb1ELb0ELb1ELb0ELb1ELb0ELb1ELb0ELb0EEENS1_21CollectiveEpilogueFwdINS6_IJSA_NS7_ILi256EEESB_EEES9_SE_SG_Li256ELb1ELb1ELb0ELb0EEENS1_36VarlenDynamicPersistentTileSchedulerILi128ELi96ELi256ELi128ELb0ELb1ELb1ELb1ELb0ELb1EEEEEEEEEvNT_6ParamsE:
	.zero		3584


//--------------------- .nv.constant0._ZN7cutlass13device_kernelIN5flash11enable_sm90INS1_16FlashAttnFwdSm90INS1_25CollectiveMainloopFwdSm90ILi2EN4cute5tupleIJNS5_1CILi1EEES8_S8_EEENS6_IJNS7_ILi128EEENS7_ILi96EEENS7_ILi64EEEEEELi256ENS_10bfloat16_tEfNS_4arch4Sm90ELb0ELb1ELb1ELb1ELb0ELb0ELb1ELb1ELb0ELb1ELb0ELb0EEENS1_21CollectiveEpilogueFwdINS6_IJSA_NS7_ILi256EEESB_EEES9_SE_SG_Li256ELb1ELb1ELb0ELb0EEENS1_36VarlenDynamicPersistentTileSchedulerILi128ELi96ELi256ELi128ELb0ELb1ELb1ELb1ELb0ELb1EEEEEEEEEvNT_6ParamsE --------------------------
	.section	.nv.constant0._ZN7cutlass13device_kernelIN5flash11enable_sm90INS1_16FlashAttnFwdSm90INS1_25CollectiveMainloopFwdSm90ILi2EN4cute5tupleIJNS5_1CILi1EEES8_S8_EEENS6_IJNS7_ILi128EEENS7_ILi96EEENS7_ILi64EEEEEELi256ENS_10bfloat16_tEfNS_4arch4Sm90ELb0ELb1ELb1ELb1ELb0ELb0ELb1ELb1ELb0ELb1ELb0ELb0EEENS1_21CollectiveEpilogueFwdINS6_IJSA_NS7_ILi256EEESB_EEES9_SE_SG_Li256ELb1ELb1ELb0ELb0EEENS1_36VarlenDynamicPersistentTileSchedulerILi128ELi96ELi256ELi128ELb0ELb1ELb1ELb1ELb0ELb1EEEEEEEEEvNT_6ParamsE,"a",@progbits
	.sectionflags	@""
	.align	4
.nv.constant0._ZN7cutlass13device_kernelIN5flash11enable_sm90INS1_16FlashAttnFwdSm90INS1_25CollectiveMainloopFwdSm90ILi2EN4cute5tupleIJNS5_1CILi1EEES8_S8_EEENS6_IJNS7_ILi128EEENS7_ILi96EEENS7_ILi64EEEEEELi256ENS_10bfloat16_tEfNS_4arch4Sm90ELb0ELb1ELb1ELb1ELb0ELb0ELb1ELb1ELb0ELb1ELb0ELb0EEENS1_21CollectiveEpilogueFwdINS6_IJSA_NS7_ILi256EEESB_EEES9_SE_SG_Li256ELb1ELb1ELb0ELb0EEENS1_36VarlenDynamicPersistentTileSchedulerILi128ELi96ELi256ELi128ELb0ELb1ELb1ELb1ELb0ELb1EEEEEEEEEvNT_6ParamsE:
	.zero		3840


//--------------------- .nv.constant0._ZN7cutlass13device_kernelIN5flash11enable_sm90INS1_16FlashAttnFwdSm90INS1_25CollectiveMainloopFwdSm90ILi2EN4cute5tupleIJNS5_1CILi1EEES8_S8_EEENS6_IJNS7_ILi128EEENS7_ILi96EEENS7_ILi64EEEEEELi256ENS_10bfloat16_tEfNS_4arch4Sm90ELb0ELb1ELb1ELb1ELb0ELb1ELb1ELb1ELb0ELb1ELb0ELb0EEENS1_21CollectiveEpilogueFwdINS6_IJSA_NS7_ILi256EEESB_EEES9_SE_SG_Li256ELb1ELb1ELb0ELb0EEENS1_36VarlenDynamicPersistentTileSchedulerILi128ELi96ELi256ELi128ELb0ELb1ELb1ELb1ELb0ELb1EEEEEEEEEvNT_6ParamsE --------------------------
	.section	.nv.constant0._ZN7cutlass13device_kernelIN5flash11enable_sm90INS1_16FlashAttnFwdSm90INS1_25CollectiveMainloopFwdSm90ILi2EN4cute5tupleIJNS5_1CILi1EEES8_S8_EEENS6_IJNS7_ILi128EEENS7_ILi96EEENS7_ILi64EEEEEELi256ENS_10bfloat16_tEfNS_4arch4Sm90ELb0ELb1ELb1ELb1ELb0ELb1ELb1ELb1ELb0ELb1ELb0ELb0EEENS1_21CollectiveEpilogueFwdINS6_IJSA_NS7_ILi256EEESB_EEES9_SE_SG_Li256ELb1ELb1ELb0ELb0EEENS1_36VarlenDynamicPersistentTileSchedulerILi128ELi96ELi256ELi128ELb0ELb1ELb1ELb1ELb0ELb1EEEEEEEEEvNT_6ParamsE,"a",@progbits
	.sectionflags	@""
	.align	4
.nv.constant0._ZN7cutlass13device_kernelIN5flash11enable_sm90INS1_16FlashAttnFwdSm90INS1_25CollectiveMainloopFwdSm90ILi2EN4cute5tupleIJNS5_1CILi1EEES8_S8_EEENS6_IJNS7_ILi128EEENS7_ILi96EEENS7_ILi64EEEEEELi256ENS_10bfloat16_tEfNS_4arch4Sm90ELb0ELb1ELb1ELb1ELb0ELb1ELb1ELb1ELb0ELb1ELb0ELb0EEENS1_21CollectiveEpilogueFwdINS6_IJSA_NS7_ILi256EEESB_EEES9_SE_SG_Li256ELb1ELb1ELb0ELb0EEENS1_36VarlenDynamicPersistentTileSchedulerILi128ELi96ELi256ELi128ELb0ELb1ELb1ELb1ELb0ELb1EEEEEEEEEvNT_6ParamsE:
	.zero		3840


//--------------------- .nv.constant0._ZN7cutlass13device_kernelIN5flash11enable_sm90INS1_16FlashAttnFwdSm90INS1_25CollectiveMainloopFwdSm90ILi2EN4cute5tupleIJNS5_1CILi1EEES8_S8_EEENS6_IJNS7_ILi128EEENS7_ILi96EEENS7_ILi64EEEEEELi256ENS_10bfloat16_tEfNS_4arch4Sm90ELb1ELb0ELb1ELb0ELb0ELb0ELb0ELb1ELb0ELb1ELb0ELb0EEENS1_21CollectiveEpilogueFwdINS6_IJSA_NS7_ILi256EEESB_EEES9_SE_SG_Li256ELb0ELb1ELb0ELb0EEENS1_30DynamicPersistentTileSchedulerILi256ELi128ELb0ELb1ELb1EEEEEEEEEvNT_6ParamsE --------------------------
	.section	.nv.constant0._ZN7cutlass13device_kernelIN5flash11enable_sm90INS1_16FlashAttnFwdSm90INS1_25CollectiveMainloopFwdSm90ILi2EN4cute5tupleIJNS5_1CILi1EEES8_S8_EEENS6_IJNS7_ILi128EEENS7_ILi96EEENS7_ILi64EEEEEELi256ENS_10bfloat16_tEfNS_4arch4Sm90ELb1ELb0ELb1ELb0ELb0ELb0ELb0ELb1ELb0ELb1ELb0ELb0EEENS1_21CollectiveEpilogueFwdINS6_IJSA_NS7_ILi256EEESB_EEES9_SE_SG_Li256ELb0ELb1ELb0ELb0EEENS1_30DynamicPersistentTileSchedulerILi256ELi128ELb0ELb1ELb1EEEEEEEEEvNT_6ParamsE,"a",@progbits
	.sectionflags	@""
	.align	4
.nv.constant0._ZN7cutlass13device_kernelIN5flash11enable_sm90INS1_16FlashAttnFwdSm90INS1_25CollectiveMainloopFwdSm90ILi2EN4cute5tupleIJNS5_1CILi1EEES8_S8_EEENS6_IJNS7_ILi128EEENS7_ILi96EEENS7_ILi64EEEEEELi256ENS_10bfloat16_tEfNS_4arch4Sm90ELb1ELb0ELb1ELb0ELb0ELb0ELb0ELb1ELb0ELb1ELb0ELb0EEENS1_21CollectiveEpilogueFwdINS6_IJSA_NS7_ILi256EEESB_EEES9_SE_SG_Li256ELb0ELb1ELb0ELb0EEENS1_30DynamicPersistentTileSchedulerILi256ELi128ELb0ELb1ELb1EEEEEEEEEvNT_6ParamsE:
	.zero		3584


//--------------------- .nv.constant0._ZN7cutlass13device_kernelIN5flash11enable_sm90INS1_16FlashAttnFwdSm90INS1_25CollectiveMainloopFwdSm90ILi2EN4cute5tupleIJNS5_1CILi1EEES8_S8_EEENS6_IJNS7_ILi128EEENS7_ILi96EEENS7_ILi64EEEEEELi256ENS_10bfloat16_tEfNS_4arch4Sm90ELb1ELb0ELb1ELb0ELb0ELb0ELb1ELb1ELb0ELb1ELb0ELb0EEENS1_21CollectiveEpilogueFwdINS6_IJSA_NS7_ILi256EEESB_EEES9_SE_SG_Li256ELb0ELb1ELb0ELb0EEENS1_30DynamicPersistentTileSchedulerILi256ELi128ELb0ELb1ELb1EEEEEEEEEvNT_6ParamsE --------------------------
	.section	.nv.constant0._ZN7cutlass13device_kernelIN5flash11enable_sm90INS1_16FlashAttnFwdSm90INS1_25CollectiveMainloopFwdSm90ILi2EN4cute5tupleIJNS5_1CILi1EEES8_S8_EEENS6_IJNS7_ILi128EEENS7_ILi96EEENS7_ILi64EEEEEELi256ENS_10bfloat16_tEfNS_4arch4Sm90ELb1ELb0ELb1ELb0ELb0ELb0ELb1ELb1ELb0ELb1ELb0ELb0EEENS1_21CollectiveEpilogueFwdINS6_IJSA_NS7_ILi256EEESB_EEES9_SE_SG_Li256ELb0ELb1ELb0ELb0EEENS1_30DynamicPersistentTileSchedulerILi256ELi128ELb0ELb1ELb1EEEEEEEEEvNT_6ParamsE,"a",@progbits
	.sectionflags	@""
	.align	4
.nv.constant0._ZN7cutlass13device_kernelIN5flash11enable_sm90INS1_16FlashAttnFwdSm90INS1_25CollectiveMainloopFwdSm90ILi2EN4cute5tupleIJNS5_1CILi1EEES8_S8_EEENS6_IJNS7_ILi128EEENS7_ILi96EEENS7_ILi64EEEEEELi256ENS_10bfloat16_tEfNS_4arch4Sm90ELb1ELb0ELb1ELb0ELb0ELb0ELb1ELb1ELb0ELb1ELb0ELb0EEENS1_21CollectiveEpilogueFwdINS6_IJSA_NS7_ILi256EEESB_EEES9_SE_SG_Li256ELb0ELb1ELb0ELb0EEENS1_30DynamicPersistentTileSchedulerILi256ELi128ELb0ELb1ELb1EEEEEEEEEvNT_6ParamsE:
	.zero		3840


//--------------------- .nv.constant0._ZN7cutlass13device_kernelIN5flash11enable_sm90INS1_16FlashAttnFwdSm90INS1_25CollectiveMainloopFwdSm90ILi2EN4cute5tupleIJNS5_1CILi1EEES8_S8_EEENS6_IJNS7_ILi128EEENS7_ILi96EEENS7_ILi64EEEEEELi256ENS_10bfloat16_tEfNS_4arch4Sm90ELb1ELb0ELb1ELb1ELb0ELb0ELb0ELb1ELb0ELb1ELb0ELb0EEENS1_21CollectiveEpilogueFwdINS6_IJSA_NS7_ILi256EEESB_EEES9_SE_SG_Li256ELb1ELb1ELb0ELb0EEENS1_36VarlenDynamicPersistentTileSchedulerILi128ELi96ELi256ELi128ELb0ELb1ELb1ELb1ELb1ELb1EEEEEEEEEvNT_6ParamsE --------------------------
	.section	.nv.constant0._ZN7cutlass13device_kernelIN5flash11enable_sm90INS1_16FlashAttnFwdSm90INS1_25CollectiveMainloopFwdSm90ILi2EN4cute5tupleIJNS5_1CILi1EEES8_S8_EEENS6_IJNS7_ILi128EEENS7_ILi96EEENS7_ILi64EEEEEELi256ENS_10bfloat16_tEfNS_4arch4Sm90ELb1ELb0ELb1ELb1ELb0ELb0ELb0ELb1ELb0ELb1ELb0ELb0EEENS1_21CollectiveEpilogueFwdINS6_IJSA_NS7_ILi256EEESB_EEES9_SE_SG_Li256ELb1ELb1ELb0ELb0EEENS1_36VarlenDynamicPersistentTileSchedulerILi128ELi96ELi256ELi128ELb0ELb1ELb1ELb1ELb1ELb1EEEEEEEEEvNT_6ParamsE,"a",@progbits
	.sectionflags	@""
	.align	4
.nv.constant0._ZN7cutlass13device_kernelIN5flash11enable_sm90INS1_16FlashAttnFwdSm90INS1_25CollectiveMainloopFwdSm90ILi2EN4cute5tupleIJNS5_1CILi1EEES8_S8_EEENS6_IJNS7_ILi128EEENS7_ILi96EEENS7_ILi64EEEEEELi256ENS_10bfloat16_tEfNS_4arch4Sm90ELb1ELb0ELb1ELb1ELb0ELb0ELb0ELb1ELb0ELb1ELb0ELb0EEENS1_21CollectiveEpilogueFwdINS6_IJSA_NS7_ILi256EEESB_EEES9_SE_SG_Li256ELb1ELb1ELb0ELb0EEENS1_36VarlenDynamicPersistentTileSchedulerILi128ELi96ELi256ELi128ELb0ELb1ELb1ELb1ELb1ELb1EEEEEEEEEvNT_6ParamsE:
	.zero		3584


//--------------------- .nv.constant0._ZN7cutlass13device_kernelIN5flash11enable_sm90INS1_16FlashAttnFwdSm90INS1_25CollectiveMainloopFwdSm90ILi2EN4cute5tupleIJNS5_1CILi1EEES8_S8_EEENS6_IJNS7_ILi128EEENS7_ILi96EEENS7_ILi64EEEEEELi256ENS_10bfloat16_tEfNS_4arch4Sm90ELb1ELb0ELb1ELb1ELb0ELb1ELb0ELb1ELb0ELb1ELb0ELb0EEENS1_21CollectiveEpilogueFwdINS6_IJSA_NS7_ILi256EEESB_EEES9_SE_SG_Li256ELb1ELb1ELb0ELb0EEENS1_36VarlenDynamicPersistentTileSchedulerILi128ELi96ELi256ELi128ELb0ELb1ELb1ELb1ELb1ELb1EEEEEEEEEvNT_6ParamsE --------------------------
	.section	.nv.constant0._ZN7cutlass13device_kernelIN5flash11enable_sm90INS1_16FlashAttnFwdSm90INS1_25CollectiveMainloopFwdSm90ILi2EN4cute5tupleIJNS5_1CILi1EEES8_S8_EEENS6_IJNS7_ILi128EEENS7_ILi96EEENS7_ILi64EEEEEELi256ENS_10bfloat16_tEfNS_4arch4Sm90ELb1ELb0ELb1ELb1ELb0ELb1ELb0ELb1ELb0ELb1ELb0ELb0EEENS1_21CollectiveEpilogueFwdINS6_IJSA_NS7_ILi256EEESB_EEES9_SE_SG_Li256ELb1ELb1ELb0ELb0EEENS1_36VarlenDynamicPersistentTileSchedulerILi128ELi96ELi256ELi128ELb0ELb1ELb1ELb1ELb1ELb1EEEEEEEEEvNT_6ParamsE,"a",@progbits
	.sectionflags	@""
	.align	4
.nv.constant0._ZN7cutlass13device_kernelIN5flash11enable_sm90INS1_16FlashAttnFwdSm90INS1_25CollectiveMainloopFwdSm90ILi2EN4cute5tupleIJNS5_1CILi1EEES8_S8_EEENS6_IJNS7_ILi128EEENS7_ILi96EEENS7_ILi64EEEEEELi256ENS_10bfloat16_tEfNS_4arch4Sm90ELb1ELb0ELb1ELb1ELb0ELb1ELb0ELb1ELb0ELb1ELb0ELb0EEENS1_21CollectiveEpilogueFwdINS6_IJSA_NS7_ILi256EEESB_EEES9_SE_SG_Li256ELb1ELb1ELb0ELb0EEENS1_36VarlenDynamicPersistentTileSchedulerILi128ELi96ELi256ELi128ELb0ELb1ELb1ELb1ELb1ELb1EEEEEEEEEvNT_6ParamsE:
	.zero		3584


//--------------------- .nv.constant0._ZN7cutlass13device_kernelIN5flash11enable_sm90INS1_16FlashAttnFwdSm90INS1_25CollectiveMainloopFwdSm90ILi2EN4cute5tupleIJNS5_1CILi1EEES8_S8_EEENS6_IJNS7_ILi128EEENS7_ILi96EEENS7_ILi64EEEEEELi256ENS_10bfloat16_tEfNS_4arch4Sm90ELb1ELb0ELb1ELb1ELb0ELb0ELb1ELb1ELb0ELb1ELb0ELb0EEENS1_21CollectiveEpilogueFwdINS6_IJSA_NS7_ILi256EEESB_EEES9_SE_SG_Li256ELb1ELb1ELb0ELb0EEENS1_36VarlenDynamicPersistentTileSchedulerILi128ELi96ELi256ELi128ELb0ELb1ELb1ELb1ELb1ELb1EEEEEEEEEvNT_6ParamsE --------------------------
	.section	.nv.constant0._ZN7cutlass13device_kernelIN5flash11enable_sm90INS1_16FlashAttnFwdSm90INS1_25CollectiveMainloopFwdSm90ILi2EN4cute5tupleIJNS5_1CILi1EEES8_S8_EEENS6_IJNS7_ILi128EEENS7_ILi96EEENS7_ILi64EEEEEELi256ENS_10bfloat16_tEfNS_4arch4Sm90ELb1ELb0ELb1ELb1ELb0ELb0ELb1ELb1ELb0ELb1ELb0ELb0EEENS1_21CollectiveEpilogueFwdINS6_IJSA_NS7_ILi256EEESB_EEES9_SE_SG_Li256ELb1ELb1ELb0ELb0EEENS1_36VarlenDynamicPersistentTileSchedulerILi128ELi96ELi256ELi128ELb0ELb1ELb1ELb1ELb1ELb1EEEEEEEEEvNT_6ParamsE,"a",@progbits
	.sectionflags	@""
	.align	4
.nv.constant0._ZN7cutlass13device_kernelIN5flash11enable_sm90INS1_16FlashAttnFwdSm90INS1_25CollectiveMainloopFwdSm90ILi2EN4cute5tupleIJNS5_1CILi1EEES8_S8_EEENS6_IJNS7_ILi128EEENS7_ILi96EEENS7_ILi64EEEEEELi256ENS_10bfloat16_tEfNS_4arch4Sm90ELb1ELb0ELb1ELb1ELb0ELb0ELb1ELb1ELb0ELb1ELb0ELb0EEENS1_21CollectiveEpilogueFwdINS6_IJSA_NS7_ILi256EEESB_EEES9_SE_SG_Li256ELb1ELb1ELb0ELb0EEENS1_36VarlenDynamicPersistentTileSchedulerILi128ELi96ELi256ELi128ELb0ELb1ELb1ELb1ELb1ELb1EEEEEEEEEvNT_6ParamsE:
	.zero		3840


//--------------------- .nv.constant0._ZN7cutlass13device_kernelIN5flash11enable_sm90INS1_16FlashAttnFwdSm90INS1_25CollectiveMainloopFwdSm90ILi2EN4cute5tupleIJNS5_1CILi1EEES8_S8_EEENS6_IJNS7_ILi128EEENS7_ILi96EEENS7_ILi64EEEEEELi256ENS_10bfloat16_tEfNS_4arch4Sm90ELb1ELb0ELb1ELb1ELb0ELb1ELb1ELb1ELb0ELb1ELb0ELb0EEENS1_21CollectiveEpilogueFwdINS6_IJSA_NS7_ILi256EEESB_EEES9_SE_SG_Li256ELb1ELb1ELb0ELb0EEENS1_36VarlenDynamicPersistentTileSchedulerILi128ELi96ELi256ELi128ELb0ELb1ELb1ELb1ELb1ELb1EEEEEEEEEvNT_6ParamsE --------------------------
	.section	.nv.constant0._ZN7cutlass13device_kernelIN5flash11enable_sm90INS1_16FlashAttnFwdSm90INS1_25CollectiveMainloopFwdSm90ILi2EN4cute5tupleIJNS5_1CILi1EEES8_S8_EEENS6_IJNS7_ILi128EEENS7_ILi96EEENS7_ILi64EEEEEELi256ENS_10bfloat16_tEfNS_4arch4Sm90ELb1ELb0ELb1ELb1ELb0ELb1ELb1ELb1ELb0ELb1ELb0ELb0EEENS1_21CollectiveEpilogueFwdINS6_IJSA_NS7_ILi256EEESB_EEES9_SE_SG_Li256ELb1ELb1ELb0ELb0EEENS1_36VarlenDynamicPersistentTileSchedulerILi128ELi96ELi256ELi128ELb0ELb1ELb1ELb1ELb1ELb1EEEEEEEEEvNT_6ParamsE,"a",@progbits
	.sectionflags	@""
	.align	4
.nv.constant0._ZN7cutlass13device_kernelIN5flash11enable_sm90INS1_16FlashAttnFwdSm90INS1_25CollectiveMainloopFwdSm90ILi2EN4cute5tupleIJNS5_1CILi1EEES8_S8_EEENS6_IJNS7_ILi128EEENS7_ILi96EEENS7_ILi64EEEEEELi256ENS_10bfloat16_tEfNS_4arch4Sm90ELb1ELb0ELb1ELb1ELb0ELb1ELb1ELb1ELb0ELb1ELb0ELb0EEENS1_21CollectiveEpilogueFwdINS6_IJSA_NS7_ILi256EEESB_EEES9_SE_SG_Li256ELb1ELb1ELb0ELb0EEENS1_36VarlenDynamicPersistentTileSchedulerILi128ELi96ELi256ELi128ELb0ELb1ELb1ELb1ELb1ELb1EEEEEEEEEvNT_6ParamsE:
	.zero		3840


//--------------------- SYMBOLS --------------------------

	.type		.nv.reservedSmem.offset0,@object
	.size		.nv.reservedSmem.offset0,0x4
